def attn_fwd(
    Q,
    K,
    V,
    Out,
    Lse,
    sm_scale,
    stride_qz,
    stride_qh,
    stride_qm,
    stride_qk,
    stride_kz,
    stride_kh,
    stride_kn,
    stride_kk,
    stride_vz,
    stride_vh,
    stride_vn,
    stride_vk,
    stride_oz,
    stride_oh,
    stride_om,
    stride_ok,
    seqlen_q,
    seqlen_k,
    BLOCK_M: tl.constexpr,
    BLOCK_N: tl.constexpr,
    HEAD_DIM: tl.constexpr,
    CAUSAL: tl.constexpr,
):
    start_m = tl.program_id(0)
    off_hz = tl.program_id(1)
    q_off = off_hz * stride_qh
    k_off = off_hz * stride_kh
    v_off = off_hz * stride_vh
    offs_m = start_m * BLOCK_M + tl.arange(0, BLOCK_M)
    offs_d = tl.arange(0, HEAD_DIM)
    offs_n = tl.arange(0, BLOCK_N)
    q_ptrs = Q + q_off + offs_m[:, None] * stride_qm + offs_d[None, :] * stride_qk
    k_ptrs = K + k_off + offs_d[:, None] * stride_kk + offs_n[None, :] * stride_kn
    v_ptrs = V + v_off + offs_n[:, None] * stride_vn + offs_d[None, :] * stride_vk
    m_i = tl.full([BLOCK_M], float("-inf"), dtype=tl.float32)
    l_i = tl.zeros([BLOCK_M], dtype=tl.float32) + 1.0
    acc = tl.zeros([BLOCK_M, HEAD_DIM], dtype=tl.float32)
    q = tl.load(q_ptrs)
    acc, l_i, m_i = _attn_fwd_inner(
        acc,
        l_i,
        m_i,
        q,
        k_ptrs,
        v_ptrs,
        sm_scale,
        stride_kn,
        stride_vn,
        start_m,
        seqlen_k,
        BLOCK_M,
        BLOCK_N,
        HEAD_DIM,
        CAUSAL,
    )
    acc = acc / l_i[:, None]
    lse = m_i + tl.math.log2(l_i) / 1.4426950408889634
    o_ptrs = (
        Out
        + off_hz * stride_oh
        + offs_m[:, None] * stride_om
        + offs_d[None, :] * stride_ok
    )
    tl.store(o_ptrs, acc.to(Out.dtype.element_ty))
    tl.store(Lse + off_hz * seqlen_q + offs_m, lse)

# config = {"BLOCK_M": 64, "BLOCK_N": 64, "HEAD_DIM": 512, "arch": "sm_100", "causal": true, "dtype": "fp8e4m3", "num_stages": 2, "num_warps": 8}
# arch = sm_100


// ===== COMPILED SASS (sm_100a) =====

	.target	sm_100a

	.elftype	@"ET_EXEC"


//--------------------- .note.nv.tkinfo           --------------------------
	.section	.note.nv.tkinfo,"",@"SHT_NOTE"
	.sectionflags	@"SHF_NOTE_NV_TKINFO"
	.tkinfo
        /*0018*/ 	.word	0x00000081
        /*0030*/ 	.string	""
        /*0030*/ 	.string	"ptxas-blackwell"
        /*0030*/ 	.string	"Cuda compilation tools, release 12.9, V12.9.86"
        /*0030*/ 	.string	"Build cuda_12.9.r12.9/compiler.36037853_0"
        /*0030*/ 	.string	"-v  -suppress-debug-info  -lineinfo  -arch sm_100a "



//--------------------- .note.nv.cuver            --------------------------
	.section	.note.nv.cuver,"",@"SHT_NOTE"
	.sectionflags	@"SHF_NOTE_NV_CUVER"
        /*0018*/ 	.short	0x0001
        /*001a*/ 	.short	0x0064
        /*001c*/ 	.short	0x0001
        /*001e*/ 	.short	0x0000
        /*0020*/ 	.short	0x0001
        /*0022*/ 	.short	0x0000


//--------------------- .nv.info                  --------------------------
	.section	.nv.info,"",@"SHT_CUDA_INFO"
	.align	4


	//----- nvinfo : EIATTR_REGCOUNT
	.align		4
        /*0000*/ 	.byte	0x04, 0x2f
        /*0002*/ 	.short	(.L_5 - .L_4)
	.align		4
.L_4:
        /*0004*/ 	.word	index@(attn_fwd)
        /*0008*/ 	.word	0x000000ff


	//----- nvinfo : EIATTR_FRAME_SIZE
	.align		4
.L_5:
        /*000c*/ 	.byte	0x04, 0x11
        /*000e*/ 	.short	(.L_7 - .L_6)
	.align		4
.L_6:
        /*0010*/ 	.word	index@($__internal_2_$__cuda_sm10x_tcgen05_guardrail_trap_unallocated_columns_being_dealloced)
        /*0014*/ 	.word	0x00000800


	//----- nvinfo : EIATTR_FRAME_SIZE
	.align		4
.L_7:
        /*0018*/ 	.byte	0x04, 0x11
        /*001a*/ 	.short	(.L_9 - .L_8)
	.align		4
.L_8:
        /*001c*/ 	.word	index@($__internal_1_$__cuda_sm10x_tcgen05_guardrail_trap_phase_invalid_during_alloc)
        /*0020*/ 	.word	0x00000800


	//----- nvinfo : EIATTR_FRAME_SIZE
	.align		4
.L_9:
        /*0024*/ 	.byte	0x04, 0x11
        /*0026*/ 	.short	(.L_11 - .L_10)
	.align		4
.L_10:
        /*0028*/ 	.word	index@($__internal_0_$__cuda_sm10x_tcgen05_guardrail_trap_col_being_dealloced_not_returned_by_alloc)
        /*002c*/ 	.word	0x00000800


	//----- nvinfo : EIATTR_FRAME_SIZE
	.align		4
.L_11:
        /*0030*/ 	.byte	0x04, 0x11
        /*0032*/ 	.short	(.L_13 - .L_12)
	.align		4
.L_12:
        /*0034*/ 	.word	index@(attn_fwd)
        /*0038*/ 	.word	0x00000800


	//----- nvinfo : EIATTR_MIN_STACK_SIZE
	.align		4
.L_13:
        /*003c*/ 	.byte	0x04, 0x12
        /*003e*/ 	.short	(.L_15 - .L_14)
	.align		4
.L_14:
        /*0040*/ 	.word	index@(attn_fwd)
        /*0044*/ 	.word	0x00000800
.L_15:


//--------------------- .nv.info.attn_fwd         --------------------------
	.section	.nv.info.attn_fwd,"",@"SHT_CUDA_INFO"
	.sectionflags	@""
	.align	4


	//----- nvinfo : EIATTR_CUDA_API_VERSION
	.align		4
        /*0000*/ 	.byte	0x04, 0x37
        /*0002*/ 	.short	(.L_17 - .L_16)
.L_16:
        /*0004*/ 	.word	0x00000081


	//----- nvinfo : EIATTR_KPARAM_INFO
	.align		4
.L_17:
        /*0008*/ 	.byte	0x04, 0x17
        /*000a*/ 	.short	(.L_19 - .L_18)
.L_18:
        /*000c*/ 	.word	0x00000000
        /*0010*/ 	.short	0x0019
        /*0012*/ 	.short	0x0080
        /*0014*/ 	.byte	0x00, 0xf4, 0x21, 0x00


	//----- nvinfo : EIATTR_KPARAM_INFO
	.align		4
.L_19:
        /*0018*/ 	.byte	0x04, 0x17
        /*001a*/ 	.short	(.L_21 - .L_20)
.L_20:
        /*001c*/ 	.word	0x00000000
        /*0020*/ 	.short	0x0018
        /*0022*/ 	.short	0x0078
        /*0024*/ 	.byte	0x00, 0xf4, 0x21, 0x00


	//----- nvinfo : EIATTR_KPARAM_INFO
	.align		4
.L_21:
        /*0028*/ 	.byte	0x04, 0x17
        /*002a*/ 	.short	(.L_23 - .L_22)
.L_22:
        /*002c*/ 	.word	0x00000000
        /*0030*/ 	.short	0x0017
        /*0032*/ 	.short	0x0070
        /*0034*/ 	.byte	0x00, 0xf0, 0x11, 0x00


	//----- nvinfo : EIATTR_KPARAM_INFO
	.align		4
.L_23:
        /*0038*/ 	.byte	0x04, 0x17
        /*003a*/ 	.short	(.L_25 - .L_24)
.L_24:
        /*003c*/ 	.word	0x00000000
        /*0040*/ 	.short	0x0016
        /*0042*/ 	.short	0x006c
        /*0044*/ 	.byte	0x00, 0xf0, 0x11, 0x00


	//----- nvinfo : EIATTR_KPARAM_INFO
	.align		4
.L_25:
        /*0048*/ 	.byte	0x04, 0x17
        /*004a*/ 	.short	(.L_27 - .L_26)
.L_26:
        /*004c*/ 	.word	0x00000000
        /*0050*/ 	.short	0x0015
        /*0052*/ 	.short	0x0068
        /*0054*/ 	.byte	0x00, 0xf0, 0x11, 0x00


	//----- nvinfo : EIATTR_KPARAM_INFO
	.align		4
.L_27:
        /*0058*/ 	.byte	0x04, 0x17
        /*005a*/ 	.short	(.L_29 - .L_28)
.L_28:
        /*005c*/ 	.word	0x00000000
        /*0060*/ 	.short	0x0014
        /*0062*/ 	.short	0x0064
        /*0064*/ 	.byte	0x00, 0xf0, 0x11, 0x00


	//----- nvinfo : EIATTR_KPARAM_INFO
	.align		4
.L_29:
        /*0068*/ 	.byte	0x04, 0x17
        /*006a*/ 	.short	(.L_31 - .L_30)
.L_30:
        /*006c*/ 	.word	0x00000000
        /*0070*/ 	.short	0x0013
        /*0072*/ 	.short	0x0060
        /*0074*/ 	.byte	0x00, 0xf0, 0x11, 0x00


	//----- nvinfo : EIATTR_KPARAM_INFO
	.align		4
.L_31:
        /*0078*/ 	.byte	0x04, 0x17
        /*007a*/ 	.short	(.L_33 - .L_32)
.L_32:
        /*007c*/ 	.word	0x00000000
        /*0080*/ 	.short	0x0012
        /*0082*/ 	.short	0x005c
        /*0084*/ 	.byte	0x00, 0xf0, 0x11, 0x00


	//----- nvinfo : EIATTR_KPARAM_INFO
	.align		4
.L_33:
        /*0088*/ 	.byte	0x04, 0x17
        /*008a*/ 	.short	(.L_35 - .L_34)
.L_34:
        /*008c*/ 	.word	0x00000000
        /*0090*/ 	.short	0x0011
        /*0092*/ 	.short	0x0058
        /*0094*/ 	.byte	0x00, 0xf0, 0x11, 0x00


	//----- nvinfo : EIATTR_KPARAM_INFO
	.align		4
.L_35:
        /*0098*/ 	.byte	0x04, 0x17
        /*009a*/ 	.short	(.L_37 - .L_36)
.L_36:
        /*009c*/ 	.word	0x00000000
        /*00a0*/ 	.short	0x0010
        /*00a2*/ 	.short	0x0054
        /*00a4*/ 	.byte	0x00, 0xf0, 0x11, 0x00


	//----- nvinfo : EIATTR_KPARAM_INFO
	.align		4
.L_37:
        /*00a8*/ 	.byte	0x04, 0x17
        /*00aa*/ 	.short	(.L_39 - .L_38)
.L_38:
        /*00ac*/ 	.word	0x00000000
        /*00b0*/ 	.short	0x000f
        /*00b2*/ 	.short	0x0050
        /*00b4*/ 	.byte	0x00, 0xf0, 0x11, 0x00


	//----- nvinfo : EIATTR_KPARAM_INFO
	.align		4
.L_39:
        /*00b8*/ 	.byte	0x04, 0x17
        /*00ba*/ 	.short	(.L_41 - .L_40)
.L_40:
        /*00bc*/ 	.word	0x00000000
        /*00c0*/ 	.short	0x000e
        /*00c2*/ 	.short	0x004c
        /*00c4*/ 	.byte	0x00, 0xf0, 0x11, 0x00


	//----- nvinfo : EIATTR_KPARAM_INFO
	.align		4
.L_41:
        /*00c8*/ 	.byte	0x04, 0x17
        /*00ca*/ 	.short	(.L_43 - .L_42)
.L_42:
        /*00cc*/ 	.word	0x00000000
        /*00d0*/ 	.short	0x000d
        /*00d2*/ 	.short	0x0048
        /*00d4*/ 	.byte	0x00, 0xf0, 0x11, 0x00


	//----- nvinfo : EIATTR_KPARAM_INFO
	.align		4
.L_43:
        /*00d8*/ 	.byte	0x04, 0x17
        /*00da*/ 	.short	(.L_45 - .L_44)
.L_44:
        /*00dc*/ 	.word	0x00000000
        /*00e0*/ 	.short	0x000c
        /*00e2*/ 	.short	0x0044
        /*00e4*/ 	.byte	0x00, 0xf0, 0x11, 0x00


	//----- nvinfo : EIATTR_KPARAM_INFO
	.align		4
.L_45:
        /*00e8*/ 	.byte	0x04, 0x17
        /*00ea*/ 	.short	(.L_47 - .L_46)
.L_46:
        /*00ec*/ 	.word	0x00000000
        /*00f0*/ 	.short	0x000b
        /*00f2*/ 	.short	0x0040
        /*00f4*/ 	.byte	0x00, 0xf0, 0x11, 0x00


	//----- nvinfo : EIATTR_KPARAM_INFO
	.align		4
.L_47:
        /*00f8*/ 	.byte	0x04, 0x17
        /*00fa*/ 	.short	(.L_49 - .L_48)
.L_48:
        /*00fc*/ 	.word	0x00000000
        /*0100*/ 	.short	0x000a
        /*0102*/ 	.short	0x003c
        /*0104*/ 	.byte	0x00, 0xf0, 0x11, 0x00


	//----- nvinfo : EIATTR_KPARAM_INFO
	.align		4
.L_49:
        /*0108*/ 	.byte	0x04, 0x17
        /*010a*/ 	.short	(.L_51 - .L_50)
.L_50:
        /*010c*/ 	.word	0x00000000
        /*0110*/ 	.short	0x0009
        /*0112*/ 	.short	0x0038
        /*0114*/ 	.byte	0x00, 0xf0, 0x11, 0x00


	//----- nvinfo : EIATTR_KPARAM_INFO
	.align		4
.L_51:
        /*0118*/ 	.byte	0x04, 0x17
        /*011a*/ 	.short	(.L_53 - .L_52)
.L_52:
        /*011c*/ 	.word	0x00000000
        /*0120*/ 	.short	0x0008
        /*0122*/ 	.short	0x0034
        /*0124*/ 	.byte	0x00, 0xf0, 0x11, 0x00


	//----- nvinfo : EIATTR_KPARAM_INFO
	.align		4
.L_53:
        /*0128*/ 	.byte	0x04, 0x17
        /*012a*/ 	.short	(.L_55 - .L_54)
.L_54:
        /*012c*/ 	.word	0x00000000
        /*0130*/ 	.short	0x0007
        /*0132*/ 	.short	0x0030
        /*0134*/ 	.byte	0x00, 0xf0, 0x11, 0x00


	//----- nvinfo : EIATTR_KPARAM_INFO
	.align		4
.L_55:
        /*0138*/ 	.byte	0x04, 0x17
        /*013a*/ 	.short	(.L_57 - .L_56)
.L_56:
        /*013c*/ 	.word	0x00000000
        /*0140*/ 	.short	0x0006
        /*0142*/ 	.short	0x002c
        /*0144*/ 	.byte	0x00, 0xf0, 0x11, 0x00


	//----- nvinfo : EIATTR_KPARAM_INFO
	.align		4
.L_57:
        /*0148*/ 	.byte	0x04, 0x17
        /*014a*/ 	.short	(.L_59 - .L_58)
.L_58:
        /*014c*/ 	.word	0x00000000
        /*0150*/ 	.short	0x0005
        /*0152*/ 	.short	0x0028
        /*0154*/ 	.byte	0x00, 0xf0, 0x11, 0x00


	//----- nvinfo : EIATTR_KPARAM_INFO
	.align		4
.L_59:
        /*0158*/ 	.byte	0x04, 0x17
        /*015a*/ 	.short	(.L_61 - .L_60)
.L_60:
        /*015c*/ 	.word	0x00000000
        /*0160*/ 	.short	0x0004
        /*0162*/ 	.short	0x0020
        /*0164*/ 	.byte	0x00, 0xf4, 0x21, 0x00


	//----- nvinfo : EIATTR_KPARAM_INFO
	.align		4
.L_61:
        /*0168*/ 	.byte	0x04, 0x17
        /*016a*/ 	.short	(.L_63 - .L_62)
.L_62:
        /*016c*/ 	.word	0x00000000
        /*0170*/ 	.short	0x0003
        /*0172*/ 	.short	0x0018
        /*0174*/ 	.byte	0x00, 0xf4, 0x21, 0x00


	//----- nvinfo : EIATTR_KPARAM_INFO
	.align		4
.L_63:
        /*0178*/ 	.byte	0x04, 0x17
        /*017a*/ 	.short	(.L_65 - .L_64)
.L_64:
        /*017c*/ 	.word	0x00000000
        /*0180*/ 	.short	0x0002
        /*0182*/ 	.short	0x0010
        /*0184*/ 	.byte	0x00, 0xf4, 0x21, 0x00


	//----- nvinfo : EIATTR_KPARAM_INFO
	.align		4
.L_65:
        /*0188*/ 	.byte	0x04, 0x17
        /*018a*/ 	.short	(.L_67 - .L_66)
.L_66:
        /*018c*/ 	.word	0x00000000
        /*0190*/ 	.short	0x0001
        /*0192*/ 	.short	0x0008
        /*0194*/ 	.byte	0x00, 0xf4, 0x21, 0x00


	//----- nvinfo : EIATTR_KPARAM_INFO
	.align		4
.L_67:
        /*0198*/ 	.byte	0x04, 0x17
        /*019a*/ 	.short	(.L_69 - .L_68)
.L_68:
        /*019c*/ 	.word	0x00000000
        /*01a0*/ 	.short	0x0000
        /*01a2*/ 	.short	0x0000
        /*01a4*/ 	.byte	0x00, 0xf4, 0x21, 0x00


	//----- nvinfo : EIATTR_AT_ENTRY_FRAGMENTS
	.align		4
.L_69:
        /*01a8*/ 	.byte	0x04, 0x4f
        /*01aa*/ 	.short	(.L_71 - .L_70)


	//   ....[0]....
.L_70:
        /*01ac*/ 	.word	0x00000004


	//----- nvinfo : EIATTR_RESERVED_SMEM_USED
	.align		4
.L_71:
        /*01b0*/ 	.byte	0x01, 0x41
	.zero		2


	//----- nvinfo : EIATTR_SPARSE_MMA_MASK
	.align		4
        /*01b4*/ 	.byte	0x03, 0x50
        /*01b6*/ 	.short	0x0000


	//----- nvinfo : EIATTR_TCGEN05_1CTA_USED
	.align		4
        /*01b8*/ 	.byte	0x01, 0x51
	.zero		2


	//----- nvinfo : EIATTR_MAXREG_COUNT
	.align		4
        /*01bc*/ 	.byte	0x03, 0x1b
        /*01be*/ 	.short	0x00ff


	//----- nvinfo : EIATTR_NUM_BARRIERS
	.align		4
        /*01c0*/ 	.byte	0x02, 0x4c
        /*01c2*/ 	.byte	0x01
	.zero		1


	//----- nvinfo : EIATTR_ANNOTATIONS
	.align		4
        /*01c4*/ 	.byte	0x04, 0x55
        /*01c6*/ 	.short	(.L_73 - .L_72)


	//   ....[0]....
.L_72:
        /*01c8*/ 	.word	0x00000001
        /*01cc*/ 	.byte	0x20, 0x34, 0x00, 0x00, 0x01, 0x00, 0x00, 0x00, 0x50, 0x34, 0x00, 0x00, 0x01, 0x00, 0x00, 0x00
        /* <DEDUP_REMOVED lines=289> */
        /*13ec*/ 	.byte	0xa0, 0x52, 0x01, 0x00, 0x01, 0x00, 0x00, 0x00, 0xc0, 0x52, 0x01, 0x00


	//----- nvinfo : EIATTR_INT_WARP_WIDE_INSTR_OFFSETS
	.align		4
.L_73:
        /*13f8*/ 	.byte	0x04, 0x31
        /*13fa*/ 	.short	(.L_75 - .L_74)


	//   ....[0]....
.L_74:
        /*13fc*/ 	.word	0x00003200


	//   ....[1]....
        /*1400*/ 	.word	0x000032c0


	//   ....[2]....
        /*1404*/ 	.word	0x00006870


	//   ....[3]....
        /*1408*/ 	.word	0x00007070


	//   ....[4]....
        /*140c*/ 	.word	0x00010e40


	//   ....[5]....
        /*1410*/ 	.word	0x0001b430


	//   ....[6]....
        /*1414*/ 	.word	0x0001b470


	//----- nvinfo : EIATTR_COOP_GROUP_MASK_REGIDS
	.align		4
.L_75:
        /*1418*/ 	.byte	0x04, 0x29
        /*141a*/ 	.short	(.L_77 - .L_76)


	//   ....[0]....
.L_76:
        /*141c*/ 	.word	0xffffffff


	//   ....[1]....
        /*1420*/ 	.word	0xffffffff


	//   ....[2]....
        /*1424*/ 	.word	0xffffffff


	//   ....[3]....
        /*1428*/ 	.word	0xffffffff


	//   ....[4]....
        /*142c*/ 	.word	0xffffffff


	//   ....[5]....
        /*1430*/ 	.word	0xffffffff


	//   ....[6]....
        /*1434*/ 	.word	0xffffffff


	//   ....[7]....
        /*1438*/ 	.word	0xffffffff


	//   ....[8]....
        /*143c*/ 	.word	0xffffffff


	//   ....[9]....
        /*1440*/ 	.word	0xffffffff


	//   ....[10]....
        /*1444*/ 	.word	0xffffffff


	//   ....[11]....
        /*1448*/ 	.word	0xffffffff


	//----- nvinfo : EIATTR_COOP_GROUP_INSTR_OFFSETS
	.align		4
.L_77:
        /*144c*/ 	.byte	0x04, 0x28
        /*144e*/ 	.short	(.L_79 - .L_78)


	//   ....[0]....
.L_78:
        /*1450*/ 	.word	0x00000080


	//   ....[1]....
        /*1454*/ 	.word	0x00000340


	//   ....[2]....
        /*1458*/ 	.word	0x000082c0


	//   ....[3]....
        /*145c*/ 	.word	0x0000a830


	//   ....[4]....
        /*1460*/ 	.word	0x0000ad00


	//   ....[5]....
        /*1464*/ 	.word	0x0000ad70


	//   ....[6]....
        /*1468*/ 	.word	0x000119f0


	//   ....[7]....
        /*146c*/ 	.word	0x00011a70


	//   ....[8]....
        /*1470*/ 	.word	0x00011ed0


	//   ....[9]....
        /*1474*/ 	.word	0x00011f30


	//   ....[10]....
        /*1478*/ 	.word	0x0001b2b0


	//   ....[11]....
        /*147c*/ 	.word	0x0001b520


	//----- nvinfo : EIATTR_VRC_CTA_INIT_COUNT
	.align		4
.L_79:
        /*1480*/ 	.byte	0x02, 0x4a
        /*1482*/ 	.byte	0x80
	.zero		1


	//----- nvinfo : EIATTR_MBARRIER_INSTR_OFFSETS
	.align		4
        /*1484*/ 	.byte	0x04, 0x39
        /*1486*/ 	.short	(.L_81 - .L_80)


	//   ....[0]....
.L_80:
        /*1488*/ 	.word	0x00003360
        /*148c*/ 	.word	0x000000ff
        /*1490*/ 	.word	0x00000000
        /*1494*/ 	.short	0x0100
        /*1496*/ 	.byte	0x06
	.zero		1


	//   ....[1]....
        /*1498*/ 	.word	0x000068a0
        /*149c*/ 	.word	0x000000ff
        /*14a0*/ 	.word	0x00021008
        /*14a4*/ 	.short	0x0100
        /*14a6*/ 	.byte	0x04
	.zero		1


	//   ....[2]....
        /*14a8*/ 	.word	0x00007220
        /*14ac*/ 	.word	0x000000ff
        /*14b0*/ 	.word	0x00010000
        /*14b4*/ 	.short	0x0100
        /*14b6*/ 	.byte	0x04
	.zero		1


	//   ....[3]....
        /*14b8*/ 	.word	0x00007910
        /*14bc*/ 	.word	0x000000ff
        /*14c0*/ 	.word	0x00010000
        /*14c4*/ 	.short	0x010a
        /*14c6*/ 	.byte	0x04
	.zero		1


	//   ....[4]....
        /*14c8*/ 	.word	0x00007ac0
        /*14cc*/ 	.word	0x000000ff
        /*14d0*/ 	.word	0x00010000
        /*14d4*/ 	.short	0x0108
        /*14d6*/ 	.byte	0x04
	.zero		1


	//   ....[5]....
        /*14d8*/ 	.word	0x00011000
        /*14dc*/ 	.word	0x000000ff
        /*14e0*/ 	.word	0x00021010
        /*14e4*/ 	.short	0x0100
        /*14e6*/ 	.byte	0x04
	.zero		1


	//   ....[6]....
        /*14e8*/ 	.word	0x000113c0
        /*14ec*/ 	.word	0x000000ff
        /*14f0*/ 	.word	0x00021010
        /*14f4*/ 	.short	0x010a
        /*14f6*/ 	.byte	0x04
	.zero		1


	//   ....[7]....
        /*14f8*/ 	.word	0x00011470
        /*14fc*/ 	.word	0x000000ff
        /*1500*/ 	.word	0x00021010
        /*1504*/ 	.short	0x0108
        /*1506*/ 	.byte	0x04
	.zero		1


	//   ....[8]....
        /*1508*/ 	.word	0x00011f80
        /*150c*/ 	.word	0x000000ff
        /*1510*/ 	.word	0x00000000
        /*1514*/ 	.short	0x010a
        /*1516*/ 	.byte	0x06
	.zero		1


	//   ....[9]....
        /*1518*/ 	.word	0x00015390
        /*151c*/ 	.word	0x000000ff
        /*1520*/ 	.word	0x00000000
        /*1524*/ 	.short	0x010a
        /*1526*/ 	.byte	0x06
	.zero		1


	//   ....[10]....
        /*1528*/ 	.word	0x000154d0
        /*152c*/ 	.word	0x000000ff
        /*1530*/ 	.word	0x00021000
        /*1534*/ 	.short	0x0108
        /*1536*/ 	.byte	0x04
	.zero		1


	//   ....[11]....
        /*1538*/ 	.word	0x000155c0
        /*153c*/ 	.word	0x000000ff
        /*1540*/ 	.word	0x00021008
        /*1544*/ 	.short	0x0108
        /*1546*/ 	.byte	0x04
	.zero		1


	//   ....[12]....
        /*1548*/ 	.word	0x0001b540
        /*154c*/ 	.word	0x000000ff
        /*1550*/ 	.word	0x00010000
        /*1554*/ 	.short	0x010a
        /*1556*/ 	.byte	0x04
	.zero		1


	//   ....[13]....
        /*1558*/ 	.word	0x0001b570
        /*155c*/ 	.word	0x000000ff
        /*1560*/ 	.word	0x00021010
        /*1564*/ 	.short	0x010a
        /*1566*/ 	.byte	0x04
	.zero		1


	//   ....[14]....
        /*1568*/ 	.word	0x0001b5a0
        /*156c*/ 	.word	0x000000ff
        /*1570*/ 	.word	0x00000000
        /*1574*/ 	.short	0x010a
        /*1576*/ 	.byte	0x06
	.zero		1


	//   ....[15]....
        /*1578*/ 	.word	0x0001b5d0
        /*157c*/ 	.word	0x000000ff
        /*1580*/ 	.word	0x00000000
        /*1584*/ 	.short	0x010a
        /*1586*/ 	.byte	0x06
	.zero		1


	//----- nvinfo : EIATTR_NUM_MBARRIERS
	.align		4
.L_81:
        /*1588*/ 	.byte	0x03, 0x38
        /*158a*/ 	.short	0xffff


	//----- nvinfo : EIATTR_EXIT_INSTR_OFFSETS
	.align		4
        /*158c*/ 	.byte	0x04, 0x1c
        /*158e*/ 	.short	(.L_83 - .L_82)


	//   ....[0]....
.L_82:
        /*1590*/ 	.word	0x0001b530


	//----- nvinfo : EIATTR_REQNTID
	.align		4
.L_83:
        /*1594*/ 	.byte	0x04, 0x10
        /*1596*/ 	.short	(.L_85 - .L_84)
.L_84:
        /*1598*/ 	.word	0x00000100
        /*159c*/ 	.word	0x00000001
        /*15a0*/ 	.word	0x00000001


	//----- nvinfo : EIATTR_CRS_STACK_SIZE
	.align		4
.L_85:
        /*15a4*/ 	.byte	0x04, 0x1e
        /*15a6*/ 	.short	(.L_87 - .L_86)
.L_86:
        /*15a8*/ 	.word	0x00000000


	//----- nvinfo : EIATTR_CBANK_PARAM_SIZE
	.align		4
.L_87:
        /*15ac*/ 	.byte	0x03, 0x19
        /*15ae*/ 	.short	0x0088


	//----- nvinfo : EIATTR_PARAM_CBANK
	.align		4
        /*15b0*/ 	.byte	0x04, 0x0a
        /*15b2*/ 	.short	(.L_89 - .L_88)
	.align		4
.L_88:
        /*15b4*/ 	.word	index@(.nv.constant0.attn_fwd)
        /*15b8*/ 	.short	0x0380
        /*15ba*/ 	.short	0x0088


	//----- nvinfo : EIATTR_SW_WAR
	.align		4
.L_89:
        /*15bc*/ 	.byte	0x04, 0x36
        /*15be*/ 	.short	(.L_91 - .L_90)
.L_90:
        /*15c0*/ 	.word	0x00000008
.L_91:


//--------------------- .nv.compat                --------------------------
	.section	.nv.compat,"",@"SHT_CUDA_COMPAT_INFO"
	.align	4
        /*0000*/ 	.byte	0x02, 0x02, 0x02, 0x00, 0x02, 0x05, 0x05, 0x00, 0x02, 0x03, 0x00, 0x00, 0x02, 0x06, 0x01, 0x00


//--------------------- .nv.callgraph             --------------------------
	.section	.nv.callgraph,"",@"SHT_CUDA_CALLGRAPH"
	.align	4
	.sectionentsize	8
	.align		4
        /*0000*/ 	.word	0x00000000
	.align		4
        /*0004*/ 	.word	0xffffffff
	.align		4
        /*0008*/ 	.word	0x00000000
	.align		4
        /*000c*/ 	.word	0xfffffffe
	.align		4
        /*0010*/ 	.word	0x00000000
	.align		4
        /*0014*/ 	.word	0xfffffffd
	.align		4
        /*0018*/ 	.word	0x00000000
	.align		4
        /*001c*/ 	.word	0xfffffffc


//--------------------- .nv.constant4             --------------------------
	.section	.nv.constant4,"a",@progbits
	.align	8
	.align		8
.nv.constant4:
        /*0000*/ 	.dword	_$_str


//--------------------- .text.attn_fwd            --------------------------
	.section	.text.attn_fwd,"ax",@progbits
	.align	128
        .global         attn_fwd
        .type           attn_fwd,@function
        .size           attn_fwd,(.L_x_27 - attn_fwd)
        .other          attn_fwd,@"STO_CUDA_ENTRY STV_DEFAULT"
attn_fwd:
.text.attn_fwd:
[----:B------:R-:W0:Y:S01]  /*0000*/  LDC R1, c[0x0][0x37c] ;  /* 0x0000df00ff017b82 */ /* 0x000e220000000800 */
[----:B------:R-:W1:Y:S01]  /*0010*/  S2R R0, SR_TID.X ;  /* 0x0000000000007919 */ /* 0x000e620000002100 */
[----:B------:R-:W-:Y:S01]  /*0020*/  LOP3.LUT R3, R3, 0xfffffff7, RZ, 0xc0, !PT ;  /* 0xfffffff703037812 */ /* 0x000fe200078ec0ff */
[----:B0-----:R-:W-:Y:S01]  /*0030*/  VIADD R1, R1, 0xfffff800 ;  /* 0xfffff80001017836 */ /* 0x001fe20000000000 */
[----:B-1----:R-:W-:-:S13]  /*0040*/  ISETP.GE.U32.AND P0, PT, R0, 0x20, PT ;  /* 0x000000200000780c */ /* 0x002fda0003f06070 */
[----:B------:R-:W-:Y:S01]  /*0050*/  @P0 LOP3.LUT R3, R3, 0x8, RZ, 0xfc, !PT ;  /* 0x0000000803030812 */ /* 0x000fe200078efcff */
[----:B------:R-:W-:Y:S06]  /*0060*/  @P0 BRA `(.L_x_0) ;  /* 0x0000000000b80947 */ /* 0x000fec0003800000 */
[----:B------:R-:W0:Y:S01]  /*0070*/  S2R R7, SR_CgaCtaId ;  /* 0x0000000000077919 */ /* 0x000e220000008800 */
[----:B------:R-:W-:Y:S01]  /*0080*/  NOP ;  /* 0x0000000000007918 */ /* 0x000fe20000000000 */
[----:B------:R-:W-:-:S04]  /*0090*/  MOV R0, 0x40 ;  /* 0x0000004000007802 */ /* 0x000fc80000000f00 */
[----:B0-----:R-:W-:Y:S02]  /*00a0*/  LEA R2, R7, R0, 0x18 ;  /* 0x0000000007027211 */ /* 0x001fe400078ec0ff */
[----:B------:R-:W-:-:S04]  /*00b0*/  MOV R0, 0x400 ;  /* 0x0000040000007802 */ /* 0x000fc80000000f00 */
[----:B------:R-:W0:Y:S01]  /*00c0*/  LDS.U8 R2, [R2] ;  /* 0x0000000002027984 */ /* 0x000e220000000000 */
[----:B------:R-:W-:Y:S02]  /*00d0*/  LEA R0, R7, R0, 0x18 ;  /* 0x0000000007007211 */ /* 0x000fe400078ec0ff */
[----:B0-----:R-:W-:-:S13]  /*00e0*/  ISETP.NE.AND P0, PT, R2, RZ, PT ;  /* 0x000000ff0200720c */ /* 0x001fda0003f05270 */
[----:B------:R-:W-:Y:S05]  /*00f0*/  @P0 BRA `(.L_x_1) ;  /* 0x00000000007c0947 */ /* 0x000fea0003800000 */
[----:B------:R-:W-:-:S13]  /*0100*/  ELECT P0, URZ, PT ;  /* 0x0000000000ff782f */ /* 0x000fda0003800000 */
[----:B------:R-:W-:Y:S05]  /*0110*/  @!P0 BRA `(.L_x_2) ;  /* 0x0000000000848947 */ /* 0x000fea0003800000 */
[----:B------:R-:W-:Y:S01]  /*0120*/  UMOV UR4, 0x10 ;  /* 0x0000001000047882 */ /* 0x000fe20000000000 */
[----:B------:R-:W-:Y:S02]  /*0130*/  IMAD.MOV.U32 R8, RZ, RZ, 0x1 ;  /* 0x00000001ff087424 */ /* 0x000fe400078e00ff */
[----:B------:R-:W-:Y:S02]  /*0140*/  IMAD.MOV.U32 R9, RZ, RZ, 0xffff ;  /* 0x0000ffffff097424 */ /* 0x000fe400078e00ff */
[----:B------:R-:W-:Y:S04]  /*0150*/  DEPBAR.LE SB0, 0x36 ;  /* 0x00008d800000791a */ /* 0x000fe80000000000 */
[----:B------:R-:W0:Y:S02]  /*0160*/  UTCATOMSWS.FIND_AND_SET.ALIGN UP0, UR4, UR4 ;  /* 0x00000004000475e3 */ /* 0x000e240008000800 */
[----:B0-----:R-:W-:-:S04]  /*0170*/  PLOP3.LUT P0, PT, PT, PT, UP0, 0x80, 0x8 ;  /* 0x000000000008781c */ /* 0x001fc80003f0f008 */
[----:B------:R-:W-:-:S04]  /*0180*/  SEL R2, RZ, 0xffffffff, !P0 ;  /* 0xffffffffff027807 */ /* 0x000fc80004000000 */
[----:B------:R-:W-:Y:S01]  /*0190*/  ISETP.NE.AND P0, PT, R2, RZ, PT ;  /* 0x000000ff0200720c */ /* 0x000fe20003f05270 */
[----:B------:R-:W-:-:S12]  /*01a0*/  IMAD.U32 R2, RZ, RZ, UR4 ;  /* 0x00000004ff027e24 */ /* 0x000fd8000f8e00ff */
[----:B------:R-:W-:Y:S05]  /*01b0*/  @P0 BRA `(.L_x_3) ;  /* 0x0000000000240947 */ /* 0x000fea0003800000 */
.L_x_4:
[----:B------:R-:W-:Y:S05]  /*01c0*/  NANOSLEEP 0x64 ;  /* 0x000000640000795d */ /* 0x000fea0003800000 */
[----:B------:R-:W-:-:S05]  /*01d0*/  UMOV UR4, 0x10 ;  /* 0x0000001000047882 */ /* 0x000fca0000000000 */
[----:B------:R-:W-:Y:S04]  /*01e0*/  DEPBAR.LE SB0, 0x36 ;  /* 0x00008d800000791a */ /* 0x000fe80000000000 */
[----:B------:R-:W0:Y:S02]  /*01f0*/  UTCATOMSWS.FIND_AND_SET.ALIGN UP0, UR4, UR4 ;  /* 0x00000004000475e3 */ /* 0x000e240008000800 */
[----:B0-----:R-:W-:-:S04]  /*0200*/  PLOP3.LUT P0, PT, PT, PT, UP0, 0x80, 0x8 ;  /* 0x000000000008781c */ /* 0x001fc80003f0f008 */
[----:B------:R-:W-:-:S04]  /*0210*/  SEL R2, RZ, 0xffffffff, !P0 ;  /* 0xffffffffff027807 */ /* 0x000fc80004000000 */
[----:B------:R-:W-:Y:S01]  /*0220*/  ISETP.NE.AND P0, PT, R2, RZ, PT ;  /* 0x000000ff0200720c */ /* 0x000fe20003f05270 */
[----:B------:R-:W-:-:S12]  /*0230*/  IMAD.U32 R2, RZ, RZ, UR4 ;  /* 0x00000004ff027e24 */ /* 0x000fd8000f8e00ff */
[----:B------:R-:W-:Y:S05]  /*0240*/  @!P0 BRA `(.L_x_4) ;  /* 0xfffffffc00dc8947 */ /* 0x000fea000383ffff */
.L_x_3:
[----:B------:R-:W-:Y:S01]  /*0250*/  VIADD R5, R2, 0x10 ;  /* 0x0000001002057836 */ /* 0x000fe20000000000 */
[----:B------:R-:W-:Y:S02]  /*0260*/  SHF.L.U32 R4, R9, R2, RZ ;  /* 0x0000000209047219 */ /* 0x000fe400000006ff */
[----:B------:R-:W-:Y:S02]  /*0270*/  MOV R6, 0x50 ;  /* 0x0000005000067802 */ /* 0x000fe40000000f00 */
[----:B------:R-:W-:Y:S02]  /*0280*/  SHF.L.U32 R5, R8, R5, RZ ;  /* 0x0000000508057219 */ /* 0x000fe400000006ff */
[----:B------:R-:W-:Y:S02]  /*0290*/  LEA R7, R7, R6, 0x18 ;  /* 0x0000000607077211 */ /* 0x000fe400078ec0ff */
[----:B------:R-:W-:Y:S01]  /*02a0*/  LOP3.LUT R4, R5, R4, RZ, 0xfc, !PT ;  /* 0x0000000405047212 */ /* 0x000fe200078efcff */
[----:B------:R-:W-:-:S04]  /*02b0*/  IMAD.SHL.U32 R5, R2, 0x20, RZ ;  /* 0x0000002002057824 */ /* 0x000fc800078e00ff */
[----:B------:R0:W-:Y:S04]  /*02c0*/  ATOMS.OR RZ, [R7], R4 ;  /* 0x0000000407ff738c */ /* 0x0001e80003000000 */
[----:B------:R0:W-:Y:S01]  /*02d0*/  STS [R0], R5 ;  /* 0x0000000500007388 */ /* 0x0001e20000000800 */
[----:B------:R-:W-:Y:S05]  /*02e0*/  BRA `(.L_x_2) ;  /* 0x0000000000107947 */ /* 0x000fea0003800000 */
.L_x_1:
[----:B------:R-:W-:Y:S01]  /*02f0*/  IMAD.MOV.U32 R5, RZ, RZ, -0x1 ;  /* 0xffffffffff057424 */ /* 0x000fe200078e00ff */
[----:B------:R-:W-:-:S04]  /*0300*/  MOV R4, 0x330 ;  /* 0x0000033000047802 */ /* 0x000fc80000000f00 */
[----:B------:R0:W-:Y:S03]  /*0310*/  STS [R0], R5 ;  /* 0x0000000500007388 */ /* 0x0001e60000000800 */
[----:B0-----:R-:W-:Y:S05]  /*0320*/  CALL.REL.NOINC `($__internal_1_$__cuda_sm10x_tcgen05_guardrail_trap_phase_invalid_during_alloc) ;  /* 0x000001b000c07944 */ /* 0x001fea0003c00000 */
.L_x_2:
[----:B------:R-:W-:Y:S05]  /*0330*/  WARPSYNC.ALL ;  /* 0x0000000000007948 */ /* 0x000fea0003800000 */
[----:B------:R-:W-:Y:S01]  /*0340*/  NOP ;  /* 0x0000000000007918 */ /* 0x000fe20000000000 */
.L_x_0:
[----:B0-----:R-:W0:Y:S01]  /*0350*/  S2R R0, SR_CTAID.X ;  /* 0x0000000000007919 */ /* 0x001e220000002500 */
[----:B------:R-:W1:Y:S01]  /*0360*/  LDC.64 R6, c[0x0][0x3b0] ;  /* 0x0000ec00ff067b82 */ /* 0x000e620000000a00 */
[----:B------:R-:W-:Y:S01]  /*0370*/  MOV R2, 0x400 ;  /* 0x0000040000027802 */ /* 0x000fe20000000f00 */
[----:B------:R-:W2:Y:S01]  /*0380*/  LDCU.64 UR8, c[0x0][0x358] ;  /* 0x00006b00ff0877ac */ /* 0x000ea20008000a00 */
[----:B------:R-:W3:Y:S02]  /*0390*/  S2R R182, SR_TID.X ;  /* 0x0000000000b67919 */ /* 0x000ee40000002100 */
[----:B------:R-:W-:Y:S01]  /*03a0*/  R2UR UR4, R2 ;  /* 0x00000000020472ca */ /* 0x000fe200000e0000 */
[----:B------:R-:W1:Y:S02]  /*03b0*/  S2R R188, SR_CTAID.Y ;  /* 0x0000000000bc7919 */ /* 0x000e640000002600 */
[----:B------:R-:W4:Y:S08]  /*03c0*/  LDC.64 R8, c[0x0][0x380] ;  /* 0x0000e000ff087b82 */ /* 0x000f300000000a00 */
[----:B------:R-:W5:Y:S08]  /*03d0*/  S2UR UR5, SR_CgaCtaId ;  /* 0x00000000000579c3 */ /* 0x000f700000008800 */
[----:B------:R-:W2:Y:S01]  /*03e0*/  LDC R4, c[0x0][0x3b8] ;  /* 0x0000ee00ff047b82 */ /* 0x000ea20000000800 */
[----:B0-----:R-:W-:-:S07]  /*03f0*/  IMAD.SHL.U32 R186, R0, 0x40, RZ ;  /* 0x0000004000ba7824 */ /* 0x001fce00078e00ff */
[----:B------:R-:W-:Y:S01]  /*0400*/  BAR.SYNC.DEFER_BLOCKING 0x0 ;  /* 0x0000000000007b1d */ /* 0x000fe20000010000 */
[----:B---3--:R-:W-:Y:S02]  /*0410*/  ISETP.GE.U32.AND P2, PT, R182, 0x20, PT ;  /* 0x00000020b600780c */ /* 0x008fe40003f46070 */
[--C-:B------:R-:W-:Y:S01]  /*0420*/  LOP3.LUT R10, R186, 0x3f, R182.reuse, 0xf8, !PT ;  /* 0x0000003fba0a7812 */ /* 0x100fe200078ef8b6 */
[----:B-1----:R-:W-:Y:S01]  /*0430*/  IMAD R5, R188, R6, RZ ;  /* 0x00000006bc057224 */ /* 0x002fe200078e02ff */
[----:B------:R-:W-:Y:S01]  /*0440*/  SHF.R.U32.HI R131, RZ, 0x6, R182 ;  /* 0x00000006ff837819 */ /* 0x000fe200000116b6 */
[----:B-----5:R-:W-:Y:S02]  /*0450*/  ULEA UR4, UR5, UR4, 0x18 ;  /* 0x0000000405047291 */ /* 0x020fe4000f8ec0ff */
[----:B------:R-:W-:Y:S01]  /*0460*/  IMAD R0, R10, R7, RZ ;  /* 0x000000070a007224 */ /* 0x000fe200078e02ff */
[----:B------:R-:W-:Y:S02]  /*0470*/  LEA.HI R7, R182, 0x1fc, RZ, 0x1a ;  /* 0x000001fcb6077811 */ /* 0x000fe400078fd0ff */
[----:B------:R-:W-:-:S02]  /*0480*/  SHF.R.S32.HI R6, RZ, 0x1f, R5 ;  /* 0x0000001fff067819 */ /* 0x000fc40000011405 */
[----:B----4-:R-:W-:Y:S01]  /*0490*/  IADD3 R2, P0, P1, R0, R8, R5 ;  /* 0x0000000800027210 */ /* 0x010fe2000791e005 */
[-C--:B--2---:R-:W-:Y:S01]  /*04a0*/  IMAD R5, R7, R4.reuse, RZ ;  /* 0x0000000407057224 */ /* 0x084fe200078e02ff */
[----:B------:R-:W-:Y:S02]  /*04b0*/  SHF.R.S32.HI R0, RZ, 0x1f, R0 ;  /* 0x0000001fff007819 */ /* 0x000fe40000011400 */
[----:B------:R-:W-:Y:S02]  /*04c0*/  SGXT.U32 R131, R131, 0x2 ;  /* 0x000000028383781a */ /* 0x000fe40000000000 */
[----:B------:R-:W-:Y:S02]  /*04d0*/  IADD3.X R0, PT, PT, R0, R9, R6, P0, P1 ;  /* 0x0000000900007210 */ /* 0x000fe400007e2406 */
[----:B------:R-:W0:Y:S01]  /*04e0*/  S2R R6, SR_CgaCtaId ;  /* 0x0000000000067919 */ /* 0x000e220000008800 */
[----:B------:R-:W-:Y:S01]  /*04f0*/  IMAD R7, R131, R4, RZ ;  /* 0x0000000483077224 */ /* 0x000fe200078e02ff */
[C---:B------:R-:W-:Y:S01]  /*0500*/  IADD3 R14, P0, PT, R5.reuse, R2, RZ ;  /* 0x00000002050e7210 */ /* 0x040fe20007f1e0ff */
[----:B------:R-:W1:Y:S02]  /*0510*/  LDS R30, [UR4] ;  /* 0x00000004ff1e7984 */ /* 0x000e640008000800 */
[----:B------:R-:W-:Y:S01]  /*0520*/  IMAD R11, R4, 0x4, R7 ;  /* 0x00000004040b7824 */ /* 0x000fe200078e0207 */
[----:B------:R-:W-:Y:S01]  /*0530*/  LEA.HI.X.SX32 R15, R5, R0, 0x1, P0 ;  /* 0x00000000050f7211 */ /* 0x000fe200000f0eff */
[----:B------:R-:W-:Y:S06]  /*0540*/  BAR.SYNC.DEFER_BLOCKING 0x0 ;  /* 0x0000000000007b1d */ /* 0x000fec0000010000 */
[----:B------:R-:W-:Y:S05]  /*0550*/  @P2 BRA `(.L_x_5) ;  /* 0x0000000000182947 */ /* 0x000fea0003800000 */
[----:B------:R-:W-:Y:S01]  /*0560*/  ELECT P0, URZ, PT ;  /* 0x0000000000ff782f */ /* 0x000fe20003800000 */
[----:B------:R-:W-:Y:S01]  /*0570*/  IMAD.MOV.U32 R5, RZ, RZ, 0x1 ;  /* 0x00000001ff057424 */ /* 0x000fe200078e00ff */
[----:B------:R-:W-:Y:S11]  /*0580*/  UVIRTCOUNT.DEALLOC.SMPOOL 0x80 ;  /* 0x000000800000784c */ /* 0x000ff60000000000 */
[----:B------:R-:W-:-:S04]  /*0590*/  @P0 MOV R9, 0x40 ;  /* 0x0000004000090802 */ /* 0x000fc80000000f00 */
[----:B0-----:R-:W-:-:S05]  /*05a0*/  @P0 LEA R6, R6, R9, 0x18 ;  /* 0x0000000906060211 */ /* 0x001fca00078ec0ff */
[----:B------:R2:W-:Y:S02]  /*05b0*/  @P0 STS.U8 [R6], R5 ;  /* 0x0000000506000388 */ /* 0x0005e40000000000 */
.L_x_5:
[C---:B0-2---:R-:W-:Y:S01]  /*05c0*/  IADD3 R6, P0, PT, R7.reuse, R2, RZ ;  /* 0x0000000207067210 */ /* 0x045fe20007f1e0ff */
[----:B------:R-:W-:Y:S01]  /*05d0*/  IMAD R59, R4, 0x4, R11 ;  /* 0x00000004043b7824 */ /* 0x000fe200078e020b */
[C---:B------:R-:W-:Y:S01]  /*05e0*/  LEA.HI R139, R182.reuse, 0x1c, RZ, 0x1a ;  /* 0x0000001cb68b7811 */ /* 0x040fe200078fd0ff */
[----:B------:R0:W2:Y:S01]  /*05f0*/  LDG.E.U8 R5, desc[UR8][R14.64] ;  /* 0x000000080e057981 */ /* 0x0000a2000c1e1100 */
[----:B------:R-:W-:Y:S02]  /*0600*/  LEA.HI.X.SX32 R7, R7, R0, 0x1, P0 ;  /* 0x0000000007077211 */ /* 0x000fe400000f0eff */
[----:B------:R-:W-:Y:S01]  /*0610*/  IADD3 R10, P0, PT, R11, R2, RZ ;  /* 0x000000020b0a7210 */ /* 0x000fe20007f1e0ff */
[----:B------:R-:W-:Y:S01]  /*0620*/  IMAD R17, R139, R4, RZ ;  /* 0x000000048b117224 */ /* 0x000fe200078e02ff */
[C---:B------:R-:W-:Y:S02]  /*0630*/  LEA.HI R140, R182.reuse, 0x2c, RZ, 0x1a ;  /* 0x0000002cb68c7811 */ /* 0x040fe400078fd0ff */
[----:B------:R-:W-:Y:S01]  /*0640*/  LEA.HI.X.SX32 R11, R11, R0, 0x1, P0 ;  /* 0x000000000b0b7211 */ /* 0x000fe200000f0eff */
[----:B------:R-:W3:Y:S01]  /*0650*/  LDG.E.U8 R7, desc[UR8][R6.64] ;  /* 0x0000000806077981 */ /* 0x000ee2000c1e1100 */
[----:B------:R-:W-:-:S02]  /*0660*/  LEA.HI R138, R182, 0xc, RZ, 0x1a ;  /* 0x0000000cb68a7811 */ /* 0x000fc400078fd0ff */
[C---:B0-----:R-:W-:Y:S02]  /*0670*/  IADD3 R14, P0, PT, R17.reuse, R2, RZ ;  /* 0x00000002110e7210 */ /* 0x041fe40007f1e0ff */
[----:B------:R-:W-:Y:S01]  /*0680*/  LEA.HI R144, R182, 0x4c, RZ, 0x1a ;  /* 0x0000004cb6907811 */ /* 0x000fe200078fd0ff */
[----:B------:R-:W4:Y:S01]  /*0690*/  LDG.E.U8 R11, desc[UR8][R10.64] ;  /* 0x000000080a0b7981 */ /* 0x000f22000c1e1100 */
[----:B------:R-:W-:Y:S01]  /*06a0*/  LEA.HI.X.SX32 R15, R17, R0, 0x1, P0 ;  /* 0x00000000110f7211 */ /* 0x000fe200000f0eff */
[----:B------:R-:W-:Y:S01]  /*06b0*/  IMAD R17, R140, R4, RZ ;  /* 0x000000048c117224 */ /* 0x000fe200078e02ff */
[----:B------:R-:W-:Y:S01]  /*06c0*/  IADD3 R8, P1, PT, R59, R2, RZ ;  /* 0x000000023b087210 */ /* 0x000fe20007f3e0ff */
[-C--:B------:R-:W-:Y:S01]  /*06d0*/  IMAD R13, R138, R4.reuse, RZ ;  /* 0x000000048a0d7224 */ /* 0x080fe200078e02ff */
[----:B------:R-:W-:Y:S01]  /*06e0*/  LEA.HI R143, R182, 0x3c, RZ, 0x1a ;  /* 0x0000003cb68f7811 */ /* 0x000fe200078fd0ff */
[----:B------:R-:W-:Y:S01]  /*06f0*/  IMAD R21, R144, R4, RZ ;  /* 0x0000000490157224 */ /* 0x000fe200078e02ff */
[----:B------:R-:W-:Y:S01]  /*0700*/  IADD3 R16, P0, PT, R17, R2, RZ ;  /* 0x0000000211107210 */ /* 0x000fe20007f1e0ff */
[----:B------:R-:W5:Y:S01]  /*0710*/  LDG.E.U8 R15, desc[UR8][R14.64] ;  /* 0x000000080e0f7981 */ /* 0x000f62000c1e1100 */
[----:B------:R-:W-:Y:S01]  /*0720*/  LEA.HI R148, R182, 0x6c, RZ, 0x1a ;  /* 0x0000006cb6947811 */ /* 0x000fe200078fd0ff */
[----:B------:R-:W-:Y:S01]  /*0730*/  IMAD R19, R143, R4, RZ ;  /* 0x000000048f137224 */ /* 0x000fe200078e02ff */
[----:B------:R-:W-:-:S02]  /*0740*/  LEA.HI.X.SX32 R9, R59, R0, 0x1, P1 ;  /* 0x000000003b097211 */ /* 0x000fc400008f0eff */
[----:B------:R-:W-:Y:S01]  /*0750*/  LEA.HI.X.SX32 R17, R17, R0, 0x1, P0 ;  /* 0x0000000011117211 */ /* 0x000fe200000f0eff */
[----:B------:R-:W-:Y:S01]  /*0760*/  IMAD R25, R148, R4, RZ ;  /* 0x0000000494197224 */ /* 0x000fe200078e02ff */
[----:B------:R-:W-:Y:S02]  /*0770*/  IADD3 R12, P1, PT, R13, R2, RZ ;  /* 0x000000020d0c7210 */ /* 0x000fe40007f3e0ff */
[C---:B------:R-:W-:Y:S02]  /*0780*/  LEA.HI R145, R182.reuse, 0x5c, RZ, 0x1a ;  /* 0x0000005cb6917811 */ /* 0x040fe400078fd0ff */
[C---:B------:R-:W-:Y:S02]  /*0790*/  LEA.HI R27, R182.reuse, 0x7c, RZ, 0x1a ;  /* 0x0000007cb61b7811 */ /* 0x040fe400078fd0ff */
[C---:B------:R-:W-:Y:S02]  /*07a0*/  LEA.HI R29, R182.reuse, 0x8c, RZ, 0x1a ;  /* 0x0000008cb61d7811 */ /* 0x040fe400078fd0ff */
[----:B------:R-:W-:-:S02]  /*07b0*/  LEA.HI R41, R182, 0xdc, RZ, 0x1a ;  /* 0x000000dcb6297811 */ /* 0x000fc400078fd0ff */
[----:B------:R-:W-:Y:S01]  /*07c0*/  LEA.HI R57, R182, 0x14c, RZ, 0x1a ;  /* 0x0000014cb6397811 */ /* 0x000fe200078fd0ff */
[----:B------:R-:W-:Y:S01]  /*07d0*/  IMAD R59, R4, 0x8, R59 ;  /* 0x00000008043b7824 */ /* 0x000fe200078e023b */
[----:B------:R-:W-:Y:S01]  /*07e0*/  IADD3 R20, P0, PT, R21, R2, RZ ;  /* 0x0000000215147210 */ /* 0x000fe20007f1e0ff */
[----:B------:R-:W-:Y:S01]  /*07f0*/  IMAD R23, R145, R4, RZ ;  /* 0x0000000491177224 */ /* 0x000fe200078e02ff */
[----:B------:R-:W-:Y:S01]  /*0800*/  LEA.HI.X.SX32 R13, R13, R0, 0x1, P1 ;  /* 0x000000000d0d7211 */ /* 0x000fe200008f0eff */
[----:B------:R-:W-:Y:S01]  /*0810*/  IMAD R31, R27, R4, RZ ;  /* 0x000000041b1f7224 */ /* 0x000fe200078e02ff */
[----:B------:R-:W-:Y:S01]  /*0820*/  LEA.HI.X.SX32 R21, R21, R0, 0x1, P0 ;  /* 0x0000000015157211 */ /* 0x000fe200000f0eff */
[----:B------:R-:W2:Y:S01]  /*0830*/  LDG.E.U8 R9, desc[UR8][R8.64] ;  /* 0x0000000808097981 */ /* 0x000ea2000c1e1100 */
[-C--:B------:R-:W-:Y:S02]  /*0840*/  IADD3 R18, P1, PT, R19, R2.reuse, RZ ;  /* 0x0000000213127210 */ /* 0x080fe40007f3e0ff */
[----:B------:R-:W-:Y:S01]  /*0850*/  IADD3 R24, P0, PT, R25, R2, RZ ;  /* 0x0000000219187210 */ /* 0x000fe20007f1e0ff */
[-C--:B------:R-:W-:Y:S01]  /*0860*/  IMAD R33, R29, R4.reuse, RZ ;  /* 0x000000041d217224 */ /* 0x080fe200078e02ff */
[----:B------:R-:W-:Y:S01]  /*0870*/  LEA.HI R27, R182, 0x9c, RZ, 0x1a ;  /* 0x0000009cb61b7811 */ /* 0x000fe200078fd0ff */
[----:B------:R-:W-:Y:S01]  /*0880*/  IMAD R45, R41, R4, RZ ;  /* 0x00000004292d7224 */ /* 0x000fe200078e02ff */
[----:B------:R-:W-:Y:S01]  /*0890*/  LEA.HI.X.SX32 R19, R19, R0, 0x1, P1 ;  /* 0x0000000013137211 */ /* 0x000fe200008f0eff */
[----:B------:R-:W-:Y:S01]  /*08a0*/  IMAD R57, R57, R4, RZ ;  /* 0x0000000439397224 */ /* 0x000fe200078e02ff */
[----:B------:R-:W-:Y:S01]  /*08b0*/  LEA.HI.X.SX32 R25, R25, R0, 0x1, P0 ;  /* 0x0000000019197211 */ /* 0x000fe200000f0eff */
[----:B------:R-:W2:Y:S01]  /*08c0*/  LDG.E.U8 R13, desc[UR8][R12.64] ;  /* 0x000000080c0d7981 */ /* 0x000ea2000c1e1100 */
[----:B------:R-:W-:-:S02]  /*08d0*/  IADD3 R22, P1, PT, R23, R2, RZ ;  /* 0x0000000217167210 */ /* 0x000fc40007f3e0ff */
[----:B------:R-:W-:Y:S01]  /*08e0*/  IADD3 R26, P0, PT, R31, R2, RZ ;  /* 0x000000021f1a7210 */ /* 0x000fe20007f1e0ff */
[----:B------:R-:W2:Y:S01]  /*08f0*/  LDG.E.U8 R17, desc[UR8][R16.64] ;  /* 0x0000000810117981 */ /* 0x000ea2000c1e1100 */
[C---:B------:R-:W-:Y:S01]  /*0900*/  LEA.HI R29, R182.reuse, 0xac, RZ, 0x1a ;  /* 0x000000acb61d7811 */ /* 0x040fe200078fd0ff */
[----:B------:R-:W-:Y:S01]  /*0910*/  IMAD R35, R27, R4, RZ ;  /* 0x000000041b237224 */ /* 0x000fe200078e02ff */
[-C--:B------:R-:W-:Y:S01]  /*0920*/  LEA.HI.X.SX32 R23, R23, R0.reuse, 0x1, P1 ;  /* 0x0000000017177211 */ /* 0x080fe200008f0eff */
[----:B------:R-:W2:Y:S01]  /*0930*/  LDG.E.U8 R21, desc[UR8][R20.64] ;  /* 0x0000000814157981 */ /* 0x000ea2000c1e1100 */
[----:B------:R-:W-:Y:S01]  /*0940*/  LEA.HI.X.SX32 R27, R31, R0, 0x1, P0 ;  /* 0x000000001f1b7211 */ /* 0x000fe200000f0eff */
[----:B------:R-:W-:Y:S01]  /*0950*/  IMAD R39, R29, R4, RZ ;  /* 0x000000041d277224 */ /* 0x000fe200078e02ff */
[----:B------:R-:W-:Y:S01]  /*0960*/  IADD3 R28, P1, PT, R33, R2, RZ ;  /* 0x00000002211c7210 */ /* 0x000fe20007f3e0ff */
[----:B------:R-:W2:Y:S01]  /*0970*/  LDG.E.U8 R19, desc[UR8][R18.64] ;  /* 0x0000000812137981 */ /* 0x000ea2000c1e1100 */
[----:B------:R-:W-:-:S02]  /*0980*/  LEA.HI R31, R182, 0xbc, RZ, 0x1a ;  /* 0x000000bcb61f7811 */ /* 0x000fc400078fd0ff */
[----:B------:R-:W-:Y:S01]  /*0990*/  LEA.HI.X.SX32 R29, R33, R0, 0x1, P1 ;  /* 0x00000000211d7211 */ /* 0x000fe200008f0eff */
[----:B------:R-:W2:Y:S01]  /*09a0*/  LDG.E.U8 R23, desc[UR8][R22.64] ;  /* 0x0000000816177981 */ /* 0x000ea2000c1e1100 */
[----:B------:R-:W-:Y:S01]  /*09b0*/  IADD3 R36, P0, PT, R35, R2, RZ ;  /* 0x0000000223247210 */ /* 0x000fe20007f1e0ff */
[----:B------:R-:W-:Y:S01]  /*09c0*/  IMAD R43, R31, R4, RZ ;  /* 0x000000041f2b7224 */ /* 0x000fe200078e02ff */
[----:B------:R-:W-:Y:S01]  /*09d0*/  IADD3 R32, P1, PT, R39, R2, RZ ;  /* 0x0000000227207210 */ /* 0x000fe20007f3e0ff */
[----:B------:R-:W2:Y:S01]  /*09e0*/  LDG.E.U8 R25, desc[UR8][R24.64] ;  /* 0x0000000818197981 */ /* 0x000ea2000c1e1100 */
[-C--:B------:R-:W-:Y:S02]  /*09f0*/  LEA.HI.X.SX32 R37, R35, R0.reuse, 0x1, P0 ;  /* 0x0000000023257211 */ /* 0x080fe400000f0eff */
[----:B------:R-:W-:Y:S01]  /*0a00*/  LEA.HI.X.SX32 R33, R39, R0, 0x1, P1 ;  /* 0x0000000027217211 */ /* 0x000fe200008f0eff */
[----:B------:R-:W2:Y:S01]  /*0a10*/  LDG.E.U8 R27, desc[UR8][R26.64] ;  /* 0x000000081a1b7981 */ /* 0x000ea2000c1e1100 */
[----:B------:R-:W-:-:S02]  /*0a20*/  IADD3 R34, P0, PT, R43, R2, RZ ;  /* 0x000000022b227210 */ /* 0x000fc40007f1e0ff */
[----:B------:R-:W-:Y:S01]  /*0a30*/  LEA.HI R39, R182, 0xcc, RZ, 0x1a ;  /* 0x000000ccb6277811 */ /* 0x000fe200078fd0ff */
[----:B------:R0:W2:Y:S01]  /*0a40*/  LDG.E.U8 R31, desc[UR8][R36.64] ;  /* 0x00000008241f7981 */ /* 0x0000a2000c1e1100 */
[----:B------:R-:W-:-:S03]  /*0a50*/  LEA.HI.X.SX32 R35, R43, R0, 0x1, P0 ;  /* 0x000000002b237211 */ /* 0x000fc600000f0eff */
[----:B------:R-:W-:Y:S01]  /*0a60*/  IMAD R43, R39, R4, RZ ;  /* 0x00000004272b7224 */ /* 0x000fe200078e02ff */
[C---:B------:R-:W-:Y:S01]  /*0a70*/  LEA.HI R39, R182.reuse, 0xec, RZ, 0x1a ;  /* 0x000000ecb6277811 */ /* 0x040fe200078fd0ff */
[----:B------:R-:W2:Y:S03]  /*0a80*/  LDG.E.U8 R29, desc[UR8][R28.64] ;  /* 0x000000081c1d7981 */ /* 0x000ea6000c1e1100 */
[----:B------:R-:W-:Y:S01]  /*0a90*/  IADD3 R38, P0, PT, R43, R2, RZ ;  /* 0x000000022b267210 */ /* 0x000fe20007f1e0ff */
[----:B------:R-:W-:Y:S01]  /*0aa0*/  IMAD R47, R39, R4, RZ ;  /* 0x00000004272f7224 */ /* 0x000fe200078e02ff */
[C---:B------:R-:W-:Y:S01]  /*0ab0*/  LEA.HI R41, R182.reuse, 0xfc, RZ, 0x1a ;  /* 0x000000fcb6297811 */ /* 0x040fe200078fd0ff */
[----:B------:R-:W2:Y:S01]  /*0ac0*/  LDG.E.U8 R33, desc[UR8][R32.64] ;  /* 0x0000000820217981 */ /* 0x000ea2000c1e1100 */
[----:B------:R-:W-:Y:S02]  /*0ad0*/  LEA.HI.X.SX32 R39, R43, R0, 0x1, P0 ;  /* 0x000000002b277211 */ /* 0x000fe400000f0eff */
[----:B0-----:R-:W-:Y:S01]  /*0ae0*/  IADD3 R36, P1, PT, R45, R2, RZ ;  /* 0x000000022d247210 */ /* 0x001fe20007f3e0ff */
[----:B------:R-:W2:Y:S01]  /*0af0*/  LDG.E.U8 R35, desc[UR8][R34.64] ;  /* 0x0000000822237981 */ /* 0x000ea2000c1e1100 */
[----:B------:R-:W-:-:S02]  /*0b00*/  LEA.HI R43, R182, 0x10c, RZ, 0x1a ;  /* 0x0000010cb62b7811 */ /* 0x000fc400078fd0ff */
[----:B------:R-:W-:Y:S01]  /*0b10*/  IADD3 R40, P0, PT, R47, R2, RZ ;  /* 0x000000022f287210 */ /* 0x000fe20007f1e0ff */
[----:B------:R-:W-:Y:S01]  /*0b20*/  IMAD R49, R41, R4, RZ ;  /* 0x0000000429317224 */ /* 0x000fe200078e02ff */
[----:B------:R-:W-:Y:S01]  /*0b30*/  LEA.HI.X.SX32 R37, R45, R0, 0x1, P1 ;  /* 0x000000002d257211 */ /* 0x000fe200008f0eff */
[----:B------:R-:W-:Y:S01]  /*0b40*/  IMAD R45, R43, R4, RZ ;  /* 0x000000042b2d7224 */ /* 0x000fe200078e02ff */
[----:B------:R-:W-:Y:S01]  /*0b50*/  LEA.HI.X.SX32 R41, R47, R0, 0x1, P0 ;  /* 0x000000002f297211 */ /* 0x000fe200000f0eff */
[----:B------:R0:W2:Y:S01]  /*0b60*/  LDG.E.U8 R55, desc[UR8][R38.64] ;  /* 0x0000000826377981 */ /* 0x0000a2000c1e1100 */
[C---:B------:R-:W-:Y:S02]  /*0b70*/  LEA.HI R47, R182.reuse, 0x11c, RZ, 0x1a ;  /* 0x0000011cb62f7811 */ /* 0x040fe400078fd0ff */
[-C--:B------:R-:W-:Y:S01]  /*0b80*/  IADD3 R42, P1, PT, R49, R2.reuse, RZ ;  /* 0x00000002312a7210 */ /* 0x080fe20007f3e0ff */
[----:B------:R1:W2:Y:S01]  /*0b90*/  LDG.E.U8 R53, desc[UR8][R40.64] ;  /* 0x0000000828357981 */ /* 0x0002a2000c1e1100 */
[----:B------:R-:W-:Y:S01]  /*0ba0*/  IADD3 R44, P0, PT, R45, R2, RZ ;  /* 0x000000022d2c7210 */ /* 0x000fe20007f1e0ff */
[----:B------:R-:W-:Y:S01]  /*0bb0*/  IMAD R47, R47, R4, RZ ;  /* 0x000000042f2f7224 */ /* 0x000fe200078e02ff */
[----:B------:R-:W-:Y:S01]  /*0bc0*/  LEA.HI.X.SX32 R43, R49, R0, 0x1, P1 ;  /* 0x00000000312b7211 */ /* 0x000fe200008f0eff */
[----:B------:R-:W2:Y:S01]  /*0bd0*/  LDG.E.U8 R37, desc[UR8][R36.64] ;  /* 0x0000000824257981 */ /* 0x000ea2000c1e1100 */
[----:B0-----:R-:W-:-:S02]  /*0be0*/  LEA.HI R39, R182, 0x13c, RZ, 0x1a ;  /* 0x0000013cb6277811 */ /* 0x001fc400078fd0ff */
[C---:B------:R-:W-:Y:S01]  /*0bf0*/  LEA.HI R49, R182.reuse, 0x12c, RZ, 0x1a ;  /* 0x0000012cb6317811 */ /* 0x040fe200078fd0ff */
[----:B------:R0:W2:Y:S01]  /*0c00*/  LDG.E.U8 R51, desc[UR8][R42.64] ;  /* 0x000000082a337981 */ /* 0x0000a2000c1e1100 */
[----:B------:R-:W-:Y:S01]  /*0c10*/  LEA.HI.X.SX32 R45, R45, R0, 0x1, P0 ;  /* 0x000000002d2d7211 */ /* 0x000fe200000f0eff */
[----:B------:R-:W-:Y:S01]  /*0c20*/  IMAD R63, R39, R4, RZ ;  /* 0x00000004273f7224 */ /* 0x000fe200078e02ff */
[----:B------:R-:W-:Y:S02]  /*0c30*/  IADD3 R46, P0, PT, R47, R2, RZ ;  /* 0x000000022f2e7210 */ /* 0x000fe40007f1e0ff */
[----:B-1----:R-:W-:Y:S01]  /*0c40*/  LEA.HI R41, R182, 0x15c, RZ, 0x1a ;  /* 0x0000015cb6297811 */ /* 0x002fe200078fd0ff */
[----:B------:R-:W-:Y:S01]  /*0c50*/  IMAD R61, R49, R4, RZ ;  /* 0x00000004313d7224 */ /* 0x000fe200078e02ff */
[----:B------:R-:W-:Y:S01]  /*0c60*/  LEA.HI.X.SX32 R47, R47, R0, 0x1, P0 ;  /* 0x000000002f2f7211 */ /* 0x000fe200000f0eff */
[----:B------:R-:W2:Y:S01]  /*0c70*/  LDG.E.U8 R49, desc[UR8][R44.64] ;  /* 0x000000082c317981 */ /* 0x000ea2000c1e1100 */
[----:B------:R-:W-:Y:S01]  /*0c80*/  IADD3 R62, P0, PT, R63, R2, RZ ;  /* 0x000000023f3e7210 */ /* 0x000fe20007f1e0ff */
[----:B------:R-:W-:Y:S01]  /*0c90*/  IMAD R41, R41, R4, RZ ;  /* 0x0000000429297224 */ /* 0x000fe200078e02ff */
[----:B------:R-:W-:-:S02]  /*0ca0*/  IADD3 R38, P1, PT, R61, R2, RZ ;  /* 0x000000023d267210 */ /* 0x000fc40007f3e0ff */
[----:B------:R-:W-:Y:S01]  /*0cb0*/  LEA.HI.X.SX32 R63, R63, R0, 0x1, P0 ;  /* 0x000000003f3f7211 */ /* 0x000fe200000f0eff */
[----:B------:R-:W2:Y:S01]  /*0cc0*/  LDG.E.U8 R47, desc[UR8][R46.64] ;  /* 0x000000082e2f7981 */ /* 0x000ea2000c1e1100 */
[----:B------:R-:W-:Y:S02]  /*0cd0*/  IADD3 R40, P0, PT, R41, R2, RZ ;  /* 0x0000000229287210 */ /* 0x000fe40007f1e0ff */
[----:B------:R-:W-:Y:S01]  /*0ce0*/  LEA.HI.X.SX32 R39, R61, R0, 0x1, P1 ;  /* 0x000000003d277211 */ /* 0x000fe200008f0eff */
[C---:B------:R-:W-:Y:S01]  /*0cf0*/  IMAD R61, R4.reuse, 0x4, R59 ;  /* 0x00000004043d7824 */ /* 0x040fe200078e023b */
[----:B0-----:R-:W-:Y:S01]  /*0d00*/  IADD3 R42, P1, PT, R57, R2, RZ ;  /* 0x00000002392a7210 */ /* 0x001fe20007f3e0ff */
[----:B------:R0:W2:Y:S01]  /*0d10*/  LDG.E.U8 R45, desc[UR8][R62.64] ;  /* 0x000000083e2d7981 */ /* 0x0000a2000c1e1100 */
[----:B------:R-:W-:Y:S02]  /*0d20*/  LEA.HI.X.SX32 R41, R41, R0, 0x1, P0 ;  /* 0x0000000029297211 */ /* 0x000fe400000f0eff */
[----:B------:R-:W-:Y:S01]  /*0d30*/  IADD3 R56, P0, PT, R59, R2, RZ ;  /* 0x000000023b387210 */ /* 0x000fe20007f1e0ff */
[----:B------:R-:W2:Y:S01]  /*0d40*/  LDG.E.U8 R39, desc[UR8][R38.64] ;  /* 0x0000000826277981 */ /* 0x000ea2000c1e1100 */
[-C--:B------:R-:W-:Y:S01]  /*0d50*/  LEA.HI.X.SX32 R43, R57, R0.reuse, 0x1, P1 ;  /* 0x00000000392b7211 */ /* 0x080fe200008f0eff */
[C---:B------:R-:W-:Y:S01]  /*0d60*/  IMAD R65, R4.reuse, 0x4, R61 ;  /* 0x0000000404417824 */ /* 0x040fe200078e023d */
[----:B------:R-:W-:Y:S01]  /*0d70*/  LEA.HI.X.SX32 R57, R59, R0, 0x1, P0 ;  /* 0x000000003b397211 */ /* 0x000fe200000f0eff */
[----:B------:R-:W2:Y:S01]  /*0d80*/  LDG.E.U8 R41, desc[UR8][R40.64] ;  /* 0x0000000828297981 */ /* 0x000ea2000c1e1100 */
[----:B------:R-:W-:Y:S01]  /*0d90*/  IADD3 R58, P0, PT, R61, R2, RZ ;  /* 0x000000023d3a7210 */ /* 0x000fe20007f1e0ff */
[----:B0-----:R-:W-:-:S02]  /*0da0*/  IMAD R63, R4, 0x8, R65 ;  /* 0x00000008043f7824 */ /* 0x001fc400078e0241 */
[----:B------:R0:W2:Y:S01]  /*0db0*/  LDG.E.U8 R43, desc[UR8][R42.64] ;  /* 0x000000082a2b7981 */ /* 0x0000a2000c1e1100 */
[----:B------:R-:W-:Y:S02]  /*0dc0*/  LEA.HI.X.SX32 R59, R61, R0, 0x1, P0 ;  /* 0x000000003d3b7211 */ /* 0x000fe400000f0eff */
[C---:B------:R-:W-:Y:S01]  /*0dd0*/  IADD3 R60, P0, PT, R65.reuse, R2, RZ ;  /* 0x00000002413c7210 */ /* 0x040fe20007f1e0ff */
[----:B------:R-:W2:Y:S03]  /*0de0*/  LDG.E.U8 R57, desc[UR8][R56.64] ;  /* 0x0000000838397981 */ /* 0x000ea6000c1e1100 */
[----:B------:R-:W-:Y:S01]  /*0df0*/  LEA.HI.X.SX32 R61, R65, R0, 0x1, P0 ;  /* 0x00000000413d7211 */ /* 0x000fe200000f0eff */
[----:B------:R-:W-:Y:S01]  /*0e00*/  IMAD R65, R4, 0x4, R63 ;  /* 0x0000000404417824 */ /* 0x000fe200078e023f */
[----:B------:R-:W2:Y:S01]  /*0e10*/  LDG.E.U8 R59, desc[UR8][R58.64] ;  /* 0x000000083a3b7981 */ /* 0x000ea2000c1e1100 */
[----:B------:R-:W-:-:S02]  /*0e20*/  SHF.R.U32.HI R176, RZ, 0x5, R182 ;  /* 0x00000005ffb07819 */ /* 0x000fc400000116b6 */
[----:B------:R-:W-:Y:S01]  /*0e30*/  R2UR UR5, R30 ;  /* 0x000000001e0572ca */ /* 0x000fe200000e0000 */
[C---:B------:R-:W-:Y:S01]  /*0e40*/  IMAD R67, R4.reuse, 0x4, R65 ;  /* 0x0000000404437824 */ /* 0x040fe200078e0241 */
[C---:B------:R-:W-:Y:S01]  /*0e50*/  IADD3 R62, P0, PT, R63.reuse, R2, RZ ;  /* 0x000000023f3e7210 */ /* 0x040fe20007f1e0ff */
[----:B------:R-:W2:Y:S01]  /*0e60*/  LDG.E.U8 R61, desc[UR8][R60.64] ;  /* 0x000000083c3d7981 */ /* 0x000ea2000c1e1100 */
[----:B------:R-:W-:Y:S01]  /*0e70*/  UMOV UR10, 0x1 ;  /* 0x00000001000a7882 */ /* 0x000fe20000000000 */
[C---:B------:R-:W-:Y:S01]  /*0e80*/  IMAD R69, R4.reuse, 0x8, R67 ;  /* 0x0000000804457824 */ /* 0x040fe200078e0243 */
[----:B------:R-:W-:Y:S01]  /*0e90*/  LEA.HI.X.SX32 R63, R63, R0, 0x1, P0 ;  /* 0x000000003f3f7211 */ /* 0x000fe200000f0eff */
[----:B0-----:R-:W0:Y:S02]  /*0ea0*/  LDC R42, c[0x0][0x3c4] ;  /* 0x0000f100ff2a7b82 */ /* 0x001e240000000800 */
[----:B------:R-:W-:Y:S01]  /*0eb0*/  IMAD R71, R4, 0x4, R69 ;  /* 0x0000000404477824 */ /* 0x000fe200078e0245 */
[----:B------:R-:W-:-:S02]  /*0ec0*/  IADD3 R66, P0, PT, R67, R2, RZ ;  /* 0x0000000243427210 */ /* 0x000fc40007f1e0ff */
[----:B------:R-:W-:Y:S01]  /*0ed0*/  IADD3 R64, P1, PT, R65, R2, RZ ;  /* 0x0000000241407210 */ /* 0x000fe20007f3e0ff */
[C---:B------:R-:W-:Y:S01]  /*0ee0*/  IMAD R73, R4.reuse, 0x4, R71 ;  /* 0x0000000404497824 */ /* 0x040fe200078e0247 */
[----:B------:R-:W-:Y:S01]  /*0ef0*/  LEA.HI.X.SX32 R67, R67, R0, 0x1, P0 ;  /* 0x0000000043437211 */ /* 0x000fe200000f0eff */
[----:B------:R-:W2:Y:S01]  /*0f00*/  LDG.E.U8 R63, desc[UR8][R62.64] ;  /* 0x000000083e3f7981 */ /* 0x000ea2000c1e1100 */
[----:B------:R-:W-:Y:S01]  /*0f10*/  IADD3 R68, P0, PT, R69, R2, RZ ;  /* 0x0000000245447210 */ /* 0x000fe20007f1e0ff */
[----:B------:R-:W-:-:S03]  /*0f20*/  IMAD R75, R4, 0x8, R73 ;  /* 0x00000008044b7824 */ /* 0x000fc600078e0249 */
[----:B------:R-:W-:Y:S01]  /*0f30*/  LEA.HI.X.SX32 R69, R69, R0, 0x1, P0 ;  /* 0x0000000045457211 */ /* 0x000fe200000f0eff */
[C---:B------:R-:W-:Y:S01]  /*0f40*/  IMAD R77, R4.reuse, 0x4, R75 ;  /* 0x00000004044d7824 */ /* 0x040fe200078e024b */
[C---:B------:R-:W-:Y:S01]  /*0f50*/  IADD3 R70, P0, PT, R71.reuse, R2, RZ ;  /* 0x0000000247467210 */ /* 0x040fe20007f1e0ff */
[----:B------:R-:W2:Y:S02]  /*0f60*/  LDG.E.U8 R67, desc[UR8][R66.64] ;  /* 0x0000000842437981 */ /* 0x000ea4000c1e1100 */
[C---:B------:R-:W-:Y:S01]  /*0f70*/  IMAD R79, R4.reuse, 0x4, R77 ;  /* 0x00000004044f7824 */ /* 0x040fe200078e024d */
[----:B------:R-:W-:Y:S01]  /*0f80*/  LEA.HI.X.SX32 R71, R71, R0, 0x1, P0 ;  /* 0x0000000047477211 */ /* 0x000fe200000f0eff */
[----:B------:R-:W2:Y:S01]  /*0f90*/  LDG.E.U8 R69, desc[UR8][R68.64] ;  /* 0x0000000844457981 */ /* 0x000ea2000c1e1100 */
[----:B------:R-:W-:Y:S01]  /*0fa0*/  IADD3 R74, P0, PT, R75, R2, RZ ;  /* 0x000000024b4a7210 */ /* 0x000fe20007f1e0ff */
[----:B------:R-:W-:-:S03]  /*0fb0*/  IMAD R81, R4, 0x8, R79 ;  /* 0x0000000804517824 */ /* 0x000fc600078e024f */
        /* <DEDUP_REMOVED lines=74> */
[----:B------:R-:W-:Y:S01]  /*1460*/  IADD3 R120, P0, PT, R121, R2, RZ ;  /* 0x0000000279787210 */ /* 0x000fe20007f1e0ff */
[----:B------:R-:W2:Y:S01]  /*1470*/  LDG.E.U8 R115, desc[UR8][R114.64] ;  /* 0x0000000872737981 */ /* 0x000ea2000c1e1100 */
[-C--:B------:R-:W-:Y:S01]  /*1480*/  LEA.HI.X.SX32 R65, R65, R0.reuse, 0x1, P1 ;  /* 0x0000000041417211 */ /* 0x080fe200008f0eff */
[C---:B------:R-:W-:Y:S01]  /*1490*/  IMAD R127, R4.reuse, 0x4, R125 ;  /* 0x00000004047f7824 */ /* 0x040fe200078e027d */
[----:B------:R-:W-:Y:S01]  /*14a0*/  LEA.HI.X.SX32 R121, R121, R0, 0x1, P0 ;  /* 0x0000000079797211 */ /* 0x000fe200000f0eff */
[----:B------:R1:W2:Y:S01]  /*14b0*/  LDG.E.U8 R117, desc[UR8][R116.64] ;  /* 0x0000000874757981 */ /* 0x0002a2000c1e1100 */
[-C--:B------:R-:W-:Y:S02]  /*14c0*/  IADD3 R122, P0, PT, R123, R2.reuse, RZ ;  /* 0x000000027b7a7210 */ /* 0x080fe40007f1e0ff */
[----:B------:R-:W-:Y:S01]  /*14d0*/  IADD3 R72, P1, PT, R73, R2, RZ ;  /* 0x0000000249487210 */ /* 0x000fe20007f3e0ff */
[----:B------:R-:W-:Y:S01]  /*14e0*/  IMAD R129, R4, 0x8, R127 ;  /* 0x0000000804817824 */ /* 0x000fe200078e027f */
[-C--:B------:R-:W-:Y:S01]  /*14f0*/  LEA.HI.X.SX32 R123, R123, R0.reuse, 0x1, P0 ;  /* 0x000000007b7b7211 */ /* 0x080fe200000f0eff */
[----:B------:R-:W2:Y:S01]  /*1500*/  LDG.E.U8 R121, desc[UR8][R120.64] ;  /* 0x0000000878797981 */ /* 0x000ea2000c1e1100 */
[----:B------:R-:W-:-:S02]  /*1510*/  LEA.HI.X.SX32 R73, R73, R0, 0x1, P1 ;  /* 0x0000000049497211 */ /* 0x000fc400008f0eff */
[-C--:B------:R-:W-:Y:S01]  /*1520*/  IADD3 R124, P0, PT, R125, R2.reuse, RZ ;  /* 0x000000027d7c7210 */ /* 0x080fe20007f1e0ff */
[----:B------:R-:W2:Y:S01]  /*1530*/  LDG.E.U8 R65, desc[UR8][R64.64] ;  /* 0x0000000840417981 */ /* 0x000ea2000c1e1100 */
[----:B------:R-:W-:Y:S01]  /*1540*/  IADD3 R82, P1, PT, R83, R2, RZ ;  /* 0x0000000253527210 */ /* 0x000fe20007f3e0ff */
[C---:B------:R-:W-:Y:S01]  /*1550*/  IMAD R133, R4.reuse, 0x4, R129 ;  /* 0x0000000404857824 */ /* 0x040fe200078e0281 */
[-C--:B------:R-:W-:Y:S01]  /*1560*/  LEA.HI.X.SX32 R125, R125, R0.reuse, 0x1, P0 ;  /* 0x000000007d7d7211 */ /* 0x080fe200000f0eff */
[----:B------:R-:W2:Y:S01]  /*1570*/  LDG.E.U8 R73, desc[UR8][R72.64] ;  /* 0x0000000848497981 */ /* 0x000ea2000c1e1100 */
[----:B------:R-:W-:Y:S01]  /*1580*/  LEA.HI.X.SX32 R83, R83, R0, 0x1, P1 ;  /* 0x0000000053537211 */ /* 0x000fe200008f0eff */
[----:B-1----:R-:W1:Y:S01]  /*1590*/  LDC R116, c[0x0][0x3c4] ;  /* 0x0000f100ff747b82 */ /* 0x002e620000000800 */
[-C--:B------:R-:W-:Y:S01]  /*15a0*/  IADD3 R128, P0, PT, R129, R2.reuse, RZ ;  /* 0x0000000281807210 */ /* 0x080fe20007f1e0ff */
[C---:B------:R-:W-:Y:S01]  /*15b0*/  IMAD R135, R4.reuse, 0x4, R133 ;  /* 0x0000000404877824 */ /* 0x040fe200078e0285 */
[----:B------:R-:W-:Y:S01]  /*15c0*/  IADD3 R90, P1, PT, R91, R2, RZ ;  /* 0x000000025b5a7210 */ /* 0x000fe20007f3e0ff */
[----:B------:R-:W2:Y:S01]  /*15d0*/  LDG.E.U8 R123, desc[UR8][R122.64] ;  /* 0x000000087a7b7981 */ /* 0x000ea2000c1e1100 */
[-C--:B------:R-:W-:Y:S01]  /*15e0*/  LEA.HI.X.SX32 R129, R129, R0.reuse, 0x1, P0 ;  /* 0x0000000081817211 */ /* 0x080fe200000f0eff */
[----:B------:R-:W-:Y:S01]  /*15f0*/  IMAD R137, R4, 0x8, R135 ;  /* 0x0000000804897824 */ /* 0x000fe200078e0287 */
[----:B------:R-:W-:Y:S01]  /*1600*/  LEA.HI.X.SX32 R91, R91, R0, 0x1, P1 ;  /* 0x000000005b5b7211 */ /* 0x000fe200008f0eff */
[----:B------:R-:W2:Y:S01]  /*1610*/  LDG.E.U8 R83, desc[UR8][R82.64] ;  /* 0x0000000852537981 */ /* 0x000ea2000c1e1100 */
[----:B------:R-:W-:-:S02]  /*1620*/  IADD3 R132, P0, PT, R133, R2, RZ ;  /* 0x0000000285847210 */ /* 0x000fc40007f1e0ff */
[----:B------:R-:W-:Y:S01]  /*1630*/  IADD3 R100, P1, PT, R101, R2, RZ ;  /* 0x0000000265647210 */ /* 0x000fe20007f3e0ff */
[C---:B------:R-:W-:Y:S01]  /*1640*/  IMAD R141, R4.reuse, 0x4, R137 ;  /* 0x00000004048d7824 */ /* 0x040fe200078e0289 */
[-C--:B------:R-:W-:Y:S01]  /*1650*/  LEA.HI.X.SX32 R133, R133, R0.reuse, 0x1, P0 ;  /* 0x0000000085857211 */ /* 0x080fe200000f0eff */
[----:B------:R-:W2:Y:S01]  /*1660*/  LDG.E.U8 R91, desc[UR8][R90.64] ;  /* 0x000000085a5b7981 */ /* 0x000ea2000c1e1100 */
[----:B------:R-:W-:Y:S02]  /*1670*/  LEA.HI.X.SX32 R101, R101, R0, 0x1, P1 ;  /* 0x0000000065657211 */ /* 0x000fe400008f0eff */
[-C--:B------:R-:W-:Y:S01]  /*1680*/  IADD3 R134, P0, PT, R135, R2.reuse, RZ ;  /* 0x0000000287867210 */ /* 0x080fe20007f1e0ff */
[----:B------:R-:W2:Y:S01]  /*1690*/  LDG.E.U8 R129, desc[UR8][R128.64] ;  /* 0x0000000880817981 */ /* 0x000ea2000c1e1100 */
[----:B------:R-:W-:Y:S01]  /*16a0*/  IADD3 R108, P1, PT, R109, R2, RZ ;  /* 0x000000026d6c7210 */ /* 0x000fe20007f3e0ff */
[----:B------:R-:W-:Y:S01]  /*16b0*/  IMAD R147, R4, 0x4, R141 ;  /* 0x0000000404937824 */ /* 0x000fe200078e028d */
[-C--:B------:R-:W-:Y:S01]  /*16c0*/  LEA.HI.X.SX32 R135, R135, R0.reuse, 0x1, P0 ;  /* 0x0000000087877211 */ /* 0x080fe200000f0eff */
[----:B------:R-:W2:Y:S01]  /*16d0*/  LDG.E.U8 R101, desc[UR8][R100.64] ;  /* 0x0000000864657981 */ /* 0x000ea2000c1e1100 */
[----:B------:R-:W-:-:S02]  /*16e0*/  LEA.HI.X.SX32 R109, R109, R0, 0x1, P1 ;  /* 0x000000006d6d7211 */ /* 0x000fc400008f0eff */
[-C--:B------:R-:W-:Y:S01]  /*16f0*/  IADD3 R136, P0, PT, R137, R2.reuse, RZ ;  /* 0x0000000289887210 */ /* 0x080fe20007f1e0ff */
[----:B------:R0:W2:Y:S01]  /*1700*/  LDG.E.U8 R125, desc[UR8][R124.64] ;  /* 0x000000087c7d7981 */ /* 0x0000a2000c1e1100 */
[----:B------:R-:W-:Y:S01]  /*1710*/  IADD3 R118, P1, PT, R119, R2, RZ ;  /* 0x0000000277767210 */ /* 0x000fe20007f3e0ff */
[C---:B------:R-:W-:Y:S01]  /*1720*/  IMAD R149, R4.reuse, 0x8, R147 ;  /* 0x0000000804957824 */ /* 0x040fe200078e0293 */
[-C--:B------:R-:W-:Y:S01]  /*1730*/  LEA.HI.X.SX32 R137, R137, R0.reuse, 0x1, P0 ;  /* 0x0000000089897211 */ /* 0x080fe200000f0eff */
[----:B------:R-:W2:Y:S01]  /*1740*/  LDG.E.U8 R109, desc[UR8][R108.64] ;  /* 0x000000086c6d7981 */ /* 0x000ea2000c1e1100 */
[----:B------:R-:W-:Y:S02]  /*1750*/  LEA.HI.X.SX32 R119, R119, R0, 0x1, P1 ;  /* 0x0000000077777211 */ /* 0x000fe400008f0eff */
[-C--:B------:R-:W-:Y:S01]  /*1760*/  IADD3 R146, P0, PT, R147, R2.reuse, RZ ;  /* 0x0000000293927210 */ /* 0x080fe20007f1e0ff */
[C---:B------:R-:W-:Y:S01]  /*1770*/  IMAD R153, R4.reuse, 0x4, R149 ;  /* 0x0000000404997824 */ /* 0x040fe200078e0295 */
[----:B------:R-:W-:Y:S01]  /*1780*/  IADD3 R126, P1, PT, R127, R2, RZ ;  /* 0x000000027f7e7210 */ /* 0x000fe20007f3e0ff */
[----:B------:R-:W2:Y:S01]  /*1790*/  LDG.E.U8 R135, desc[UR8][R134.64] ;  /* 0x0000000886877981 */ /* 0x000ea2000c1e1100 */
[-C--:B------:R-:W-:Y:S01]  /*17a0*/  LEA.HI.X.SX32 R147, R147, R0.reuse, 0x1, P0 ;  /* 0x0000000093937211 */ /* 0x080fe200000f0eff */
[C---:B------:R-:W-:Y:S01]  /*17b0*/  IMAD R159, R4.reuse, 0x4, R153 ;  /* 0x00000004049f7824 */ /* 0x040fe200078e0299 */
[----:B------:R-:W-:Y:S01]  /*17c0*/  LEA.HI.X.SX32 R127, R127, R0, 0x1, P1 ;  /* 0x000000007f7f7211 */ /* 0x000fe200008f0eff */
[----:B------:R-:W2:Y:S01]  /*17d0*/  LDG.E.U8 R137, desc[UR8][R136.64] ;  /* 0x0000000888897981 */ /* 0x000ea2000c1e1100 */
[-C--:B------:R-:W-:Y:S01]  /*17e0*/  IADD3 R154, P0, PT, R149, R2.reuse, RZ ;  /* 0x00000002959a7210 */ /* 0x080fe20007f1e0ff */
[----:B0-----:R-:W0:Y:S01]  /*17f0*/  LDC R124, c[0x0][0x3c4] ;  /* 0x0000f100ff7c7b82 */ /* 0x001e220000000800 */
        /* <DEDUP_REMOVED lines=8> */
[----:B------:R-:W2:Y:S01]  /*1880*/  LDG.E.U8 R149, desc[UR8][R154.64] ;  /* 0x000000089a957981 */ /* 0x000ea2000c1e1100 */
[-C--:B------:R-:W-:Y:S02]  /*1890*/  LEA.HI.X.SX32 R157, R153, R0.reuse, 0x1, P0 ;  /* 0x00000000999d7211 */ /* 0x080fe400000f0eff */
        /* <DEDUP_REMOVED lines=8> */
[----:B------:R-:W-:-:S02]  /*1920*/  IMAD R167, R4, 0x8, R165 ;  /* 0x0000000804a77824 */ /* 0x000fc400078e02a5 */
[----:B------:R-:W2:Y:S01]  /*1930*/  LDG.E.U8 R155, desc[UR8][R160.64] ;  /* 0x00000008a09b7981 */ /* 0x000ea2000c1e1100 */
[----:B------:R-:W-:Y:S02]  /*1940*/  LEA.HI.X.SX32 R163, R159, R0, 0x1, P0 ;  /* 0x000000009fa37211 */ /* 0x000fe400000f0eff */
[C---:B------:R-:W-:Y:S01]  /*1950*/  IADD3 R158, P0, PT, R165.reuse, R2, RZ ;  /* 0x00000002a59e7210 */ /* 0x040fe20007f1e0ff */
[----:B------:R-:W2:Y:S03]  /*1960*/  LDG.E.U8 R151, desc[UR8][R156.64] ;  /* 0x000000089c977981 */ /* 0x000ea6000c1e1100 */
[----:B------:R-:W-:Y:S01]  /*1970*/  LEA.HI.X.SX32 R159, R165, R0, 0x1, P0 ;  /* 0x00000000a59f7211 */ /* 0x000fe200000f0eff */
[C---:B------:R-:W-:Y:S01]  /*1980*/  IMAD R165, R4.reuse, 0x4, R167 ;  /* 0x0000000404a57824 */ /* 0x040fe200078e02a7 */
[----:B------:R-:W2:Y:S03]  /*1990*/  LDG.E.U8 R119, desc[UR8][R118.64] ;  /* 0x0000000876777981 */ /* 0x000ea6000c1e1100 */
[C---:B------:R-:W-:Y:S01]  /*19a0*/  IMAD R171, R4.reuse, 0x4, R165 ;  /* 0x0000000404ab7824 */ /* 0x040fe200078e02a5 */
[-C--:B------:R-:W-:Y:S01]  /*19b0*/  IADD3 R166, P0, PT, R167, R2.reuse, RZ ;  /* 0x00000002a7a67210 */ /* 0x080fe20007f1e0ff */
[----:B------:R-:W2:Y:S02]  /*19c0*/  LDG.E.U8 R157, desc[UR8][R162.64] ;  /* 0x00000008a29d7981 */ /* 0x000ea4000c1e1100 */
[C---:B------:R-:W-:Y:S01]  /*19d0*/  IMAD R173, R4.reuse, 0x8, R171 ;  /* 0x0000000804ad7824 */ /* 0x040fe200078e02ab */
[----:B------:R-:W-:Y:S01]  /*19e0*/  IADD3 R168, P1, PT, R165, R2, RZ ;  /* 0x00000002a5a87210 */ /* 0x000fe20007f3e0ff */
[----:B------:R-:W2:Y:S02]  /*19f0*/  LDG.E.U8 R159, desc[UR8][R158.64] ;  /* 0x000000089e9f7981 */ /* 0x000ea4000c1e1100 */
[C---:B------:R-:W-:Y:S01]  /*1a00*/  IMAD R175, R4.reuse, 0x4, R173 ;  /* 0x0000000404af7824 */ /* 0x040fe200078e02ad */
[----:B------:R-:W-:Y:S01]  /*1a10*/  LEA.HI.X.SX32 R167, R167, R0, 0x1, P0 ;  /* 0x00000000a7a77211 */ /* 0x000fe200000f0eff */
[----:B------:R-:W2:Y:S01]  /*1a20*/  LDG.E.U8 R133, desc[UR8][R132.64] ;  /* 0x0000000884857981 */ /* 0x000ea2000c1e1100 */
[----:B------:R-:W-:Y:S01]  /*1a30*/  IADD3 R164, P0, PT, R171, R2, RZ ;  /* 0x00000002aba47210 */ /* 0x000fe20007f1e0ff */
[C---:B------:R-:W-:Y:S01]  /*1a40*/  IMAD R177, R4.reuse, 0x4, R175 ;  /* 0x0000000404b17824 */ /* 0x040fe200078e02af */
[-C--:B------:R-:W-:Y:S01]  /*1a50*/  LEA.HI.X.SX32 R169, R165, R0.reuse, 0x1, P1 ;  /* 0x00000000a5a97211 */ /* 0x080fe200008f0eff */
[----:B------:R-:W2:Y:S01]  /*1a60*/  LDG.E.U8 R161, desc[UR8][R166.64] ;  /* 0x00000008a6a17981 */ /* 0x000ea2000c1e1100 */
        /* <DEDUP_REMOVED lines=9> */
[----:B------:R0:W2:Y:S01]  /*1b00*/  LDG.E.U8 R167, desc[UR8][R170.64] ;  /* 0x00000008aaa77981 */ /* 0x0000a2000c1e1100 */
[----:B------:R-:W-:Y:S02]  /*1b10*/  LEA.HI.X.SX32 R173, R175, R0, 0x1, P0 ;  /* 0x00000000afad7211 */ /* 0x000fe400000f0eff */
[-C--:B------:R-:W-:Y:S02]  /*1b20*/  IADD3 R178, P0, PT, R179, R2.reuse, RZ ;  /* 0x00000002b3b27210 */ /* 0x080fe40007f1e0ff */
[----:B------:R-:W-:Y:S01]  /*1b30*/  IADD3 R174, P1, PT, R177, R2, RZ ;  /* 0x00000002b1ae7210 */ /* 0x000fe20007f3e0ff */
[----:B------:R-:W2:Y:S01]  /*1b40*/  LDG.E.U8 R169, desc[UR8][R172.64] ;  /* 0x00000008aca97981 */ /* 0x000ea2000c1e1100 */
[----:B------:R-:W-:Y:S01]  /*1b50*/  LEA.HI.X.SX32 R179, R179, R0, 0x1, P0 ;  /* 0x00000000b3b37211 */ /* 0x000fe200000f0eff */
[----:B0-----:R-:W-:Y:S01]  /*1b60*/  IMAD R171, R4, 0x8, R185 ;  /* 0x0000000804ab7824 */ /* 0x001fe200078e02b9 */
[----:B------:R-:W-:-:S03]  /*1b70*/  IADD3 R180, P0, PT, R181, R2, RZ ;  /* 0x00000002b5b47210 */ /* 0x000fc60007f1e0ff */
[----:B------:R0:W2:Y:S01]  /*1b80*/  LDG.E.U8 R183, desc[UR8][R178.64] ;  /* 0x00000008b2b77981 */ /* 0x0000a2000c1e1100 */
[C---:B------:R-:W-:Y:S01]  /*1b90*/  IMAD R191, R4.reuse, 0x4, R171 ;  /* 0x0000000404bf7824 */ /* 0x040fe200078e02ab */
[----:B------:R-:W-:Y:S02]  /*1ba0*/  LEA.HI.X.SX32 R181, R181, R0, 0x1, P0 ;  /* 0x00000000b5b57211 */ /* 0x000fe400000f0eff */
[----:B------:R-:W-:Y:S01]  /*1bb0*/  IADD3 R184, P0, PT, R185, R2, RZ ;  /* 0x00000002b9b87210 */ /* 0x000fe20007f1e0ff */
[C---:B------:R-:W-:Y:S01]  /*1bc0*/  IMAD R193, R4.reuse, 0x4, R191 ;  /* 0x0000000404c17824 */ /* 0x040fe200078e02bf */
[-C--:B------:R-:W-:Y:S01]  /*1bd0*/  LEA.HI.X.SX32 R175, R177, R0.reuse, 0x1, P1 ;  /* 0x00000000b1af7211 */ /* 0x080fe200008f0eff */
[----:B------:R1:W2:Y:S01]  /*1be0*/  LDG.E.U8 R187, desc[UR8][R180.64] ;  /* 0x00000008b4bb7981 */ /* 0x0002a2000c1e1100 */
[----:B------:R-:W-:Y:S01]  /*1bf0*/  LEA.HI.X.SX32 R185, R185, R0, 0x1, P0 ;  /* 0x00000000b9b97211 */ /* 0x000fe200000f0eff */
[----:B0-----:R-:W-:Y:S01]  /*1c00*/  IMAD R179, R4, 0x8, R193 ;  /* 0x0000000804b37824 */ /* 0x001fe200078e02c1 */
[-C--:B------:R-:W-:Y:S01]  /*1c10*/  IADD3 R170, P0, PT, R171, R2.reuse, RZ ;  /* 0x00000002abaa7210 */ /* 0x080fe20007f1e0ff */
[----:B------:R0:W3:Y:S01]  /*1c20*/  LDG.E.U8 R177, desc[UR8][R174.64] ;  /* 0x00000008aeb17981 */ /* 0x0000e2000c1e1100 */
[----:B------:R-:W-:-:S02]  /*1c30*/  IADD3 R172, P1, PT, R191, R2, RZ ;  /* 0x00000002bfac7210 */ /* 0x000fc40007f3e0ff */
[----:B------:R-:W-:Y:S01]  /*1c40*/  LEA.HI.X.SX32 R171, R171, R0, 0x1, P0 ;  /* 0x00000000abab7211 */ /* 0x000fe200000f0eff */
[----:B------:R4:W5:Y:S01]  /*1c50*/  LDG.E.U8 R189, desc[UR8][R184.64] ;  /* 0x00000008b8bd7981 */ /* 0x000962000c1e1100 */
[----:B-1----:R-:W-:Y:S01]  /*1c60*/  IMAD R181, R4, 0x4, R179 ;  /* 0x0000000404b57824 */ /* 0x002fe200078e02b3 */
[----:B0-----:R-:W-:-:S03]  /*1c70*/  IADD3 R174, P0, PT, R193, R2, RZ ;  /* 0x00000002c1ae7210 */ /* 0x001fc60007f1e0ff */
[C---:B------:R-:W-:Y:S01]  /*1c80*/  IMAD R195, R4.reuse, 0x4, R181 ;  /* 0x0000000404c37824 */ /* 0x040fe200078e02b5 */
[-C--:B------:R-:W-:Y:S02]  /*1c90*/  LEA.HI.X.SX32 R173, R191, R0.reuse, 0x1, P1 ;  /* 0x00000000bfad7211 */ /* 0x080fe400008f0eff */
[----:B------:R-:W-:Y:S01]  /*1ca0*/  LEA.HI.X.SX32 R175, R193, R0, 0x1, P0 ;  /* 0x00000000c1af7211 */ /* 0x000fe200000f0eff */
[----:B------:R-:W-:Y:S01]  /*1cb0*/  IMAD R201, R4, 0x8, R195 ;  /* 0x0000000804c97824 */ /* 0x000fe200078e02c3 */
[C---:B------:R-:W-:Y:S01]  /*1cc0*/  IADD3 R178, P0, PT, R179.reuse, R2, RZ ;  /* 0x00000002b3b27210 */ /* 0x040fe20007f1e0ff */
[----:B------:R0:W5:Y:S03]  /*1cd0*/  LDG.E.U8 R193, desc[UR8][R172.64] ;  /* 0x00000008acc17981 */ /* 0x000166000c1e1100 */
[----:B------:R-:W-:Y:S01]  /*1ce0*/  LEA.HI.X.SX32 R179, R179, R0, 0x1, P0 ;  /* 0x00000000b3b37211 */ /* 0x000fe200000f0eff */
[----:B------:R1:W5:Y:S01]  /*1cf0*/  LDG.E.U8 R197, desc[UR8][R174.64] ;  /* 0x00000008aec57981 */ /* 0x000362000c1e1100 */
[----:B------:R-:W-:-:S02]  /*1d00*/  IADD3 R180, P0, PT, R181, R2, RZ ;  /* 0x00000002b5b47210 */ /* 0x000fc40007f1e0ff */
[----:B----4-:R-:W-:Y:S01]  /*1d10*/  IADD3 R184, P1, PT, R195, R2, RZ ;  /* 0x00000002c3b87210 */ /* 0x010fe20007f3e0ff */
[----:B------:R4:W5:Y:S01]  /*1d20*/  LDG.E.U8 R191, desc[UR8][R170.64] ;  /* 0x00000008aabf7981 */ /* 0x000962000c1e1100 */
[C---:B0-----:R-:W-:Y:S01]  /*1d30*/  IMAD R173, R4.reuse, 0x4, R201 ;  /* 0x0000000404ad7824 */ /* 0x041fe200078e02c9 */
[-C--:B------:R-:W-:Y:S02]  /*1d40*/  LEA.HI.X.SX32 R181, R181, R0.reuse, 0x1, P0 ;  /* 0x00000000b5b57211 */ /* 0x080fe400000f0eff */
[----:B------:R0:W5:Y:S01]  /*1d50*/  LDG.E.U8 R199, desc[UR8][R178.64] ;  /* 0x00000008b2c77981 */ /* 0x000162000c1e1100 */
[C---:B-1----:R-:W-:Y:S01]  /*1d60*/  IMAD R175, R4.reuse, 0x4, R173 ;  /* 0x0000000404af7824 */ /* 0x042fe200078e02ad */
[----:B------:R-:W-:Y:S02]  /*1d70*/  LEA.HI.X.SX32 R185, R195, R0, 0x1, P1 ;  /* 0x00000000c3b97211 */ /* 0x000fe400008f0eff */
[----:B------:R-:W5:Y:S01]  /*1d80*/  LDG.E.U8 R203, desc[UR8][R180.64] ;  /* 0x00000008b4cb7981 */ /* 0x000f62000c1e1100 */
[-C--:B----4-:R-:W-:Y:S01]  /*1d90*/  IADD3 R170, P0, PT, R201, R2.reuse, RZ ;  /* 0x00000002c9aa7210 */ /* 0x090fe20007f1e0ff */
[----:B------:R-:W-:Y:S01]  /*1da0*/  IMAD R195, R4, 0x8, R175 ;  /* 0x0000000804c37824 */ /* 0x000fe200078e02af */
[----:B------:R-:W-:Y:S01]  /*1db0*/  IADD3 R174, P1, PT, R175, R2, RZ ;  /* 0x00000002afae7210 */ /* 0x000fe20007f3e0ff */
[----:B------:R-:W4:Y:S01]  /*1dc0*/  LDG.E.U8 R205, desc[UR8][R184.64] ;  /* 0x00000008b8cd7981 */ /* 0x000f22000c1e1100 */
[----:B------:R-:W-:-:S02]  /*1dd0*/  LEA.HI.X.SX32 R171, R201, R0, 0x1, P0 ;  /* 0x00000000c9ab7211 */ /* 0x000fc400000f0eff */
[C---:B------:R-:W-:Y:S01]  /*1de0*/  IADD3 R172, P0, PT, R173.reuse, R2, RZ ;  /* 0x00000002adac7210 */ /* 0x040fe20007f1e0ff */
[C---:B------:R-:W-:Y:S02]  /*1df0*/  IMAD R201, R4.reuse, 0x4, R195 ;  /* 0x0000000404c97824 */ /* 0x040fe400078e02c3 */
[----:B------:R1:W4:Y:S01]  /*1e00*/  LDG.E.U8 R207, desc[UR8][R170.64] ;  /* 0x00000008aacf7981 */ /* 0x000322000c1e1100 */
[----:B------:R-:W-:Y:S01]  /*1e10*/  LEA.HI.X.SX32 R173, R173, R0, 0x1, P0 ;  /* 0x00000000adad7211 */ /* 0x000fe200000f0eff */
[----:B------:R-:W-:Y:S01]  /*1e20*/  IMAD R215, R4, 0x4, R201 ;  /* 0x0000000404d77824 */ /* 0x000fe200078e02c9 */
[----:B0-----:R-:W-:-:S03]  /*1e30*/  IADD3 R178, P0, PT, R195, R2, RZ ;  /* 0x00000002c3b27210 */ /* 0x001fc60007f1e0ff */
[----:B------:R0:W4:Y:S01]  /*1e40*/  LDG.E.U8 R209, desc[UR8][R172.64] ;  /* 0x00000008acd17981 */ /* 0x000122000c1e1100 */
[----:B------:R-:W-:Y:S01]  /*1e50*/  LEA.HI.X.SX32 R179, R195, R0, 0x1, P0 ;  /* 0x00000000c3b37211 */ /* 0x000fe200000f0eff */
[----:B------:R-:W-:-:S04]  /*1e60*/  IMAD R195, R4, 0x8, R215 ;  /* 0x0000000804c37824 */ /* 0x000fc800078e02d7 */
[C---:B------:R-:W-:Y:S01]  /*1e70*/  IMAD R219, R4.reuse, 0x4, R195 ;  /* 0x0000000404db7824 */ /* 0x040fe200078e02c3 */
[----:B------:R-:W-:Y:S01]  /*1e80*/  LEA.HI.X.SX32 R175, R175, R0, 0x1, P1 ;  /* 0x00000000afaf7211 */ /* 0x000fe200008f0eff */
[----:B------:R-:W4:Y:S02]  /*1e90*/  LDG.E.U8 R213, desc[UR8][R178.64] ;  /* 0x00000008b2d57981 */ /* 0x000f24000c1e1100 */
[C---:B-1----:R-:W-:Y:S02]  /*1ea0*/  IMAD R171, R4.reuse, 0x4, R219 ;  /* 0x0000000404ab7824 */ /* 0x042fe400078e02db */
[----:B------:R1:W4:Y:S02]  /*1eb0*/  LDG.E.U8 R211, desc[UR8][R174.64] ;  /* 0x00000008aed37981 */ /* 0x000324000c1e1100 */
[----:B0-----:R-:W-:-:S04]  /*1ec0*/  IMAD R173, R4, 0x8, R171 ;  /* 0x0000000804ad7824 */ /* 0x001fc800078e02ab */
[----:B------:R-:W-:Y:S01]  /*1ed0*/  IMAD R223, R4, 0x4, R173 ;  /* 0x0000000404df7824 */ /* 0x000fe200078e02ad */
[----:B------:R-:W-:-:S03]  /*1ee0*/  IADD3 R180, P0, PT, R201, R2, RZ ;  /* 0x00000002c9b47210 */ /* 0x000fc60007f1e0ff */
[----:B-1----:R-:W-:Y:S01]  /*1ef0*/  IMAD R175, R4, 0x4, R223 ;  /* 0x0000000404af7824 */ /* 0x002fe200078e02df */
[----:B------:R-:W-:-:S03]  /*1f00*/  IADD3 R184, P1, PT, R215, R2, RZ ;  /* 0x00000002d7b87210 */ /* 0x000fc60007f3e0ff */
[----:B------:R-:W-:Y:S01]  /*1f10*/  IMAD R225, R4, 0x8, R175 ;  /* 0x0000000804e17824 */ /* 0x000fe200078e02af */
[----:B------:R-:W-:-:S03]  /*1f20*/  LEA.HI.X.SX32 R181, R201, R0, 0x1, P0 ;  /* 0x00000000c9b57211 */ /* 0x000fc600000f0eff */
[C---:B------:R-:W-:Y:S01]  /*1f30*/  IMAD R227, R4.reuse, 0x4, R225 ;  /* 0x0000000404e37824 */ /* 0x040fe200078e02e1 */
[----:B------:R-:W-:Y:S02]  /*1f40*/  LEA.HI.X.SX32 R185, R215, R0, 0x1, P1 ;  /* 0x00000000d7b97211 */ /* 0x000fe400008f0eff */
[C---:B------:R-:W-:Y:S01]  /*1f50*/  IADD3 R194, P0, PT, R195.reuse, R2, RZ ;  /* 0x00000002c3c27210 */ /* 0x040fe20007f1e0ff */
[----:B------:R0:W4:Y:S03]  /*1f60*/  LDG.E.U8 R215, desc[UR8][R180.64] ;  /* 0x00000008b4d77981 */ /* 0x000126000c1e1100 */
[----:B------:R-:W-:Y:S01]  /*1f70*/  LEA.HI.X.SX32 R195, R195, R0, 0x1, P0 ;  /* 0x00000000c3c37211 */ /* 0x000fe200000f0eff */
[----:B------:R1:W4:Y:S01]  /*1f80*/  LDG.E.U8 R217, desc[UR8][R184.64] ;  /* 0x00000008b8d97981 */ /* 0x000322000c1e1100 */
[----:B------:R-:W-:Y:S01]  /*1f90*/  IADD3 R200, P0, PT, R219, R2, RZ ;  /* 0x00000002dbc87210 */ /* 0x000fe20007f1e0ff */
[----:B0-----:R-:W-:-:S04]  /*1fa0*/  IMAD R181, R4, 0x4, R227 ;  /* 0x0000000404b57824 */ /* 0x001fc800078e02e3 */
[C---:B-1----:R-:W-:Y:S01]  /*1fb0*/  IMAD R185, R4.reuse, 0x8, R181 ;  /* 0x0000000804b97824 */ /* 0x042fe200078e02b5 */
[----:B------:R-:W-:Y:S02]  /*1fc0*/  LEA.HI.X.SX32 R201, R219, R0, 0x1, P0 ;  /* 0x00000000dbc97211 */ /* 0x000fe400000f0eff */
[-C--:B------:R-:W-:Y:S01]  /*1fd0*/  IADD3 R172, P0, PT, R173, R2.reuse, RZ ;  /* 0x00000002adac7210 */ /* 0x080fe20007f1e0ff */
[----:B------:R-:W-:Y:S01]  /*1fe0*/  IMAD R229, R4, 0x4, R185 ;  /* 0x0000000404e57824 */ /* 0x000fe200078e02b9 */
[----:B------:R-:W-:Y:S01]  /*1ff0*/  IADD3 R170, P1, PT, R171, R2, RZ ;  /* 0x00000002abaa7210 */ /* 0x000fe20007f3e0ff */
[----:B------:R0:W4:Y:S01]  /*2000*/  LDG.E.U8 R219, desc[UR8][R194.64] ;  /* 0x00000008c2db7981 */ /* 0x000122000c1e1100 */
[-C--:B------:R-:W-:Y:S02]  /*2010*/  LEA.HI.X.SX32 R173, R173, R0.reuse, 0x1, P0 ;  /* 0x00000000adad7211 */ /* 0x080fe400000f0eff */
[----:B------:R-:W-:Y:S01]  /*2020*/  LEA.HI.X.SX32 R171, R171, R0, 0x1, P1 ;  /* 0x00000000abab7211 */ /* 0x000fe200008f0eff */
[----:B------:R1:W4:Y:S01]  /*2030*/  LDG.E.U8 R221, desc[UR8][R200.64] ;  /* 0x00000008c8dd7981 */ /* 0x000322000c1e1100 */
[----:B------:R-:W-:-:S02]  /*2040*/  IADD3 R178, P0, PT, R175, R2, RZ ;  /* 0x00000002afb27210 */ /* 0x000fc40007f1e0ff */
[----:B------:R-:W-:Y:S01]  /*2050*/  IADD3 R174, P1, PT, R225, R2, RZ ;  /* 0x00000002e1ae7210 */ /* 0x000fe20007f3e0ff */
[----:B------:R-:W4:Y:S01]  /*2060*/  LDG.E.U8 R237, desc[UR8][R170.64] ;  /* 0x00000008aaed7981 */ /* 0x000f22000c1e1100 */
[C---:B0-----:R-:W-:Y:S01]  /*2070*/  IMAD R195, R4.reuse, 0x4, R229 ;  /* 0x0000000404c37824 */ /* 0x041fe200078e02e5 */
[-C--:B------:R-:W-:Y:S02]  /*2080*/  LEA.HI.X.SX32 R179, R175, R0.reuse, 0x1, P0 ;  /* 0x00000000afb37211 */ /* 0x080fe400000f0eff */
[----:B------:R-:W4:Y:S01]  /*2090*/  LDG.E.U8 R239, desc[UR8][R172.64] ;  /* 0x00000008acef7981 */ /* 0x000f22000c1e1100 */
[C---:B-1----:R-:W-:Y:S01]  /*20a0*/  IMAD R201, R4.reuse, 0x8, R195 ;  /* 0x0000000804c97824 */ /* 0x042fe200078e02c3 */
[----:B------:R-:W-:Y:S02]  /*20b0*/  LEA.HI.X.SX32 R175, R225, R0, 0x1, P1 ;  /* 0x00000000e1af7211 */ /* 0x000fe400008f0eff */
[----:B------:R0:W4:Y:S01]  /*20c0*/  LDG.E.U8 R243, desc[UR8][R178.64] ;  /* 0x00000008b2f37981 */ /* 0x000122000c1e1100 */
[----:B------:R-:W-:Y:S01]  /*20d0*/  IMAD R225, R4, 0x4, R201 ;  /* 0x0000000404e17824 */ /* 0x000fe200078e02c9 */
[----:B------:R-:W-:-:S02]  /*20e0*/  IADD3 R180, P0, PT, R181, R2, RZ ;  /* 0x00000002b5b47210 */ /* 0x000fc40007f1e0ff */
[----:B------:R1:W4:Y:S01]  /*20f0*/  LDG.E.U8 R245, desc[UR8][R174.64] ;  /* 0x00000008aef57981 */ /* 0x000322000c1e1100 */
[C---:B------:R-:W-:Y:S01]  /*2100*/  IMAD R231, R4.reuse, 0x4, R225 ;  /* 0x0000000404e77824 */ /* 0x040fe200078e02e1 */
[----:B------:R-:W-:Y:S02]  /*2110*/  LEA.HI.X.SX32 R181, R181, R0, 0x1, P0 ;  /* 0x00000000b5b57211 */ /* 0x000fe400000f0eff */
[-C--:B------:R-:W-:Y:S01]  /*2120*/  IADD3 R184, P0, PT, R185, R2.reuse, RZ ;  /* 0x00000002b9b87210 */ /* 0x080fe20007f1e0ff */
[C---:B0-----:R-:W-:Y:S01]  /*2130*/  IMAD R179, R4.reuse, 0x8, R231 ;  /* 0x0000000804b37824 */ /* 0x041fe200078e02e7 */
[----:B------:R-:W-:Y:S01]  /*2140*/  IADD3 R170, P1, PT, R195, R2, RZ ;  /* 0x00000002c3aa7210 */ /* 0x000fe20007f3e0ff */
[----:B------:R0:W4:Y:S01]  /*2150*/  LDG.E.U8 R247, desc[UR8][R180.64] ;  /* 0x00000008b4f77981 */ /* 0x000122000c1e1100 */
[----:B------:R-:W-:Y:S01]  /*2160*/  LEA.HI.X.SX32 R185, R185, R0, 0x1, P0 ;  /* 0x00000000b9b97211 */ /* 0x000fe200000f0eff */
[----:B------:R-:W-:Y:S01]  /*2170*/  IMAD R233, R4, 0x4, R179 ;  /* 0x0000000404e97824 */ /* 0x000fe200078e02b3 */
[----:B------:R-:W-:-:S02]  /*2180*/  IADD3 R172, P0, PT, R201, R2, RZ ;  /* 0x00000002c9ac7210 */ /* 0x000fc40007f1e0ff */
[-C--:B------:R-:W-:Y:S01]  /*2190*/  LEA.HI.X.SX32 R171, R195, R0.reuse, 0x1, P1 ;  /* 0x00000000c3ab7211 */ /* 0x080fe200008f0eff */
[C---:B------:R-:W-:Y:S01]  /*21a0*/  IMAD R195, R4.reuse, 0x4, R233 ;  /* 0x0000000404c37824 */ /* 0x040fe200078e02e9 */
[----:B------:R-:W-:Y:S01]  /*21b0*/  LEA.HI.X.SX32 R173, R201, R0, 0x1, P0 ;  /* 0x00000000c9ad7211 */ /* 0x000fe200000f0eff */
[----:B------:R-:W4:Y:S01]  /*21c0*/  LDG.E.U8 R249, desc[UR8][R184.64] ;  /* 0x00000008b8f97981 */ /* 0x000f22000c1e1100 */
[C---:B-1----:R-:W-:Y:S01]  /*21d0*/  IADD3 R174, P0, PT, R231.reuse, R2, RZ ;  /* 0x00000002e7ae7210 */ /* 0x042fe20007f1e0ff */
[C---:B------:R-:W-:Y:S02]  /*21e0*/  IMAD R201, R4.reuse, 0x8, R195 ;  /* 0x0000000804c97824 */ /* 0x040fe400078e02c3 */
[----:B------:R1:W4:Y:S01]  /*21f0*/  LDG.E.U8 R251, desc[UR8][R170.64] ;  /* 0x00000008aafb7981 */ /* 0x000322000c1e1100 */
[----:B------:R-:W-:Y:S01]  /*2200*/  LEA.HI.X.SX32 R175, R231, R0, 0x1, P0 ;  /* 0x00000000e7af7211 */ /* 0x000fe200000f0eff */
[C---:B------:R-:W-:Y:S01]  /*2210*/  IMAD R231, R4.reuse, 0x4, R201 ;  /* 0x0000000404e77824 */ /* 0x040fe200078e02c9 */
[C---:B0-----:R-:W-:Y:S01]  /*2220*/  IADD3 R180, P0, PT, R195.reuse, R2, RZ ;  /* 0x00000002c3b47210 */ /* 0x041fe20007f1e0ff */
[----:B------:R-:W4:Y:S03]  /*2230*/  LDG.E.U8 R6, desc[UR8][R172.64] ;  /* 0x00000008ac067981 */ /* 0x000f26000c1e1100 */
[----:B------:R-:W-:Y:S01]  /*2240*/  LEA.HI.X.SX32 R181, R195, R0, 0x1, P0 ;  /* 0x00000000c3b57211 */ /* 0x000fe200000f0eff */
[----:B------:R0:W5:Y:S01]  /*2250*/  LDG.E.U8 R8, desc[UR8][R174.64] ;  /* 0x00000008ae087981 */ /* 0x000162000c1e1100 */
[----:B-1----:R-:W-:Y:S01]  /*2260*/  IMAD R171, R4, 0x4, R231 ;  /* 0x0000000404ab7824 */ /* 0x002fe200078e02e7 */
[----:B------:R-:W-:-:S02]  /*2270*/  IADD3 R184, P0, PT, R201, R2, RZ ;  /* 0x00000002c9b87210 */ /* 0x000fc40007f1e0ff */
[----:B------:R1:W5:Y:S01]  /*2280*/  LDG.E.U8 R12, desc[UR8][R180.64] ;  /* 0x00000008b40c7981 */ /* 0x000362000c1e1100 */
[C---:B------:R-:W-:Y:S01]  /*2290*/  IMAD R195, R4.reuse, 0x8, R171 ;  /* 0x0000000804c37824 */ /* 0x040fe200078e02ab */
[----:B------:R-:W-:Y:S02]  /*22a0*/  LEA.HI.X.SX32 R185, R201, R0, 0x1, P0 ;  /* 0x00000000c9b97211 */ /* 0x000fe400000f0eff */
[-C--:B------:R-:W-:Y:S02]  /*22b0*/  IADD3 R178, P1, PT, R179, R2.reuse, RZ ;  /* 0x00000002b3b27210 */ /* 0x080fe40007f3e0ff */
[----:B0-----:R-:W-:Y:S01]  /*22c0*/  IADD3 R174, P0, PT, R195, R2, RZ ;  /* 0x00000002c3ae7210 */ /* 0x001fe20007f1e0ff */
[C---:B------:R-:W-:Y:S01]  /*22d0*/  IMAD R235, R4.reuse, 0x4, R195 ;  /* 0x0000000404eb7824 */ /* 0x040fe200078e02c3 */
[-C--:B------:R-:W-:Y:S01]  /*22e0*/  LEA.HI.X.SX32 R179, R179, R0.reuse, 0x1, P1 ;  /* 0x00000000b3b37211 */ /* 0x080fe200008f0eff */
[----:B------:R-:W5:Y:S01]  /*22f0*/  LDG.E.U8 R14, desc[UR8][R184.64] ;  /* 0x00000008b80e7981 */ /* 0x000f62000c1e1100 */
[----:B------:R-:W-:Y:S01]  /*2300*/  LEA.HI.X.SX32 R175, R195, R0, 0x1, P0 ;  /* 0x00000000c3af7211 */ /* 0x000fe200000f0eff */
[----:B------:R-:W-:Y:S01]  /*2310*/  IMAD R173, R4, 0x4, R235 ;  /* 0x0000000404ad7824 */ /* 0x000fe200078e02eb */
[-C--:B------:R-:W-:Y:S01]  /*2320*/  IADD3 R170, P1, PT, R171, R2.reuse, RZ ;  /* 0x00000002abaa7210 */ /* 0x080fe20007f3e0ff */
[----:B------:R0:W5:Y:S01]  /*2330*/  LDG.E.U8 R10, desc[UR8][R178.64] ;  /* 0x00000008b20a7981 */ /* 0x000162000c1e1100 */
[----:B------:R-:W-:-:S02]  /*2340*/  IADD3 R194, P0, PT, R223, R2, RZ ;  /* 0x00000002dfc27210 */ /* 0x000fc40007f1e0ff */
[-C--:B------:R-:W-:Y:S01]  /*2350*/  LEA.HI.X.SX32 R171, R171, R0.reuse, 0x1, P1 ;  /* 0x00000000abab7211 */ /* 0x080fe200008f0eff */
[----:B------:R-:W5:Y:S01]  /*2360*/  LDG.E.U8 R18, desc[UR8][R174.64] ;  /* 0x00000008ae127981 */ /* 0x000f62000c1e1100 */
[----:B------:R-:W-:Y:S02]  /*2370*/  LEA.HI.X.SX32 R195, R223, R0, 0x1, P0 ;  /* 0x00000000dfc37211 */ /* 0x000fe400000f0eff */
[-C--:B-1----:R-:W-:Y:S01]  /*2380*/  IADD3 R180, P0, PT, R229, R2.reuse, RZ ;  /* 0x00000002e5b47210 */ /* 0x082fe20007f1e0ff */
[----:B------:R1:W5:Y:S01]  /*2390*/  LDG.E.U8 R16, desc[UR8][R170.64] ;  /* 0x00000008aa107981 */ /* 0x000362000c1e1100 */
[----:B0-----:R-:W-:Y:S02]  /*23a0*/  IADD3 R178, P1, PT, R173, R2, RZ ;  /* 0x00000002adb27210 */ /* 0x001fe40007f3e0ff */
[-C--:B------:R-:W-:Y:S01]  /*23b0*/  LEA.HI.X.SX32 R181, R229, R0.reuse, 0x1, P0 ;  /* 0x00000000e5b57211 */ /* 0x080fe200000f0eff */
[----:B------:R0:W5:Y:S01]  /*23c0*/  LDG.E.U8 R241, desc[UR8][R194.64] ;  /* 0x00000008c2f17981 */ /* 0x000162000c1e1100 */
[----:B------:R-:W-:-:S02]  /*23d0*/  LEA.HI.X.SX32 R179, R173, R0, 0x1, P1 ;  /* 0x00000000adb37211 */ /* 0x000fc400008f0eff */
[-C--:B------:R-:W-:Y:S02]  /*23e0*/  IADD3 R184, P0, PT, R233, R2.reuse, RZ ;  /* 0x00000002e9b87210 */ /* 0x080fe40007f1e0ff */
[----:B-1----:R-:W-:Y:S01]  /*23f0*/  LEA.HI R171, R182, 0x16c, RZ, 0x1a ;  /* 0x0000016cb6ab7811 */ /* 0x002fe200078fd0ff */
[----:B------:R1:W5:Y:S01]  /*2400*/  LDG.E.U8 R20, desc[UR8][R178.64] ;  /* 0x00000008b2147981 */ /* 0x000362000c1e1100 */
[----:B------:R-:W-:Y:S02]  /*2410*/  IADD3 R172, P1, PT, R227, R2, RZ ;  /* 0x00000002e3ac7210 */ /* 0x000fe40007f3e0ff */
[----:B------:R-:W-:Y:S01]  /*2420*/  LEA.HI.X.SX32 R185, R233, R0, 0x1, P0 ;  /* 0x00000000e9b97211 */ /* 0x000fe200000f0eff */
[----:B0-----:R-:W-:Y:S01]  /*2430*/  IMAD R195, R171, R4, RZ ;  /* 0x00000004abc37224 */ /* 0x001fe200078e02ff */
[----:B------:R-:W-:Y:S01]  /*2440*/  LEA.HI.X.SX32 R173, R227, R0, 0x1, P1 ;  /* 0x00000000e3ad7211 */ /* 0x000fe200008f0eff */
[----:B------:R-:W5:Y:S01]  /*2450*/  LDG.E.U8 R233, desc[UR8][R180.64] ;  /* 0x00000008b4e97981 */ /* 0x000f62000c1e1100 */
[----:B------:R-:W-:-:S02]  /*2460*/  IADD3 R170, P0, PT, R231, R2, RZ ;  /* 0x00000002e7aa7210 */ /* 0x000fc40007f1e0ff */
[----:B------:R-:W-:Y:S01]  /*2470*/  IADD3 R200, P1, PT, R225, R2, RZ ;  /* 0x00000002e1c87210 */ /* 0x000fe20007f3e0ff */
[----:B------:R0:W5:Y:S01]  /*2480*/  LDG.E.U8 R184, desc[UR8][R184.64] ;  /* 0x00000008b8b87981 */ /* 0x000162000c1e1100 */
[C---:B-1----:R-:W-:Y:S02]  /*2490*/  LEA.HI R179, R182.reuse, 0x18c, RZ, 0x1a ;  /* 0x0000018cb6b37811 */ /* 0x042fe400078fd0ff */
[----:B------:R-:W-:Y:S01]  /*24a0*/  LEA.HI R175, R182, 0x17c, RZ, 0x1a ;  /* 0x0000017cb6af7811 */ /* 0x000fe200078fd0ff */
[----:B------:R1:W5:Y:S01]  /*24b0*/  LDG.E.U8 R229, desc[UR8][R172.64] ;  /* 0x00000008ace57981 */ /* 0x000362000c1e1100 */
[----:B------:R-:W-:Y:S01]  /*24c0*/  LEA.HI.X.SX32 R171, R231, R0, 0x1, P0 ;  /* 0x00000000e7ab7211 */ /* 0x000fe200000f0eff */
[----:B------:R-:W-:Y:S01]  /*24d0*/  IMAD R179, R179, R4, RZ ;  /* 0x00000004b3b37224 */ /* 0x000fe200078e02ff */
[----:B------:R-:W-:Y:S02]  /*24e0*/  LEA.HI.X.SX32 R201, R225, R0, 0x1, P1 ;  /* 0x00000000e1c97211 */ /* 0x000fe400008f0eff */
[----:B------:R-:W-:-:S02]  /*24f0*/  IADD3 R174, P0, PT, R195, R2, RZ ;  /* 0x00000002c3ae7210 */ /* 0x000fc40007f1e0ff */
[C---:B0-----:R-:W-:Y:S01]  /*2500*/  LEA.HI R185, R182.reuse, 0x19c, RZ, 0x1a ;  /* 0x0000019cb6b97811 */ /* 0x041fe200078fd0ff */
[----:B------:R-:W-:Y:S01]  /*2510*/  IMAD R223, R175, R4, RZ ;  /* 0x00000004afdf7224 */ /* 0x000fe200078e02ff */
[----:B------:R-:W5:Y:S01]  /*2520*/  LDG.E.U8 R231, desc[UR8][R170.64] ;  /* 0x00000008aae77981 */ /* 0x000f62000c1e1100 */
[----:B-1----:R-:W-:Y:S02]  /*2530*/  IADD3 R172, P1, PT, R235, R2, RZ ;  /* 0x00000002ebac7210 */ /* 0x002fe40007f3e0ff */
[----:B------:R-:W-:Y:S01]  /*2540*/  LEA.HI.X.SX32 R175, R195, R0, 0x1, P0 ;  /* 0x00000000c3af7211 */ /* 0x000fe200000f0eff */
[----:B------:R-:W-:Y:S01]  /*2550*/  IMAD R195, R185, R4, RZ ;  /* 0x00000004b9c37224 */ /* 0x000fe200078e02ff */
[----:B------:R-:W-:Y:S01]  /*2560*/  LEA.HI.X.SX32 R173, R235, R0, 0x1, P1 ;  /* 0x00000000ebad7211 */ /* 0x000fe200008f0eff */
[----:B------:R-:W5:Y:S01]  /*2570*/  LDG.E.U8 R200, desc[UR8][R200.64] ;  /* 0x00000008c8c87981 */ /* 0x000f62000c1e1100 */
[-C--:B------:R-:W-:Y:S02]  /*2580*/  IADD3 R178, P0, PT, R179, R2.reuse, RZ ;  /* 0x00000002b3b27210 */ /* 0x080fe40007f1e0ff */
[----:B------:R-:W-:Y:S01]  /*2590*/  LEA.HI R185, R182, 0x1bc, RZ, 0x1a ;  /* 0x000001bcb6b97811 */ /* 0x000fe200078fd0ff */
[----:B------:R0:W5:Y:S01]  /*25a0*/  LDG.E.U8 R235, desc[UR8][R172.64] ;  /* 0x00000008aceb7981 */ /* 0x000162000c1e1100 */
[----:B------:R-:W-:-:S02]  /*25b0*/  IADD3 R180, P1, PT, R223, R2, RZ ;  /* 0x00000002dfb47210 */ /* 0x000fc40007f3e0ff */
[----:B------:R-:W-:Y:S01]  /*25c0*/  LEA.HI.X.SX32 R179, R179, R0, 0x1, P0 ;  /* 0x00000000b3b37211 */ /* 0x000fe200000f0eff */
[----:B------:R-:W-:Y:S01]  /*25d0*/  IMAD R185, R185, R4, RZ ;  /* 0x00000004b9b97224 */ /* 0x000fe200078e02ff */
[----:B------:R-:W-:Y:S02]  /*25e0*/  LEA.HI.X.SX32 R181, R223, R0, 0x1, P1 ;  /* 0x00000000dfb57211 */ /* 0x000fe400008f0eff */
[----:B------:R1:W5:Y:S01]  /*25f0*/  LDG.E.U8 R223, desc[UR8][R174.64] ;  /* 0x00000008aedf7981 */ /* 0x000362000c1e1100 */
[----:B0-----:R-:W-:-:S03]  /*2600*/  IADD3 R172, P0, PT, R195, R2, RZ ;  /* 0x00000002c3ac7210 */ /* 0x001fc60007f1e0ff */
[----:B------:R0:W5:Y:S01]  /*2610*/  LDG.E.U8 R225, desc[UR8][R180.64] ;  /* 0x00000008b4e17981 */ /* 0x000162000c1e1100 */
[C---:B------:R-:W-:Y:S02]  /*2620*/  LEA.HI R171, R182.reuse, 0x1ac, RZ, 0x1a ;  /* 0x000001acb6ab7811 */ /* 0x040fe400078fd0ff */
[----:B------:R-:W-:Y:S01]  /*2630*/  LEA.HI.X.SX32 R173, R195, R0, 0x1, P0 ;  /* 0x00000000c3ad7211 */ /* 0x000fe200000f0eff */
[----:B------:R0:W5:Y:S01]  /*2640*/  LDG.E.U8 R227, desc[UR8][R178.64] ;  /* 0x00000008b2e37981 */ /* 0x000162000c1e1100 */
[C---:B-1----:R-:W-:Y:S02]  /*2650*/  LEA.HI R175, R182.reuse, 0x1dc, RZ, 0x1a ;  /* 0x000001dcb6af7811 */ /* 0x042fe400078fd0ff */
[----:B------:R-:W-:Y:S01]  /*2660*/  IADD3 R174, P0, PT, R185, R2, RZ ;  /* 0x00000002b9ae7210 */ /* 0x000fe20007f1e0ff */
[-C--:B------:R-:W-:Y:S01]  /*2670*/  IMAD R201, R171, R4.reuse, RZ ;  /* 0x00000004abc97224 */ /* 0x080fe200078e02ff */
[----:B------:R-:W-:Y:S01]  /*2680*/  LEA.HI R171, R182, 0x1cc, RZ, 0x1a ;  /* 0x000001ccb6ab7811 */ /* 0x000fe200078fd0ff */
[----:B------:R-:W-:Y:S01]  /*2690*/  IMAD R195, R175, R4, RZ ;  /* 0x00000004afc37224 */ /* 0x000fe200078e02ff */
[----:B------:R-:W-:-:S02]  /*26a0*/  LEA.HI.X.SX32 R175, R185, R0, 0x1, P0 ;  /* 0x00000000b9af7211 */ /* 0x000fc400000f0eff */
[----:B------:R-:W-:Y:S01]  /*26b0*/  LEA.HI R185, R182, 0x1ec, RZ, 0x1a ;  /* 0x000001ecb6b97811 */ /* 0x000fe200078fd0ff */
[----:B0-----:R-:W-:Y:S01]  /*26c0*/  IMAD R181, R171, R4, RZ ;  /* 0x00000004abb57224 */ /* 0x001fe200078e02ff */
[-C--:B------:R-:W-:Y:S02]  /*26d0*/  IADD3 R170, P1, PT, R201, R2.reuse, RZ ;  /* 0x00000002c9aa7210 */ /* 0x080fe40007f3e0ff */
[----:B------:R-:W-:Y:S01]  /*26e0*/  IADD3 R180, P2, PT, R195, R2, RZ ;  /* 0x00000002c3b47210 */ /* 0x000fe20007f5e0ff */
[----:B------:R-:W-:Y:S01]  /*26f0*/  IMAD R185, R185, R4, RZ ;  /* 0x00000004b9b97224 */ /* 0x000fe200078e02ff */
[----:B------:R-:W-:Y:S01]  /*2700*/  LEA.HI.X.SX32 R171, R201, R0, 0x1, P1 ;  /* 0x00000000c9ab7211 */ /* 0x000fe200008f0eff */
[----:B------:R-:W5:Y:S01]  /*2710*/  LDG.E.U8 R175, desc[UR8][R174.64] ;  /* 0x00000008aeaf7981 */ /* 0x000f62000c1e1100 */
[----:B------:R-:W-:-:S03]  /*2720*/  IADD3 R178, P1, PT, R181, R2, RZ ;  /* 0x00000002b5b27210 */ /* 0x000fc60007f3e0ff */
[----:B------:R0:W5:Y:S01]  /*2730*/  LDG.E.U8 R201, desc[UR8][R172.64] ;  /* 0x00000008acc97981 */ /* 0x000162000c1e1100 */
[-C--:B------:R-:W-:Y:S02]  /*2740*/  LEA.HI.X.SX32 R179, R181, R0.reuse, 0x1, P1 ;  /* 0x00000000b5b37211 */ /* 0x080fe400008f0eff */
[----:B------:R-:W-:Y:S01]  /*2750*/  LEA.HI.X.SX32 R181, R195, R0, 0x1, P2 ;  /* 0x00000000c3b57211 */ /* 0x000fe200010f0eff */
[----:B------:R-:W5:Y:S04]  /*2760*/  LDG.E.U8 R171, desc[UR8][R170.64] ;  /* 0x00000008aaab7981 */ /* 0x000f68000c1e1100 */
[----:B------:R-:W5:Y:S01]  /*2770*/  LDG.E.U8 R179, desc[UR8][R178.64] ;  /* 0x00000008b2b37981 */ /* 0x000f62000c1e1100 */
[----:B0-----:R-:W-:-:S03]  /*2780*/  IADD3 R172, P0, PT, R185, R2, RZ ;  /* 0x00000002b9ac7210 */ /* 0x001fc60007f1e0ff */
[----:B------:R-:W5:Y:S01]  /*2790*/  LDG.E.U8 R181, desc[UR8][R180.64] ;  /* 0x00000008b4b57981 */ /* 0x000f62000c1e1100 */
[----:B------:R-:W-:-:S06]  /*27a0*/  LEA.HI.X.SX32 R173, R185, R0, 0x1, P0 ;  /* 0x00000000b9ad7211 */ /* 0x000fcc00000f0eff */
[----:B------:R-:W5:Y:S01]  /*27b0*/  LDG.E.U8 R173, desc[UR8][R172.64] ;  /* 0x00000008acad7981 */ /* 0x000f62000c1e1100 */
[----:B------:R-:W-:Y:S01]  /*27c0*/  SHF.R.S32.HI R132, RZ, 0x7, R182 ;  /* 0x00000007ff847819 */ /* 0x000fe200000114b6 */
[----:B------:R-:W-:-:S03]  /*27d0*/  IMAD.SHL.U32 R0, R176, 0x200000, RZ ;  /* 0x00200000b0007824 */ /* 0x000fc600078e00ff */
[----:B------:R-:W-:Y:S02]  /*27e0*/  SGXT R132, R132, 0x1 ;  /* 0x000000018484781a */ /* 0x000fe40000000200 */
[----:B------:R-:W-:Y:S02]  /*27f0*/  LOP3.LUT R0, R0, 0x600000, RZ, 0xc0, !PT ;  /* 0x0060000000007812 */ /* 0x000fe400078ec0ff */
[----:B------:R-:W-:-:S04]  /*2800*/  LOP3.LUT R132, R132, 0x90, RZ, 0xc0, !PT ;  /* 0x0000009084847812 */ /* 0x000fc800078ec0ff */
[----:B------:R-:W-:Y:S01]  /*2810*/  LOP3.LUT R132, R132, 0x7f, R182, 0x78, !PT ;  /* 0x0000007f84847812 */ /* 0x000fe200078e78b6 */
[----:B------:R-:W-:Y:S01]  /*2820*/  VIADD R2, R0, UR5 ;  /* 0x0000000500027c36 */ /* 0x000fe20008000000 */
[----:B------:R-:W-:-:S03]  /*2830*/  LOP3.LUT R4, R176, 0x4, RZ, 0xc0, !PT ;  /* 0x00000004b0047812 */ /* 0x000fc600078ec0ff */
[----:B--2---:R0:W-:Y:S01]  /*2840*/  STS.U8 [R132+UR4+0x400], R57 ;  /* 0x0004003984007988 */ /* 0x0041e20008000004 */
[----:B------:R-:W-:Y:S02]  /*2850*/  R2UR UR75, R4 ;  /* 0x00000000044b72ca */ /* 0x000fe400000e0000 */
[----:B------:R-:W-:Y:S01]  /*2860*/  R2UR UR7, R2 ;  /* 0x00000000020772ca */ /* 0x000fe200000e0000 */
[----:B---3--:R-:W-:Y:S01]  /*2870*/  STS.U8 [R132+UR4], R7 ;  /* 0x0000000784007988 */ /* 0x008fe20008000004 */
[----:B------:R-:W-:Y:S01]  /*2880*/  LOP3.LUT R142, R132, 0x20, RZ, 0x3c, !PT ;  /* 0x00000020848e7812 */ /* 0x000fe200078e3cff */
[----:B0-----:R-:W0:Y:S02]  /*2890*/  LDC.64 R56, c[0x0][0x3c0] ;  /* 0x0000f000ff387b82 */ /* 0x001e240000000a00 */
[----:B------:R1:W-:Y:S04]  /*28a0*/  STS.U8 [R132+UR4+0x200], R9 ;  /* 0x0002000984007988 */ /* 0x0003e80008000004 */
[----:B------:R-:W-:Y:S04]  /*28b0*/  STS.U8 [R132+UR4+0x600], R61 ;  /* 0x0006003d84007988 */ /* 0x000fe80008000004 */
[----:B------:R-:W-:Y:S01]  /*28c0*/  STS.U8 [R132+UR4+0x800], R63 ;  /* 0x0008003f84007988 */ /* 0x000fe20008000004 */
[----:B-1----:R-:W1:Y:S03]  /*28d0*/  LDC R9, c[0x0][0x3c8] ;  /* 0x0000f200ff097b82 */ /* 0x002e660000000800 */
[----:B------:R-:W-:Y:S04]  /*28e0*/  STS.U8 [R132+UR4+0xa00], R67 ;  /* 0x000a004384007988 */ /* 0x000fe80008000004 */
        /* <DEDUP_REMOVED lines=31> */
[----:B----4-:R2:W-:Y:S04]  /*2ae0*/  STS.U8 [R132+UR4+0x7000], R6 ;  /* 0x0070000684007988 */ /* 0x0105e80008000004 */
[----:B------:R-:W-:Y:S04]  /*2af0*/  STS.U8 [R132+UR4+0x4a00], R177 ;  /* 0x004a00b184007988 */ /* 0x000fe80008000004 */
[----:B------:R-:W-:Y:S04]  /*2b00*/  STS.U8 [R132+UR4+0x4c00], R183 ;  /* 0x004c00b784007988 */ /* 0x000fe80008000004 */
[----:B-----5:R-:W-:Y:S01]  /*2b10*/  STS.U8 [R132+UR4+0x4e00], R189 ;  /* 0x004e00bd84007988 */ /* 0x020fe20008000004 */
[----:B--2---:R-:W2:Y:S03]  /*2b20*/  LDC.64 R6, c[0x0][0x388] ;  /* 0x0000e200ff067b82 */ /* 0x004ea60000000a00 */
        /* <DEDUP_REMOVED lines=16> */
[----:B------:R3:W-:Y:S04]  /*2c30*/  STS.U8 [R132+UR4+0x7200], R8 ;  /* 0x0072000884007988 */ /* 0x0007e80008000004 */
[----:B------:R-:W-:Y:S04]  /*2c40*/  STS.U8 [R132+UR4+0x7400], R10 ;  /* 0x0074000a84007988 */ /* 0x000fe80008000004 */
[----:B------:R-:W-:Y:S04]  /*2c50*/  STS.U8 [R132+UR4+0x7600], R12 ;  /* 0x0076000c84007988 */ /* 0x000fe80008000004 */
[----:B------:R-:W-:Y:S04]  /*2c60*/  STS.U8 [R132+UR4+0x7800], R14 ;  /* 0x0078000e84007988 */ /* 0x000fe80008000004 */
[----:B------:R-:W-:Y:S04]  /*2c70*/  STS.U8 [R132+UR4+0x7a00], R16 ;  /* 0x007a001084007988 */ /* 0x000fe80008000004 */
[----:B------:R-:W-:Y:S04]  /*2c80*/  STS.U8 [R132+UR4+0x7c00], R18 ;  /* 0x007c001284007988 */ /* 0x000fe80008000004 */
[----:B------:R-:W-:Y:S01]  /*2c90*/  STS.U8 [R132+UR4+0x7e00], R20 ;  /* 0x007e001484007988 */ /* 0x000fe20008000004 */
[----:B------:R-:W-:Y:S01]  /*2ca0*/  ULEA UR7, UR75, UR7, 0x5 ;  /* 0x000000074b077291 */ /* 0x000fe2000f8e28ff */
[----:B------:R-:W-:Y:S01]  /*2cb0*/  LOP3.LUT P0, RZ, R182, 0xff, RZ, 0xc0, !PT ;  /* 0x000000ffb6ff7812 */ /* 0x000fe2000780c0ff */
[----:B0-----:R-:W-:Y:S01]  /*2cc0*/  IMAD R2, R188, R56, RZ ;  /* 0x00000038bc027224 */ /* 0x001fe200078e02ff */
[----:B------:R0:W-:Y:S01]  /*2cd0*/  STS.U8 [R142+UR4+0x100], R11 ;  /* 0x0001000b8e007988 */ /* 0x0001e20008000004 */
[----:B------:R-:W-:Y:S01]  /*2ce0*/  LOP3.LUT R4, R182, 0xff, RZ, 0xc0, !PT ;  /* 0x000000ffb6047812 */ /* 0x000fe200078ec0ff */
[----:B------:R-:W-:Y:S01]  /*2cf0*/  IMAD.U32 R149, RZ, RZ, UR4 ;  /* 0x00000004ff957e24 */ /* 0x000fe2000f8e00ff */
[----:B------:R-:W-:Y:S01]  /*2d00*/  PRMT R96, RZ, 0x7610, R96 ;  /* 0x00007610ff607816 */ /* 0x000fe20000000060 */
[----:B------:R4:W-:Y:S01]  /*2d10*/  STS.U8 [R142+UR4+0x7f00], R5 ;  /* 0x007f00058e007988 */ /* 0x0009e20008000004 */
[----:B---3--:R-:W-:Y:S01]  /*2d20*/  VIADD R8, R186, 0x40 ;  /* 0x00000040ba087836 */ /* 0x008fe20000000000 */
[----:B------:R-:W-:Y:S01]  /*2d30*/  PRMT R82, RZ, 0x7610, R82 ;  /* 0x00007610ff527816 */ /* 0x000fe20000000052 */
[----:B------:R-:W3:Y:S08]  /*2d40*/  LDC R56, c[0x0][0x3c4] ;  /* 0x0000f100ff387b82 */ /* 0x000ef00000000800 */
[----:B0-----:R-:W0:Y:S01]  /*2d50*/  LDC R11, c[0x0][0x3c8] ;  /* 0x0000f200ff0b7b82 */ /* 0x001e220000000800 */
[----:B------:R-:W-:Y:S04]  /*2d60*/  STS.U8 [R142+UR4+0x500], R59 ;  /* 0x0005003b8e007988 */ /* 0x000fe80008000004 */
[----:B------:R-:W-:Y:S01]  /*2d70*/  STS.U8 [R142+UR4+0x900], R65 ;  /* 0x000900418e007988 */ /* 0x000fe20008000004 */
[----:B------:R-:W-:-:S02]  /*2d80*/  PRMT R81, RZ, 0x7610, R81 ;  /* 0x00007610ff517816 */ /* 0x000fc40000000051 */
[----:B------:R-:W-:Y:S01]  /*2d90*/  PRMT R68, RZ, 0x7610, R68 ;  /* 0x00007610ff447816 */ /* 0x000fe20000000044 */
[----:B------:R-:W-:Y:S01]  /*2da0*/  STS.U8 [R142+UR4+0xd00], R71 ;  /* 0x000d00478e007988 */ /* 0x000fe20008000004 */
[----:B------:R-:W-:Y:S01]  /*2db0*/  PRMT R67, RZ, 0x7610, R67 ;  /* 0x00007610ff437816 */ /* 0x000fe20000000043 */
[----:B------:R-:W5:Y:S02]  /*2dc0*/  LDC R69, c[0x0][0x3c4] ;  /* 0x0000f100ff457b82 */ /* 0x000f640000000800 */
[----:B------:R-:W-:Y:S04]  /*2dd0*/  STS.U8 [R142+UR4+0x1100], R77 ;  /* 0x0011004d8e007988 */ /* 0x000fe80008000004 */
[----:B------:R-:W-:Y:S01]  /*2de0*/  STS.U8 [R142+UR4+0x1500], R83 ;  /* 0x001500538e007988 */ /* 0x000fe20008000004 */
[----:B------:R-:W-:Y:S01]  /*2df0*/  PRMT R54, RZ, 0x7610, R54 ;  /* 0x00007610ff367816 */ /* 0x000fe20000000036 */
[----:B------:R-:W0:Y:S02]  /*2e00*/  LDC R111, c[0x0][0x3c4] ;  /* 0x0000f100ff6f7b82 */ /* 0x000e240000000800 */
[----:B------:R-:W-:Y:S04]  /*2e10*/  STS.U8 [R142+UR4+0x1900], R89 ;  /* 0x001900598e007988 */ /* 0x000fe80008000004 */
[----:B------:R-:W-:Y:S01]  /*2e20*/  STS.U8 [R142+UR4+0x1d00], R95 ;  /* 0x001d005f8e007988 */ /* 0x000fe20008000004 */
[----:B------:R-:W-:Y:S01]  /*2e30*/  PRMT R40, RZ, 0x7610, R40 ;  /* 0x00007610ff287816 */ /* 0x000fe20000000028 */
[----:B------:R-:W0:Y:S02]  /*2e40*/  LDC R121, c[0x0][0x3c4] ;  /* 0x0000f100ff797b82 */ /* 0x000e240000000800 */
        /* <DEDUP_REMOVED lines=54> */
[----:B------:R-:W-:Y:S01]  /*31b0*/  STS.U8 [R142+UR4+0x7b00], R173 ;  /* 0x007b00ad8e007988 */ /* 0x000fe20008000004 */
[----:B------:R-:W-:Y:S01]  /*31c0*/  STTM.x128 tmem[UR7], RZ ;  /* 0x000000ff000079ed */ /* 0x000fe200083c0007 */
[----:B------:R-:W0:Y:S01]  /*31d0*/  FENCE.VIEW.ASYNC.T ;  /* 0x00000000000073c6 */ /* 0x000e220000000200 */
[----:B--2---:R-:W-:Y:S01]  /*31e0*/  IADD3 R137, P1, PT, R2, R6, RZ ;  /* 0x0000000602897210 */ /* 0x004fe20007f3e0ff */
[----:B-1----:R-:W-:Y:S01]  /*31f0*/  IMAD R4, R4, R9, RZ ;  /* 0x0000000904047224 */ /* 0x002fe200078e02ff */
[----:B0-----:R-:W-:Y:S01]  /*3200*/  VOTEU.ALL UP0, P0 ;  /* 0x0000000000ff7886 */ /* 0x001fe20000000000 */
[----:B------:R-:W-:Y:S01]  /*3210*/  VIADD R222, R149, 0x21000 ;  /* 0x0002100095de7836 */ /* 0x000fe20000000000 */
[----:B----4-:R-:W-:Y:S01]  /*3220*/  LEA.HI.X.SX32 R5, R2, R7, 0x1, P1 ;  /* 0x0000000702057211 */ /* 0x010fe200008f0eff */
[----:B------:R-:W0:Y:S01]  /*3230*/  LDC R6, c[0x0][0x3c4] ;  /* 0x0000f100ff067b82 */ /* 0x000e220000000800 */
[----:B------:R-:W-:Y:S01]  /*3240*/  IMAD R2, R11, 0x100, R4 ;  /* 0x000001000b027824 */ /* 0x000fe200078e0204 */
[----:B------:R-:W-:-:S04]  /*3250*/  @!UP0 UIADD3 UR12, UPT, UPT, -UR10, 0x100000, URZ ;  /* 0x001000000a0c8890 */ /* 0x000fc8000fffe1ff */
[----:B------:R-:W-:Y:S02]  /*3260*/  @!UP0 USHF.L.U32 UR13, UR12, 0xb, URZ ;  /* 0x0000000b0c0d8899 */ /* 0x000fe400080006ff */
[----:B------:R-:W-:Y:S01]  /*3270*/  @!UP0 USHF.L.U32 UR12, UR12, 0x1, URZ ;  /* 0x000000010c0c8899 */ /* 0x000fe200080006ff */
[----:B------:R-:W-:Y:S02]  /*3280*/  R2UR UR6, R222 ;  /* 0x00000000de0672ca */ /* 0x000fe400000e0000 */
[-C--:B------:R-:W-:Y:S01]  /*3290*/  IADD3 R136, P2, PT, R2, R137.reuse, RZ ;  /* 0x0000008902887210 */ /* 0x080fe20007f5e0ff */
[----:B------:R-:W1:Y:S01]  /*32a0*/  LDC R7, c[0x0][0x3c4] ;  /* 0x0000f100ff077b82 */ /* 0x000e620000000800 */
[----:B------:R-:W-:Y:S01]  /*32b0*/  IADD3 R134, P1, PT, R4, R137, RZ ;  /* 0x0000008904867210 */ /* 0x000fe20007f3e0ff */
[----:B------:R-:W-:-:S06]  /*32c0*/  VOTEU.ALL UP1, P0 ;  /* 0x0000000000ff7886 */ /* 0x000fcc0000020000 */
[----:B------:R-:W-:Y:S01]  /*32d0*/  BAR.SYNC.DEFER_BLOCKING 0x0 ;  /* 0x0000000000007b1d */ /* 0x000fe20000010000 */
[----:B------:R-:W-:-:S07]  /*32e0*/  LEA.HI.X.SX32 R137, R2, R5, 0x1, P2 ;  /* 0x0000000502897211 */ /* 0x000fce00010f0eff */
[----:B------:R-:W2:Y:S01]  /*32f0*/  LDC R2, c[0x0][0x3c4] ;  /* 0x0000f100ff027b82 */ /* 0x000ea20000000800 */
[----:B------:R-:W-:-:S07]  /*3300*/  LEA.HI.X.SX32 R135, R4, R5, 0x1, P1 ;  /* 0x0000000504877211 */ /* 0x000fce00008f0eff */
[----:B------:R-:W4:Y:S01]  /*3310*/  LDC R4, c[0x0][0x3c4] ;  /* 0x0000f100ff047b82 */ /* 0x000f220000000800 */
[----:B0-----:R-:W-:Y:S01]  /*3320*/  IMAD.SHL.U32 R5, R6, 0x8, RZ ;  /* 0x0000000806057824 */ /* 0x001fe200078e00ff */
[----:B------:R-:W-:-:S06]  /*3330*/  ISETP.GT.AND P4, PT, R8, RZ, PT ;  /* 0x000000ff0800720c */ /* 0x000fcc0003f84270 */
[----:B------:R-:W0:Y:S01]  /*3340*/  LDC R6, c[0x0][0x3c4] ;  /* 0x0000f100ff067b82 */ /* 0x000e220000000800 */
[----:B------:R-:W1:Y:S02]  /*3350*/  FENCE.VIEW.ASYNC.S ;  /* 0x00000000000073c6 */ /* 0x000e640000000000 */
[----:B-1----:R1:W1:Y:S01]  /*3360*/  @!UP1 SYNCS.EXCH.64 URZ, [UR6], UR12 ;  /* 0x0000000c06ff95b2 */ /* 0x0022620008000100 */
[----:B------:R-:W-:Y:S01]  /*3370*/  IMAD.SHL.U32 R9, R7, 0x8, RZ ;  /* 0x0000000807097824 */ /* 0x000fe200078e00ff */
[C---:B------:R-:W-:Y:S02]  /*3380*/  IADD3 RZ, P1, PT, R5.reuse, R134, RZ ;  /* 0x0000008605ff7210 */ /* 0x040fe40007f3e0ff */
[----:B------:R-:W-:Y:S02]  /*3390*/  SHF.R.S32.HI R7, RZ, 0x1f, R5 ;  /* 0x0000001fff077819 */ /* 0x000fe40000011405 */
[----:B------:R-:W-:Y:S01]  /*33a0*/  IADD3 RZ, P2, PT, R5, R136, RZ ;  /* 0x0000008805ff7210 */ /* 0x000fe20007f5e0ff */
[----:B--2---:R-:W-:-:S02]  /*33b0*/  IMAD.SHL.U32 R5, R2, 0x10, RZ ;  /* 0x0000001002057824 */ /* 0x004fc400078e00ff */
[----:B------:R-:W-:Y:S02]  /*33c0*/  IMAD.IADD R16, R9, 0x1, R134 ;  /* 0x0000000109107824 */ /* 0x000fe400078e0286 */
[----:B------:R-:W-:Y:S01]  /*33d0*/  IMAD.X R17, R7, 0x1, R135, P1 ;  /* 0x0000000107117824 */ /* 0x000fe200008e0687 */
[----:B-1----:R-:W-:Y:S01]  /*33e0*/  BAR.SYNC.DEFER_BLOCKING 0x0 ;  /* 0x0000000000007b1d */ /* 0x002fe20000010000 */
[----:B------:R-:W-:-:S07]  /*33f0*/  PRMT R95, RZ, 0x7610, R95 ;  /* 0x00007610ff5f7816 */ /* 0x000fce000000005f */
[----:B------:R-:W1:Y:S01]  /*3400*/  LDC R2, c[0x0][0x3c4] ;  /* 0x0000f100ff027b82 */ /* 0x000e620000000800 */
[----:B------:R-:W-:Y:S01]  /*3410*/  IMAD.X R29, R7, 0x1, R137, P2 ;  /* 0x00000001071d7824 */ /* 0x000fe200010e0689 */
[----:B------:R-:W-:Y:S01]  /*3420*/  STL [R1+0x6cc], R149 ;  /* 0x0006cc9501007387 */ /* 0x000fe20000100800 */
[----:B------:R-:W-:Y:S01]  /*3430*/  IMAD.IADD R28, R9, 0x1, R136 ;  /* 0x00000001091c7824 */ /* 0x000fe200078e0288 */
[----:B------:R-:W-:Y:S02]  /*3440*/  SHF.R.S32.HI R7, RZ, 0x1f, R5 ;  /* 0x0000001fff077819 */ /* 0x000fe40000011405 */
[----:B------:R2:W-:Y:S01]  /*3450*/  STL.64 [R1+0x618], R16 ;  /* 0x0006181001007387 */ /* 0x0005e20000100a00 */
[----:B------:R-:W-:Y:S01]  /*3460*/  IADD3 R8, P2, PT, R5, R136, RZ ;  /* 0x0000008805087210 */ /* 0x000fe20007f5e0ff */
[----:B------:R-:W1:Y:S02]  /*3470*/  LDC R13, c[0x0][0x3c4] ;  /* 0x0000f100ff0d7b82 */ /* 0x000e640000000800 */
[----:B------:R0:W-:Y:S02]  /*3480*/  STL.64 [R1+0x610], R28 ;  /* 0x0006101c01007387 */ /* 0x0001e40000100a00 */
[----:B------:R-:W-:Y:S01]  /*3490*/  IMAD.X R9, R7, 0x1, R137, P2 ;  /* 0x0000000107097824 */ /* 0x000fe200010e0689 */
[----:B------:R-:W-:-:S03]  /*34a0*/  PRMT R39, RZ, 0x7610, R39 ;  /* 0x00007610ff277816 */ /* 0x000fc60000000027 */
[----:B------:R-:W3:Y:S01]  /*34b0*/  LDC R15, c[0x0][0x3c4] ;  /* 0x0000f100ff0f7b82 */ /* 0x000ee20000000800 */
[----:B------:R2:W5:Y:S04]  /*34c0*/  @P4 LDG.E.U8 R96, desc[UR8][R16.64] ;  /* 0x0000000810604981 */ /* 0x000568000c1e1100 */
[----:B------:R0:W5:Y:S01]  /*34d0*/  @P4 LDG.E.U8 R95, desc[UR8][R28.64] ;  /* 0x000000081c5f4981 */ /* 0x000162000c1e1100 */
[----:B------:R-:W-:Y:S02]  /*34e0*/  PRMT R53, RZ, 0x7610, R53 ;  /* 0x00007610ff357816 */ /* 0x000fe40000000035 */
[----:B------:R-:W3:Y:S01]  /*34f0*/  LDC R19, c[0x0][0x3c4] ;  /* 0x0000f100ff137b82 */ /* 0x000ee20000000800 */
[----:B------:R-:W5:Y:S01]  /*3500*/  @P4 LDG.E.U8 R81, desc[UR8][R8.64] ;  /* 0x0000000808514981 */ /* 0x000f62000c1e1100 */
[----:B--2---:R-:W-:Y:S01]  /*3510*/  IADD3 R16, P1, PT, R5, R134, RZ ;  /* 0x0000008605107210 */ /* 0x004fe20007f3e0ff */
[----:B----4-:R-:W-:-:S05]  /*3520*/  IMAD R5, R4, 0x18, RZ ;  /* 0x0000001804057824 */ /* 0x010fca00078e02ff */
[----:B------:R-:W2:Y:S01]  /*3530*/  LDC R4, c[0x0][0x3c4] ;  /* 0x0000f100ff047b82 */ /* 0x000ea20000000800 */
[----:B------:R-:W-:Y:S01]  /*3540*/  IMAD.X R17, R7, 0x1, R135, P1 ;  /* 0x0000000107117824 */ /* 0x000fe200008e0687 */
[----:B------:R-:W-:Y:S02]  /*3550*/  SHF.R.S32.HI R7, RZ, 0x1f, R5 ;  /* 0x0000001fff077819 */ /* 0x000fe40000011405 */
[C---:B------:R-:W-:Y:S02]  /*3560*/  IADD3 R112, P1, PT, R5.reuse, R134, RZ ;  /* 0x0000008605707210 */ /* 0x040fe40007f3e0ff */
[----:B0-----:R-:W-:Y:S01]  /*3570*/  IADD3 R28, P2, PT, R5, R136, RZ ;  /* 0x00000088051c7210 */ /* 0x001fe20007f5e0ff */
[----:B------:R-:W-:Y:S01]  /*3580*/  IMAD.SHL.U32 R5, R6, 0x20, RZ ;  /* 0x0000002006057824 */ /* 0x000fe200078e00ff */
[----:B------:R0:W-:Y:S01]  /*3590*/  STL.64 [R1+0x568], R16 ;  /* 0x0005681001007387 */ /* 0x0001e20000100a00 */
[C---:B------:R-:W-:Y:S01]  /*35a0*/  IMAD.X R113, R7.reuse, 0x1, R135, P1 ;  /* 0x0000000107717824 */ /* 0x040fe200008e0687 */
[----:B------:R-:W4:Y:S02]  /*35b0*/  LDC R6, c[0x0][0x3c4] ;  /* 0x0000f100ff067b82 */ /* 0x000f240000000800 */
[----:B------:R0:W5:Y:S04]  /*35c0*/  @P4 LDG.E.U8 R82, desc[UR8][R16.64] ;  /* 0x0000000810524981 */ /* 0x000168000c1e1100 */
[----:B------:R1:W-:Y:S01]  /*35d0*/  STL.64 [R1+0x560], R8 ;  /* 0x0005600801007387 */ /* 0x0003e20000100a00 */
[----:B------:R-:W-:Y:S01]  /*35e0*/  IMAD.X R29, R7, 0x1, R137, P2 ;  /* 0x00000001071d7824 */ /* 0x000fe200010e0689 */
[----:B------:R-:W-:Y:S01]  /*35f0*/  PRMT R25, RZ, 0x7610, R25 ;  /* 0x00007610ff197816 */ /* 0x000fe20000000019 */
[----:B------:R-:W2:Y:S01]  /*3600*/  LDC R41, c[0x0][0x3c4] ;  /* 0x0000f100ff297b82 */ /* 0x000ea20000000800 */
[----:B------:R3:W5:Y:S01]  /*3610*/  @P4 LDG.E.U8 R68, desc[UR8][R112.64] ;  /* 0x0000000870444981 */ /* 0x000762000c1e1100 */
[----:B0-----:R-:W-:-:S02]  /*3620*/  IADD3 R16, P1, PT, R5, R134, RZ ;  /* 0x0000008605107210 */ /* 0x001fc40007f3e0ff */
[----:B------:R-:W-:Y:S02]  /*3630*/  PRMT R14, RZ, 0x7610, R14 ;  /* 0x00007610ff0e7816 */ /* 0x000fe4000000000e */
[----:B------:R-:W-:Y:S02]  /*3640*/  PRMT R107, RZ, 0x7610, R107 ;  /* 0x00007610ff6b7816 */ /* 0x000fe4000000006b */
[----:B------:R-:W0:Y:S01]  /*3650*/  LDC R55, c[0x0][0x3c4] ;  /* 0x0000f100ff377b82 */ /* 0x000e220000000800 */
[----:B-1----:R-:W-:Y:S01]  /*3660*/  SHF.R.S32.HI R9, RZ, 0x1f, R5 ;  /* 0x0000001fff097819 */ /* 0x002fe20000011405 */
[----:B------:R-:W-:Y:S01]  /*3670*/  IMAD R7, R2, 0x28, RZ ;  /* 0x0000002802077824 */ /* 0x000fe200078e02ff */
[----:B------:R3:W-:Y:S03]  /*3680*/  STL.64 [R1+0x4e8], R112 ;  /* 0x0004e87001007387 */ /* 0x0007e60000100a00 */
[----:B------:R-:W-:Y:S01]  /*3690*/  IMAD.X R17, R9, 0x1, R135, P1 ;  /* 0x0000000109117824 */ /* 0x000fe200008e0687 */
[----:B------:R1:W-:Y:S01]  /*36a0*/  STL.64 [R1+0x4e0], R28 ;  /* 0x0004e01c01007387 */ /* 0x0003e20000100a00 */
[----:B------:R-:W0:Y:S03]  /*36b0*/  LDC R2, c[0x0][0x3c4] ;  /* 0x0000f100ff027b82 */ /* 0x000e260000000800 */
[----:B------:R1:W5:Y:S04]  /*36c0*/  @P4 LDG.E.U8 R67, desc[UR8][R28.64] ;  /* 0x000000081c434981 */ /* 0x000368000c1e1100 */
[----:B------:R0:W-:Y:S01]  /*36d0*/  STL.64 [R1+0x468], R16 ;  /* 0x0004681001007387 */ /* 0x0001e20000100a00 */
[----:B---3--:R-:W-:Y:S01]  /*36e0*/  IADD3 R112, P1, PT, R5, R136, RZ ;  /* 0x0000008805707210 */ /* 0x008fe20007f3e0ff */
[----:B------:R-:W3:Y:S01]  /*36f0*/  LDC R8, c[0x0][0x3c4] ;  /* 0x0000f100ff087b82 */ /* 0x000ee20000000800 */
[----:B------:R-:W-:Y:S01]  /*3700*/  SHF.R.S32.HI R5, RZ, 0x1f, R7 ;  /* 0x0000001fff057819 */ /* 0x000fe20000011407 */
[----:B------:R0:W5:Y:S01]  /*3710*/  @P4 LDG.E.U8 R54, desc[UR8][R16.64] ;  /* 0x0000000810364981 */ /* 0x000162000c1e1100 */
[----:B-1----:R-:W-:-:S02]  /*3720*/  IADD3 R28, P2, PT, R7, R134, RZ ;  /* 0x00000086071c7210 */ /* 0x002fc40007f5e0ff */
[----:B------:R-:W-:Y:S02]  /*3730*/  PRMT R108, RZ, 0x7610, R108 ;  /* 0x00007610ff6c7816 */ /* 0x000fe4000000006c */
[----:B------:R-:W-:Y:S02]  /*3740*/  PRMT R106, RZ, 0x7610, R106 ;  /* 0x00007610ff6a7816 */ /* 0x000fe4000000006a */
[----:B------:R-:W-:Y:S02]  /*3750*/  PRMT R105, RZ, 0x7610, R105 ;  /* 0x00007610ff697816 */ /* 0x000fe40000000069 */
[----:B------:R-:W-:Y:S02]  /*3760*/  PRMT R80, RZ, 0x7610, R80 ;  /* 0x00007610ff507816 */ /* 0x000fe40000000050 */
[----:B------:R-:W-:Y:S02]  /*3770*/  PRMT R79, RZ, 0x7610, R79 ;  /* 0x00007610ff4f7816 */ /* 0x000fe4000000004f */
[----:B------:R-:W-:-:S02]  /*3780*/  PRMT R94, RZ, 0x7610, R94 ;  /* 0x00007610ff5e7816 */ /* 0x000fc4000000005e */
        /* <DEDUP_REMOVED lines=53> */
[----:B------:R-:W-:Y:S01]  /*3ae0*/  PRMT R70, RZ, 0x7610, R70 ;  /* 0x00007610ff467816 */ /* 0x000fe20000000046 */
[----:B------:R-:W-:Y:S01]  /*3af0*/  IMAD R111, R111, 0x2e, RZ ;  /* 0x0000002e6f6f7824 */ /* 0x000fe200078e02ff */
[----:B0-----:R-:W-:Y:S01]  /*3b00*/  IADD3 R16, P3, PT, R7, R136, RZ ;  /* 0x0000008807107210 */ /* 0x001fe20007f7e0ff */
[----:B------:R-:W-:Y:S01]  /*3b10*/  IMAD.X R29, R5, 0x1, R135, P2 ;  /* 0x00000001051d7824 */ /* 0x000fe200010e0687 */
[----:B------:R-:W-:-:S02]  /*3b20*/  PRMT R101, RZ, 0x7610, R101 ;  /* 0x00007610ff657816 */ /* 0x000fc40000000065 */
[----:B------:R-:W-:Y:S01]  /*3b30*/  PRMT R110, RZ, 0x7610, R110 ;  /* 0x00007610ff6e7816 */ /* 0x000fe2000000006e */
[----:B------:R-:W-:Y:S01]  /*3b40*/  IMAD.X R17, R5, 0x1, R137, P3 ;  /* 0x0000000105117824 */ /* 0x000fe200018e0689 */
[----:B------:R-:W5:Y:S01]  /*3b50*/  @P4 LDG.E.U8 R40, desc[UR8][R28.64] ;  /* 0x000000081c284981 */ /* 0x000f62000c1e1100 */
[----:B--2---:R-:W-:Y:S01]  /*3b60*/  IMAD R5, R4, 0x30, RZ ;  /* 0x0000003004057824 */ /* 0x004fe200078e02ff */
[----:B------:R-:W-:Y:S01]  /*3b70*/  PRMT R119, RZ, 0x7610, R119 ;  /* 0x00007610ff777816 */ /* 0x000fe20000000077 */
[----:B------:R-:W0:Y:S01]  /*3b80*/  LDC R4, c[0x0][0x3c4] ;  /* 0x0000f100ff047b82 */ /* 0x000e220000000800 */
[----:B------:R-:W-:Y:S01]  /*3b90*/  IMAD.X R113, R9, 0x1, R137, P1 ;  /* 0x0000000109717824 */ /* 0x000fe200008e0689 */
[----:B------:R1:W2:Y:S04]  /*3ba0*/  @P4 LDG.E.U8 R39, desc[UR8][R16.64] ;  /* 0x0000000810274981 */ /* 0x0002a8000c1e1100 */
[----:B------:R-:W-:Y:S01]  /*3bb0*/  STL.64 [R1+0x460], R112 ;  /* 0x0004607001007387 */ /* 0x000fe20000100a00 */
[----:B------:R-:W-:-:S02]  /*3bc0*/  PRMT R109, RZ, 0x7610, R109 ;  /* 0x00007610ff6d7816 */ /* 0x000fc4000000006d */
[----:B------:R-:W-:Y:S01]  /*3bd0*/  PRMT R114, RZ, 0x7610, R114 ;  /* 0x00007610ff727816 */ /* 0x000fe20000000072 */
[----:B------:R-:W-:Y:S01]  /*3be0*/  STL.64 [R1+0x3e8], R28 ;  /* 0x0003e81c01007387 */ /* 0x000fe20000100a00 */
[----:B------:R-:W-:Y:S01]  /*3bf0*/  IMAD R121, R121, 0x17, RZ ;  /* 0x0000001779797824 */ /* 0x000fe200078e02ff */
[----:B------:R-:W-:Y:S01]  /*3c00*/  PRMT R117, RZ, 0x7610, R117 ;  /* 0x00007610ff757816 */ /* 0x000fe20000000075 */
[----:B------:R-:W2:Y:S01]  /*3c10*/  LDC R133, c[0x0][0x3c4] ;  /* 0x0000f100ff857b82 */ /* 0x000ea20000000800 */
[----:B------:R1:W-:Y:S01]  /*3c20*/  STL.64 [R1+0x3e0], R16 ;  /* 0x0003e01001007387 */ /* 0x0003e20000100a00 */
[----:B----4-:R-:W-:Y:S01]  /*3c30*/  IMAD R7, R6, 0x38, RZ ;  /* 0x0000003806077824 */ /* 0x010fe200078e02ff */
[----:B------:R-:W-:Y:S02]  /*3c40*/  SHF.R.S32.HI R9, RZ, 0x1f, R5 ;  /* 0x0000001fff097819 */ /* 0x000fe40000011405 */
[----:B------:R4:W2:Y:S01]  /*3c50*/  @P4 LDG.E.U8 R53, desc[UR8][R112.64] ;  /* 0x0000000870354981 */ /* 0x0008a2000c1e1100 */
[----:B------:R-:W-:-:S02]  /*3c60*/  IADD3 R122, P1, PT, R5, R134, RZ ;  /* 0x00000086057a7210 */ /* 0x000fc40007f3e0ff */
[----:B------:R-:W3:Y:S01]  /*3c70*/  LDC R6, c[0x0][0x3c4] ;  /* 0x0000f100ff067b82 */ /* 0x000ee20000000800 */
[----:B------:R-:W-:Y:S01]  /*3c80*/  PRMT R37, RZ, 0x7610, R37 ;  /* 0x00007610ff257816 */ /* 0x000fe20000000025 */
[----:B------:R-:W2:Y:S01]  /*3c90*/  @P4 LDG.E.U8 R110, desc[UR8][R134.64] ;  /* 0x00000008866e4981 */ /* 0x000ea2000c1e1100 */
[----:B------:R-:W-:Y:S02]  /*3ca0*/  PRMT R51, RZ, 0x7610, R51 ;  /* 0x00007610ff337816 */ /* 0x000fe40000000033 */
[----:B------:R-:W-:Y:S01]  /*3cb0*/  PRMT R23, RZ, 0x7610, R23 ;  /* 0x00007610ff177816 */ /* 0x000fe20000000017 */
[----:B------:R-:W2:Y:S02]  /*3cc0*/  @P4 LDG.E.U8 R109, desc[UR8][R136.64] ;  /* 0x00000008886d4981 */ /* 0x000ea4000c1e1100 */
[----:B-1----:R-:W1:Y:S01]  /*3cd0*/  LDC R17, c[0x0][0x3c4] ;  /* 0x0000f100ff117b82 */ /* 0x002e620000000800 */
[----:B----4-:R-:W-:Y:S02]  /*3ce0*/  IADD3 R112, P2, PT, R5, R136, RZ ;  /* 0x0000008805707210 */ /* 0x010fe40007f5e0ff */
[----:B0-----:R-:W-:Y:S01]  /*3cf0*/  SHF.R.S32.HI R5, RZ, 0x1f, R4 ;  /* 0x0000001fff057819 */ /* 0x001fe20000011404 */
[----:B------:R-:W-:Y:S01]  /*3d00*/  IMAD.X R123, R9, 0x1, R135, P1 ;  /* 0x00000001097b7824 */ /* 0x000fe200008e0687 */
[----:B------:R-:W-:-:S03]  /*3d10*/  SHF.R.S32.HI R11, RZ, 0x1f, R7 ;  /* 0x0000001fff0b7819 */ /* 0x000fc60000011407 */
[----:B------:R-:W0:Y:S01]  /*3d20*/  LDC R4, c[0x0][0x3c4] ;  /* 0x0000f100ff047b82 */ /* 0x000e220000000800 */
[----:B------:R-:W-:Y:S01]  /*3d30*/  IADD3 R28, P3, PT, R7, R134, RZ ;  /* 0x00000086071c7210 */ /* 0x000fe20007f7e0ff */
[----:B------:R-:W-:Y:S01]  /*3d40*/  IMAD.X R113, R9, 0x1, R137, P2 ;  /* 0x0000000109717824 */ /* 0x000fe200010e0689 */
[----:B------:R-:W-:Y:S01]  /*3d50*/  STL.64 [R1+0x368], R122 ;  /* 0x0003687a01007387 */ /* 0x000fe20000100a00 */
[----:B------:R-:W-:Y:S02]  /*3d60*/  IADD3 RZ, P1, PT, R134, R13, RZ ;  /* 0x0000000d86ff7210 */ /* 0x000fe40007f3e0ff */
[----:B------:R-:W-:Y:S01]  /*3d70*/  IMAD.X R29, R11, 0x1, R135, P3 ;  /* 0x000000010b1d7824 */ /* 0x000fe200018e0687 */
[----:B------:R-:W-:Y:S01]  /*3d80*/  IADD3 RZ, P2, PT, R136, R15, RZ ;  /* 0x0000000f88ff7210 */ /* 0x000fe20007f5e0ff */
[----:B------:R4:W-:Y:S04]  /*3d90*/  STL.64 [R1+0x360], R112 ;  /* 0x0003607001007387 */ /* 0x0009e80000100a00 */
[----:B------:R4:W2:Y:S01]  /*3da0*/  @P4 LDG.E.U8 R25, desc[UR8][R112.64] ;  /* 0x0000000870194981 */ /* 0x0008a2000c1e1100 */
[----:B------:R-:W-:-:S03]  /*3db0*/  PRMT R13, RZ, 0x7610, R13 ;  /* 0x00007610ff0d7816 */ /* 0x000fc6000000000d */
[----:B------:R3:W-:Y:S01]  /*3dc0*/  STL.64 [R1+0x2e8], R28 ;  /* 0x0002e81c01007387 */ /* 0x0007e20000100a00 */
[----:B-1----:R-:W-:Y:S02]  /*3dd0*/  IMAD.IADD R16, R134, 0x1, R17 ;  /* 0x0000000186107824 */ /* 0x002fe400078e0211 */
[----:B------:R-:W-:Y:S01]  /*3de0*/  IMAD.X R17, R5, 0x1, R135, P1 ;  /* 0x0000000105117824 */ /* 0x000fe200008e0687 */
[----:B------:R3:W2:Y:S01]  /*3df0*/  @P4 LDG.E.U8 R14, desc[UR8][R28.64] ;  /* 0x000000081c0e4981 */ /* 0x0006a2000c1e1100 */
[----:B----4-:R-:W-:Y:S01]  /*3e00*/  IADD3 R112, P3, PT, R7, R136, RZ ;  /* 0x0000008807707210 */ /* 0x010fe20007f7e0ff */
[----:B------:R-:W-:Y:S02]  /*3e10*/  IMAD R7, R2, 0x9, RZ ;  /* 0x0000000902077824 */ /* 0x000fe400078e02ff */
[----:B------:R-:W4:Y:S01]  /*3e20*/  @P4 LDG.E.U8 R108, desc[UR8][R16.64] ;  /* 0x00000008106c4981 */ /* 0x000f22000c1e1100 */
[----:B------:R-:W1:Y:S01]  /*3e30*/  LDC R2, c[0x0][0x3c4] ;  /* 0x0000f100ff027b82 */ /* 0x000e620000000800 */
[----:B------:R-:W-:Y:S01]  /*3e40*/  IMAD.X R113, R11, 0x1, R137, P3 ;  /* 0x000000010b717824 */ /* 0x000fe200018e0689 */
[----:B------:R-:W-:Y:S01]  /*3e50*/  PRMT R49, RZ, 0x7610, R49 ;  /* 0x00007610ff317816 */ /* 0x000fe20000000031 */
[----:B------:R-:W2:Y:S01]  /*3e60*/  @P4 LDG.E.U8 R26, desc[UR8][R122.64] ;  /* 0x000000087a1a4981 */ /* 0x000ea2000c1e1100 */
[----:B---3--:R-:W-:-:S02]  /*3e70*/  IMAD.X R29, R5, 0x1, R137, P2 ;  /* 0x00000001051d7824 */ /* 0x008fc400010e0689 */
[----:B------:R-:W-:Y:S01]  /*3e80*/  IMAD.SHL.U32 R5, R57, 0x2, RZ ;  /* 0x0000000239057824 */ /* 0x000fe200078e00ff */
[C---:B------:R-:W-:Y:S01]  /*3e90*/  IADD3 RZ, P3, PT, R7.reuse, R134, RZ ;  /* 0x0000008607ff7210 */ /* 0x040fe20007f7e0ff */
[----:B------:R-:W-:Y:S01]  /*3ea0*/  IMAD.IADD R28, R136, 0x1, R19 ;  /* 0x00000001881c7824 */ /* 0x000fe200078e0213 */
[----:B------:R-:W-:Y:S01]  /*3eb0*/  SHF.R.S32.HI R9, RZ, 0x1f, R7 ;  /* 0x0000001fff097819 */ /* 0x000fe20000011407 */
[----:B------:R-:W-:Y:S01]  /*3ec0*/  IMAD R15, R8, 0x9, RZ ;  /* 0x00000009080f7824 */ /* 0x000fe200078e02ff */
[----:B------:R-:W-:Y:S01]  /*3ed0*/  IADD3 RZ, P5, PT, R7, R136, RZ ;  /* 0x0000008807ff7210 */ /* 0x000fe20007fbe0ff */
[----:B------:R3:W-:Y:S01]  /*3ee0*/  STL.64 [R1+0x2e0], R112 ;  /* 0x0002e07001007387 */ /* 0x0007e20000100a00 */
[C---:B------:R-:W-:Y:S01]  /*3ef0*/  IADD3 RZ, P1, PT, R5.reuse, R134, RZ ;  /* 0x0000008605ff7210 */ /* 0x040fe20007f3e0ff */
[----:B------:R-:W-:Y:S01]  /*3f00*/  IMAD.SHL.U32 R11, R6, 0x2, RZ ;  /* 0x00000002060b7824 */ /* 0x000fe200078e00ff */
[----:B------:R-:W-:Y:S01]  /*3f10*/  SHF.R.S32.HI R7, RZ, 0x1f, R5 ;  /* 0x0000001fff077819 */ /* 0x000fe20000011405 */
[----:B------:R3:W2:Y:S01]  /*3f20*/  @P4 LDG.E.U8 R13, desc[UR8][R112.64] ;  /* 0x00000008700d4981 */ /* 0x0006a2000c1e1100 */
[----:B------:R-:W-:Y:S01]  /*3f30*/  IADD3 RZ, P2, PT, R5, R136, RZ ;  /* 0x0000008805ff7210 */ /* 0x000fe20007f5e0ff */
[----:B0-----:R-:W-:Y:S01]  /*3f40*/  IMAD R5, R4, 0x11, RZ ;  /* 0x0000001104057824 */ /* 0x001fe200078e02ff */
[----:B------:R-:W0:Y:S01]  /*3f50*/  LDC R6, c[0x0][0x3c4] ;  /* 0x0000f100ff067b82 */ /* 0x000e220000000800 */
[----:B------:R3:W-:Y:S01]  /*3f60*/  STL.64 [R1+0x688], R16 ;  /* 0x0006881001007387 */ /* 0x0007e20000100a00 */
[----:B------:R-:W-:-:S03]  /*3f70*/  IMAD.IADD R8, R11, 0x1, R136 ;  /* 0x000000010b087824 */ /* 0x000fc600078e0288 */
[----:B------:R3:W-:Y:S02]  /*3f80*/  STL.64 [R1+0x680], R28 ;  /* 0x0006801c01007387 */ /* 0x0007e40000100a00 */
[--C-:B---3--:R-:W-:Y:S01]  /*3f90*/  IMAD.IADD R112, R15, 0x1, R134.reuse ;  /* 0x000000010f707824 */ /* 0x108fe200078e0286 */
[----:B------:R-:W3:Y:S01]  /*3fa0*/  LDC R4, c[0x0][0x3c4] ;  /* 0x0000f100ff047b82 */ /* 0x000ee20000000800 */
[----:B------:R1:W2:Y:S01]  /*3fb0*/  @P4 LDG.E.U8 R107, desc[UR8][R28.64] ;  /* 0x000000081c6b4981 */ /* 0x0002a2000c1e1100 */
[--C-:B------:R-:W-:Y:S02]  /*3fc0*/  IMAD.X R113, R9, 0x1, R135.reuse, P3 ;  /* 0x0000000109717824 */ /* 0x100fe400018e0687 */
[----:B------:R-:W-:Y:S02]  /*3fd0*/  IMAD.IADD R16, R11, 0x1, R134 ;  /* 0x000000010b107824 */ /* 0x000fe400078e0286 */
[----:B------:R-:W-:Y:S02]  /*3fe0*/  IMAD.X R17, R7, 0x1, R135, P1 ;  /* 0x0000000107117824 */ /* 0x000fe400008e0687 */
[----:B-1----:R-:W-:-:S02]  /*3ff0*/  IMAD.IADD R28, R15, 0x1, R136 ;  /* 0x000000010f1c7824 */ /* 0x002fc400078e0288 */
[--C-:B------:R-:W-:Y:S01]  /*4000*/  IMAD.X R29, R9, 0x1, R137.reuse, P5 ;  /* 0x00000001091d7824 */ /* 0x100fe200028e0689 */
[----:B------:R-:W-:Y:S01]  /*4010*/  STL.64 [R1+0x608], R112 ;  /* 0x0006087001007387 */ /* 0x000fe20000100a00 */
[----:B------:R-:W-:Y:S01]  /*4020*/  IMAD.X R9, R7, 0x1, R137, P2 ;  /* 0x0000000107097824 */ /* 0x000fe200010e0689 */
[----:B------:R-:W-:Y:S02]  /*4030*/  SHF.R.S32.HI R7, RZ, 0x1f, R5 ;  /* 0x0000001fff077819 */ /* 0x000fe40000011405 */
[----:B------:R-:W-:Y:S04]  /*4040*/  STL.64 [R1+0x600], R28 ;  /* 0x0006001c01007387 */ /* 0x000fe80000100a00 */
[----:B------:R1:W-:Y:S04]  /*4050*/  STL.64 [R1+0x678], R16 ;  /* 0x0006781001007387 */ /* 0x0003e80000100a00 */
[----:B------:R1:W2:Y:S04]  /*4060*/  @P4 LDG.E.U8 R106, desc[UR8][R16.64] ;  /* 0x00000008106a4981 */ /* 0x0002a8000c1e1100 */
[----:B------:R0:W-:Y:S04]  /*4070*/  STL.64 [R1+0x670], R8 ;  /* 0x0006700801007387 */ /* 0x0001e80000100a00 */
[----:B------:R0:W2:Y:S01]  /*4080*/  @P4 LDG.E.U8 R105, desc[UR8][R8.64] ;  /* 0x0000000808694981 */ /* 0x0000a2000c1e1100 */
[----:B-1----:R-:W-:-:S03]  /*4090*/  IADD3 R16, P1, PT, R5, R134, RZ ;  /* 0x0000008605107210 */ /* 0x002fc60007f3e0ff */
[----:B------:R-:W2:Y:S04]  /*40a0*/  @P4 LDG.E.U8 R94, desc[UR8][R112.64] ;  /* 0x00000008705e4981 */ /* 0x000ea8000c1e1100 */
[----:B------:R-:W2:Y:S01]  /*40b0*/  @P4 LDG.E.U8 R93, desc[UR8][R28.64] ;  /* 0x000000081c5d4981 */ /* 0x000ea2000c1e1100 */
[----:B0-----:R-:W-:Y:S01]  /*40c0*/  IADD3 R8, P2, PT, R5, R136, RZ ;  /* 0x0000008805087210 */ /* 0x001fe20007f5e0ff */
[C---:B------:R-:W-:Y:S02]  /*40d0*/  IMAD.X R17, R7.reuse, 0x1, R135, P1 ;  /* 0x0000000107117824 */ /* 0x040fe400008e0687 */
[----:B------:R-:W-:Y:S02]  /*40e0*/  IMAD R5, R2, 0x19, RZ ;  /* 0x0000001902057824 */ /* 0x000fe400078e02ff */
[----:B------:R-:W-:Y:S01]  /*40f0*/  IMAD.X R9, R7, 0x1, R137, P2 ;  /* 0x0000000107097824 */ /* 0x000fe200010e0689 */
[----:B------:R-:W0:Y:S01]  /*4100*/  LDC R2, c[0x0][0x3c4] ;  /* 0x0000f100ff027b82 */ /* 0x000e220000000800 */
[----:B------:R1:W-:Y:S01]  /*4110*/  STL.64 [R1+0x558], R16 ;  /* 0x0005581001007387 */ /* 0x0003e20000100a00 */
[----:B------:R-:W-:-:S03]  /*4120*/  SHF.R.S32.HI R7, RZ, 0x1f, R5 ;  /* 0x0000001fff077819 */ /* 0x000fc60000011405 */
[----:B------:R1:W2:Y:S04]  /*4130*/  @P4 LDG.E.U8 R80, desc[UR8][R16.64] ;  /* 0x0000000810504981 */ /* 0x0002a8000c1e1100 */
[----:B------:R3:W-:Y:S04]  /*4140*/  STL.64 [R1+0x550], R8 ;  /* 0x0005500801007387 */ /* 0x0007e80000100a00 */
[----:B------:R3:W2:Y:S01]  /*4150*/  @P4 LDG.E.U8 R79, desc[UR8][R8.64] ;  /* 0x00000008084f4981 */ /* 0x0006a2000c1e1100 */
[C---:B-1----:R-:W-:Y:S02]  /*4160*/  IADD3 R16, P1, PT, R5.reuse, R134, RZ ;  /* 0x0000008605107210 */ /* 0x042fe40007f3e0ff */
[----:B---3--:R-:W-:-:S03]  /*4170*/  IADD3 R8, P2, PT, R5, R136, RZ ;  /* 0x0000008805087210 */ /* 0x008fc60007f5e0ff */
[C---:B------:R-:W-:Y:S02]  /*4180*/  IMAD.X R17, R7.reuse, 0x1, R135, P1 ;  /* 0x0000000107117824 */ /* 0x040fe400008e0687 */
[----:B------:R-:W-:Y:S02]  /*4190*/  IMAD R5, R4, 0x21, RZ ;  /* 0x0000002104057824 */ /* 0x000fe400078e02ff */
[----:B------:R-:W-:Y:S01]  /*41a0*/  IMAD.X R9, R7, 0x1, R137, P2 ;  /* 0x0000000107097824 */ /* 0x000fe200010e0689 */
[----:B------:R-:W-:Y:S01]  /*41b0*/  STL.64 [R1+0x4d8], R16 ;  /* 0x0004d81001007387 */ /* 0x000fe20000100a00 */
[----:B------:R-:W1:Y:S01]  /*41c0*/  LDC R4, c[0x0][0x3c4] ;  /* 0x0000f100ff047b82 */ /* 0x000e620000000800 */
[----:B------:R-:W-:Y:S02]  /*41d0*/  IADD3 R112, P1, PT, R5, R134, RZ ;  /* 0x0000008605707210 */ /* 0x000fe40007f3e0ff */
[----:B------:R3:W-:Y:S01]  /*41e0*/  STL.64 [R1+0x4d0], R8 ;  /* 0x0004d00801007387 */ /* 0x0007e20000100a00 */
[----:B------:R-:W-:-:S03]  /*41f0*/  IMAD R7, R6, 0x29, RZ ;  /* 0x0000002906077824 */ /* 0x000fc600078e02ff */
[----:B------:R3:W2:Y:S02]  /*4200*/  @P4 LDG.E.U8 R65, desc[UR8][R8.64] ;  /* 0x0000000808414981 */ /* 0x0006a4000c1e1100 */
[----:B------:R-:W-:Y:S02]  /*4210*/  SHF.R.S32.HI R11, RZ, 0x1f, R7 ;  /* 0x0000001fff0b7819 */ /* 0x000fe40000011407 */
[----:B------:R0:W2:Y:S01]  /*4220*/  @P4 LDG.E.U8 R66, desc[UR8][R16.64] ;  /* 0x0000000810424981 */ /* 0x0000a2000c1e1100 */
[----:B---3--:R-:W-:Y:S01]  /*4230*/  SHF.R.S32.HI R9, RZ, 0x1f, R5 ;  /* 0x0000001fff097819 */ /* 0x008fe20000011405 */
[----:B------:R-:W3:Y:S04]  /*4240*/  LDC R8, c[0x0][0x3c4] ;  /* 0x0000f100ff087b82 */ /* 0x000ee80000000800 */
[----:B------:R-:W-:Y:S01]  /*4250*/  IMAD.X R113, R9, 0x1, R135, P1 ;  /* 0x0000000109717824 */ /* 0x000fe200008e0687 */
[----:B0-----:R-:W-:-:S02]  /*4260*/  IADD3 R16, P1, PT, R7, R134, RZ ;  /* 0x0000008607107210 */ /* 0x001fc40007f3e0ff */
[-C--:B------:R-:W-:Y:S01]  /*4270*/  IADD3 R28, P2, PT, R5, R136.reuse, RZ ;  /* 0x00000088051c7210 */ /* 0x080fe20007f5e0ff */
[----:B------:R-:W-:Y:S01]  /*4280*/  IMAD R5, R2, 0x31, RZ ;  /* 0x0000003102057824 */ /* 0x000fe200078e02ff */
[----:B------:R-:W2:Y:S01]  /*4290*/  @P4 LDG.E.U8 R52, desc[UR8][R112.64] ;  /* 0x0000000870344981 */ /* 0x000ea2000c1e1100 */
[----:B------:R-:W-:Y:S01]  /*42a0*/  IMAD.X R17, R11, 0x1, R135, P1 ;  /* 0x000000010b117824 */ /* 0x000fe200008e0687 */
[----:B------:R-:W0:Y:S01]  /*42b0*/  LDC R2, c[0x0][0x3c4] ;  /* 0x0000f100ff027b82 */ /* 0x000e220000000800 */
[----:B------:R-:W-:Y:S01]  /*42c0*/  IADD3 R6, P1, PT, R7, R136, RZ ;  /* 0x0000008807067210 */ /* 0x000fe20007f3e0ff */
[--C-:B------:R-:W-:Y:S01]  /*42d0*/  IMAD.X R29, R9, 0x1, R137.reuse, P2 ;  /* 0x00000001091d7824 */ /* 0x100fe200010e0689 */
[----:B------:R-:W-:Y:S03]  /*42e0*/  STL.64 [R1+0x458], R112 ;  /* 0x0004587001007387 */ /* 0x000fe60000100a00 */
[----:B------:R-:W-:Y:S01]  /*42f0*/  IMAD.X R7, R11, 0x1, R137, P1 ;  /* 0x000000010b077824 */ /* 0x000fe200008e0689 */
[----:B------:R-:W-:Y:S01]  /*4300*/  STL.64 [R1+0x450], R28 ;  /* 0x0004501c01007387 */ /* 0x000fe20000100a00 */
[----:B------:R-:W-:-:S03]  /*4310*/  SHF.R.S32.HI R9, RZ, 0x1f, R5 ;  /* 0x0000001fff097819 */ /* 0x000fc60000011405 */
[----:B------:R1:W-:Y:S04]  /*4320*/  STL.64 [R1+0x3d8], R16 ;  /* 0x0003d81001007387 */ /* 0x0003e80000100a00 */
[----:B------:R1:W2:Y:S04]  /*4330*/  @P4 LDG.E.U8 R38, desc[UR8][R16.64] ;  /* 0x0000000810264981 */ /* 0x0002a8000c1e1100 */
[----:B------:R3:W-:Y:S04]  /*4340*/  STL.64 [R1+0x3d0], R6 ;  /* 0x0003d00601007387 */ /* 0x0007e80000100a00 */
[----:B------:R3:W2:Y:S01]  /*4350*/  @P4 LDG.E.U8 R37, desc[UR8][R6.64] ;  /* 0x0000000806254981 */ /* 0x0006a2000c1e1100 */
[----:B-1----:R-:W-:-:S03]  /*4360*/  IADD3 R16, P2, PT, R5, R134, RZ ;  /* 0x0000008605107210 */ /* 0x002fc60007f5e0ff */
[----:B------:R1:W2:Y:S01]  /*4370*/  @P4 LDG.E.U8 R51, desc[UR8][R28.64] ;  /* 0x000000081c334981 */ /* 0x0002a2000c1e1100 */
[----:B---3--:R-:W-:Y:S01]  /*4380*/  IMAD R7, R4, 0x39, RZ ;  /* 0x0000003904077824 */ /* 0x008fe200078e02ff */
[----:B------:R-:W3:Y:S01]  /*4390*/  LDC R6, c[0x0][0x3c4] ;  /* 0x0000f100ff067b82 */ /* 0x000ee20000000800 */
[----:B------:R-:W-:-:S07]  /*43a0*/  IMAD.X R17, R9, 0x1, R135, P2 ;  /* 0x0000000109117824 */ /* 0x000fce00010e0687 */
[----:B------:R-:W3:Y:S01]  /*43b0*/  LDC R4, c[0x0][0x3c4] ;  /* 0x0000f100ff047b82 */ /* 0x000ee20000000800 */
[----:B------:R0:W-:Y:S01]  /*43c0*/  STL.64 [R1+0x358], R16 ;  /* 0x0003581001007387 */ /* 0x0001e20000100a00 */
[----:B-1----:R-:W-:Y:S01]  /*43d0*/  IADD3 R28, P1, PT, R5, R136, RZ ;  /* 0x00000088051c7210 */ /* 0x002fe20007f3e0ff */
[----:B0-----:R-:W-:Y:S01]  /*43e0*/  IMAD R5, R2, 0x3, RZ ;  /* 0x0000000302057824 */ /* 0x001fe200078e02ff */
[----:B------:R-:W-:Y:S01]  /*43f0*/  SHF.R.S32.HI R11, RZ, 0x1f, R7 ;  /* 0x0000001fff0b7819 */ /* 0x000fe20000011407 */
[----:B------:R0:W2:Y:S03]  /*4400*/  @P4 LDG.E.U8 R24, desc[UR8][R16.64] ;  /* 0x0000000810184981 */ /* 0x0000a6000c1e1100 */
[----:B------:R-:W1:Y:S01]  /*4410*/  LDC R2, c[0x0][0x3c4] ;  /* 0x0000f100ff027b82 */ /* 0x000e620000000800 */
[----:B------:R-:W-:Y:S01]  /*4420*/  IMAD.X R29, R9, 0x1, R137, P1 ;  /* 0x00000001091d7824 */ /* 0x000fe200008e0689 */
[----:B0-----:R-:W-:-:S04]  /*4430*/  IADD3 R16, P2, PT, R7, R134, RZ ;  /* 0x0000008607107210 */ /* 0x001fc80007f5e0ff */
[----:B------:R0:W2:Y:S01]  /*4440*/  @P4 LDG.E.U8 R23, desc[UR8][R28.64] ;  /* 0x000000081c174981 */ /* 0x0000a2000c1e1100 */
[----:B------:R-:W-:Y:S01]  /*4450*/  IADD3 RZ, P1, PT, R5, R134, RZ ;  /* 0x0000008605ff7210 */ /* 0x000fe20007f3e0ff */
[----:B------:R-:W-:Y:S01]  /*4460*/  IMAD.X R17, R11, 0x1, R135, P2 ;  /* 0x000000010b117824 */ /* 0x000fe200010e0687 */
[-C--:B------:R-:W-:Y:S02]  /*4470*/  IADD3 R112, P2, PT, R7, R136.reuse, RZ ;  /* 0x0000008807707210 */ /* 0x080fe40007f5e0ff */
[----:B------:R-:W-:Y:S01]  /*4480*/  SHF.R.S32.HI R7, RZ, 0x1f, R5 ;  /* 0x0000001fff077819 */ /* 0x000fe20000011405 */
[----:B------:R0:W-:Y:S04]  /*4490*/  STL.64 [R1+0x350], R28 ;  /* 0x0003501c01007387 */ /* 0x0001e80000100a00 */
[----:B------:R3:W-:Y:S04]  /*44a0*/  STL.64 [R1+0x2d8], R16 ;  /* 0x0002d81001007387 */ /* 0x0007e80000100a00 */
[----:B------:R3:W2:Y:S01]  /*44b0*/  @P4 LDG.E.U8 R12, desc[UR8][R16.64] ;  /* 0x00000008100c4981 */ /* 0x0006a2000c1e1100 */
[----:B0-----:R-:W-:Y:S01]  /*44c0*/  IMAD.X R29, R7, 0x1, R135, P1 ;  /* 0x00000001071d7824 */ /* 0x001fe200008e0687 */
[----:B------:R-:W-:Y:S01]  /*44d0*/  IADD3 RZ, P1, PT, R5, R136, RZ ;  /* 0x0000008805ff7210 */ /* 0x000fe20007f3e0ff */
[----:B---3--:R-:W-:-:S02]  /*44e0*/  IMAD R5, R4, 0xa, RZ ;  /* 0x0000000a04057824 */ /* 0x008fc400078e02ff */
[----:B------:R-:W0:Y:S01]  /*44f0*/  LDC R4, c[0x0][0x3c4] ;  /* 0x0000f100ff047b82 */ /* 0x000e220000000800 */
[----:B------:R-:W-:Y:S02]  /*4500*/  IMAD R17, R8, 0x3, RZ ;  /* 0x0000000308117824 */ /* 0x000fe400078e02ff */
[--C-:B------:R-:W-:Y:S02]  /*4510*/  IMAD.X R113, R11, 0x1, R137.reuse, P2 ;  /* 0x000000010b717824 */ /* 0x100fe400010e0689 */
[C---:B------:R-:W-:Y:S02]  /*4520*/  IMAD.IADD R28, R17.reuse, 0x1, R134 ;  /* 0x00000001111c7824 */ /* 0x040fe400078e0286 */
[----:B------:R-:W-:Y:S01]  /*4530*/  IMAD.IADD R16, R17, 0x1, R136 ;  /* 0x0000000111107824 */ /* 0x000fe200078e0288 */
[----:B------:R-:W-:Y:S01]  /*4540*/  STL.64 [R1+0x2d0], R112 ;  /* 0x0002d07001007387 */ /* 0x000fe20000100a00 */
[----:B------:R-:W-:Y:S01]  /*4550*/  IMAD.X R17, R7, 0x1, R137, P1 ;  /* 0x0000000107117824 */ /* 0x000fe200008e0689 */
[----:B------:R-:W-:Y:S01]  /*4560*/  PRMT R11, RZ, 0x7610, R11 ;  /* 0x00007610ff0b7816 */ /* 0x000fe2000000000b */
[----:B------:R-:W-:Y:S01]  /*4570*/  IMAD R15, R6, 0xa, RZ ;  /* 0x0000000a060f7824 */ /* 0x000fe200078e02ff */
[----:B------:R3:W-:Y:S01]  /*4580*/  STL.64 [R1+0x668], R28 ;  /* 0x0006681c01007387 */ /* 0x0007e20000100a00 */
[----:B------:R-:W-:Y:S01]  /*4590*/  SHF.R.S32.HI R9, RZ, 0x1f, R5 ;  /* 0x0000001fff097819 */ /* 0x000fe20000011405 */
[----:B------:R-:W4:Y:S01]  /*45a0*/  LDC R6, c[0x0][0x3c4] ;  /* 0x0000f100ff067b82 */ /* 0x000f220000000800 */
[C---:B------:R-:W-:Y:S01]  /*45b0*/  IADD3 RZ, P2, PT, R5.reuse, R134, RZ ;  /* 0x0000008605ff7210 */ /* 0x040fe20007f5e0ff */
[----:B------:R3:W2:Y:S04]  /*45c0*/  @P4 LDG.E.U8 R104, desc[UR8][R28.64] ;  /* 0x000000081c684981 */ /* 0x0006a8000c1e1100 */
[----:B------:R5:W2:Y:S04]  /*45d0*/  @P4 LDG.E.U8 R11, desc[UR8][R112.64] ;  /* 0x00000008700b4981 */ /* 0x000aa8000c1e1100 */
[----:B------:R5:W2:Y:S01]  /*45e0*/  @P4 LDG.E.U8 R103, desc[UR8][R16.64] ;  /* 0x0000000810674981 */ /* 0x000aa2000c1e1100 */
[----:B---3--:R-:W-:Y:S01]  /*45f0*/  IADD3 R28, P1, PT, R5, R136, RZ ;  /* 0x00000088051c7210 */ /* 0x008fe20007f3e0ff */
[----:B-1----:R-:W-:-:S02]  /*4600*/  IMAD R5, R2, 0x12, RZ ;  /* 0x0000001202057824 */ /* 0x002fc400078e02ff */
[----:B------:R-:W1:Y:S01]  /*4610*/  LDC R2, c[0x0][0x3c4] ;  /* 0x0000f100ff027b82 */ /* 0x000e620000000800 */
[----:B------:R3:W-:Y:S01]  /*4620*/  STL.64 [R1+0x660], R16 ;  /* 0x0006601001007387 */ /* 0x0007e20000100a00 */
[C---:B------:R-:W-:Y:S01]  /*4630*/  IMAD.X R29, R9.reuse, 0x1, R137, P1 ;  /* 0x00000001091d7824 */ /* 0x040fe200008e0689 */
[----:B------:R-:W-:Y:S01]  /*4640*/  SHF.R.S32.HI R7, RZ, 0x1f, R5 ;  /* 0x0000001fff077819 */ /* 0x000fe20000011405 */
[----:B-----5:R-:W-:Y:S01]  /*4650*/  IMAD.X R113, R9, 0x1, R135, P2 ;  /* 0x0000000109717824 */ /* 0x020fe200010e0687 */
[----:B------:R-:W-:Y:S01]  /*4660*/  IADD3 R8, P2, PT, R5, R136, RZ ;  /* 0x0000008805087210 */ /* 0x000fe20007f5e0ff */
[----:B------:R-:W-:Y:S01]  /*4670*/  IMAD.IADD R112, R15, 0x1, R134 ;  /* 0x000000010f707824 */ /* 0x000fe200078e0286 */
[----:B------:R-:W5:Y:S01]  /*4680*/  @P4 LDG.E.U8 R91, desc[UR8][R28.64] ;  /* 0x000000081c5b4981 */ /* 0x000f62000c1e1100 */
[----:B---3--:R-:W-:Y:S02]  /*4690*/  IADD3 R16, P1, PT, R5, R134, RZ ;  /* 0x0000008605107210 */ /* 0x008fe40007f3e0ff */
[----:B------:R-:W-:Y:S01]  /*46a0*/  IMAD.X R9, R7, 0x1, R137, P2 ;  /* 0x0000000107097824 */ /* 0x000fe200010e0689 */
[----:B------:R-:W-:Y:S01]  /*46b0*/  STL.64 [R1+0x5f8], R112 ;  /* 0x0005f87001007387 */ /* 0x000fe20000100a00 */
[----:B0-----:R-:W-:-:S02]  /*46c0*/  IMAD R5, R4, 0x1a, RZ ;  /* 0x0000001a04057824 */ /* 0x001fc400078e02ff */
[----:B------:R-:W-:Y:S01]  /*46d0*/  IMAD.X R17, R7, 0x1, R135, P1 ;  /* 0x0000000107117824 */ /* 0x000fe200008e0687 */
[----:B------:R-:W0:Y:S01]  /*46e0*/  LDC R4, c[0x0][0x3c4] ;  /* 0x0000f100ff047b82 */ /* 0x000e220000000800 */
[----:B------:R-:W-:Y:S01]  /*46f0*/  STL.64 [R1+0x5c0], R28 ;  /* 0x0005c01c01007387 */ /* 0x000fe20000100a00 */
[----:B------:R-:W-:-:S03]  /*4700*/  SHF.R.S32.HI R7, RZ, 0x1f, R5 ;  /* 0x0000001fff077819 */ /* 0x000fc60000011405 */
[----:B------:R3:W-:Y:S04]  /*4710*/  STL.64 [R1+0x548], R16 ;  /* 0x0005481001007387 */ /* 0x0007e80000100a00 */
[----:B------:R3:W2:Y:S04]  /*4720*/  @P4 LDG.E.U8 R78, desc[UR8][R16.64] ;  /* 0x00000008104e4981 */ /* 0x0006a8000c1e1100 */
[----:B------:R1:W-:Y:S04]  /*4730*/  STL.64 [R1+0x540], R8 ;  /* 0x0005400801007387 */ /* 0x0003e80000100a00 */
[----:B------:R1:W2:Y:S01]  /*4740*/  @P4 LDG.E.U8 R77, desc[UR8][R8.64] ;  /* 0x00000008084d4981 */ /* 0x0002a2000c1e1100 */
[----:B---3--:R-:W-:-:S03]  /*4750*/  IADD3 R16, P1, PT, R5, R134, RZ ;  /* 0x0000008605107210 */ /* 0x008fc60007f3e0ff */
[----:B------:R3:W2:Y:S01]  /*4760*/  @P4 LDG.E.U8 R92, desc[UR8][R112.64] ;  /* 0x00000008705c4981 */ /* 0x0006a2000c1e1100 */
[----:B-1----:R-:W-:Y:S01]  /*4770*/  IADD3 R8, P2, PT, R5, R136, RZ ;  /* 0x0000008805087210 */ /* 0x002fe20007f5e0ff */
[C---:B------:R-:W-:Y:S02]  /*4780*/  IMAD.X R17, R7.reuse, 0x1, R135, P1 ;  /* 0x0000000107117824 */ /* 0x040fe400008e0687 */
[----:B------:R-:W-:Y:S02]  /*4790*/  IMAD R5, R2, 0x22, RZ ;  /* 0x0000002202057824 */ /* 0x000fe400078e02ff */
[----:B------:R-:W-:Y:S01]  /*47a0*/  IMAD.X R9, R7, 0x1, R137, P2 ;  /* 0x0000000107097824 */ /* 0x000fe200010e0689 */
[----:B------:R-:W-:Y:S01]  /*47b0*/  STL.64 [R1+0x4c8], R16 ;  /* 0x0004c81001007387 */ /* 0x000fe20000100a00 */
[----:B----4-:R-:W-:Y:S01]  /*47c0*/  IMAD R7, R6, 0x2a, RZ ;  /* 0x0000002a06077824 */ /* 0x010fe200078e02ff */
[----:B------:R-:W1:Y:S01]  /*47d0*/  LDC R2, c[0x0][0x3c4] ;  /* 0x0000f100ff027b82 */ /* 0x000e620000000800 */
[C---:B---3--:R-:W-:Y:S01]  /*47e0*/  IADD3 R112, P1, PT, R5.reuse, R134, RZ ;  /* 0x0000008605707210 */ /* 0x048fe20007f3e0ff */
[----:B------:R3:W-:Y:S01]  /*47f0*/  STL.64 [R1+0x4c0], R8 ;  /* 0x0004c00801007387 */ /* 0x0007e20000100a00 */
[----:B------:R-:W-:-:S03]  /*4800*/  IADD3 R28, P2, PT, R5, R136, RZ ;  /* 0x00000088051c7210 */ /* 0x000fc60007f5e0ff */
[----:B------:R3:W4:Y:S02]  /*4810*/  @P4 LDG.E.U8 R63, desc[UR8][R8.64] ;  /* 0x00000008083f4981 */ /* 0x000724000c1e1100 */
[----:B------:R-:W1:Y:S01]  /*4820*/  LDC R6, c[0x0][0x3c4] ;  /* 0x0000f100ff067b82 */ /* 0x000e620000000800 */
[----:B------:R-:W-:Y:S01]  /*4830*/  SHF.R.S32.HI R15, RZ, 0x1f, R7 ;  /* 0x0000001fff0f7819 */ /* 0x000fe20000011407 */
[----:B------:R0:W2:Y:S01]  /*4840*/  @P4 LDG.E.U8 R64, desc[UR8][R16.64] ;  /* 0x0000000810404981 */ /* 0x0000a2000c1e1100 */
[----:B---3--:R-:W-:-:S05]  /*4850*/  SHF.R.S32.HI R9, RZ, 0x1f, R5 ;  /* 0x0000001fff097819 */ /* 0x008fca0000011405 */
[----:B------:R-:W3:Y:S01]  /*4860*/  LDC R8, c[0x0][0x3c4] ;  /* 0x0000f100ff087b82 */ /* 0x000ee20000000800 */
[----:B0-----:R-:W-:Y:S01]  /*4870*/  IADD3 R16, P3, PT, R7, R134, RZ ;  /* 0x0000008607107210 */ /* 0x001fe20007f7e0ff */
[C---:B------:R-:W-:Y:S02]  /*4880*/  IMAD.X R113, R9.reuse, 0x1, R135, P1 ;  /* 0x0000000109717824 */ /* 0x040fe400008e0687 */
[----:B------:R-:W-:Y:S02]  /*4890*/  IMAD.X R29, R9, 0x1, R137, P2 ;  /* 0x00000001091d7824 */ /* 0x000fe400010e0689 */
[----:B------:R-:W-:Y:S02]  /*48a0*/  IMAD.X R17, R15, 0x1, R135, P3 ;  /* 0x000000010f117824 */ /* 0x000fe400018e0687 */
[----:B------:R-:W-:Y:S01]  /*48b0*/  IMAD R5, R4, 0x32, RZ ;  /* 0x0000003204057824 */ /* 0x000fe200078e02ff */
[----:B------:R-:W-:Y:S01]  /*48c0*/  STL.64 [R1+0x448], R112 ;  /* 0x0004487001007387 */ /* 0x000fe20000100a00 */
[----:B------:R-:W0:Y:S03]  /*48d0*/  LDC R4, c[0x0][0x3c4] ;  /* 0x0000f100ff047b82 */ /* 0x000e260000000800 */
[----:B------:R1:W-:Y:S01]  /*48e0*/  STL.64 [R1+0x440], R28 ;  /* 0x0004401c01007387 */ /* 0x0003e20000100a00 */
[----:B------:R-:W-:-:S03]  /*48f0*/  SHF.R.S32.HI R9, RZ, 0x1f, R5 ;  /* 0x0000001fff097819 */ /* 0x000fc60000011405 */
[----:B------:R1:W2:Y:S04]  /*4900*/  @P4 LDG.E.U8 R49, desc[UR8][R28.64] ;  /* 0x000000081c314981 */ /* 0x0002a8000c1e1100 */
[----:B------:R1:W-:Y:S04]  /*4910*/  STL.64 [R1+0x3c8], R16 ;  /* 0x0003c81001007387 */ /* 0x0003e80000100a00 */
[----:B------:R1:W2:Y:S02]  /*4920*/  @P4 LDG.E.U8 R36, desc[UR8][R16.64] ;  /* 0x0000000810244981 */ /* 0x0002a4000c1e1100 */
[----:B-1----:R-:W-:-:S02]  /*4930*/  IADD3 R28, P1, PT, R7, R136, RZ ;  /* 0x00000088071c7210 */ /* 0x002fc40007f3e0ff */
[----:B------:R1:W2:Y:S01]  /*4940*/  @P4 LDG.E.U8 R50, desc[UR8][R112.64] ;  /* 0x0000000870324981 */ /* 0x0002a2000c1e1100 */
[----:B------:R-:W-:Y:S02]  /*4950*/  PRMT R35, RZ, 0x7610, R35 ;  /* 0x00007610ff237816 */ /* 0x000fe40000000023 */
[----:B------:R-:W-:Y:S01]  /*4960*/  IADD3 R16, P2, PT, R5, R134, RZ ;  /* 0x0000008605107210 */ /* 0x000fe20007f5e0ff */
[----:B------:R-:W-:Y:S02]  /*4970*/  IMAD.X R29, R15, 0x1, R137, P1 ;  /* 0x000000010f1d7824 */ /* 0x000fe400008e0689 */
[----:B------:R-:W-:Y:S01]  /*4980*/  IMAD R7, R6, 0x3a, RZ ;  /* 0x0000003a06077824 */ /* 0x000fe200078e02ff */
[----:B-1----:R-:W-:Y:S01]  /*4990*/  IADD3 R112, P1, PT, R5, R136, RZ ;  /* 0x0000008805707210 */ /* 0x002fe20007f3e0ff */
[C---:B------:R-:W-:Y:S01]  /*49a0*/  IMAD.X R17, R9.reuse, 0x1, R135, P2 ;  /* 0x0000000109117824 */ /* 0x040fe200010e0687 */
[----:B------:R1:W-:Y:S01]  /*49b0*/  STL.64 [R1+0x3c0], R28 ;  /* 0x0003c01c01007387 */ /* 0x0003e20000100a00 */
[----:B------:R-:W3:Y:S01]  /*49c0*/  LDC R6, c[0x0][0x3c4] ;  /* 0x0000f100ff067b82 */ /* 0x000ee20000000800 */
[----:B------:R-:W-:Y:S01]  /*49d0*/  SHF.R.S32.HI R5, RZ, 0x1f, R7 ;  /* 0x0000001fff057819 */ /* 0x000fe20000011407 */
[----:B------:R-:W-:Y:S01]  /*49e0*/  IMAD.X R113, R9, 0x1, R137, P1 ;  /* 0x0000000109717824 */ /* 0x000fe200008e0689 */
[----:B------:R1:W2:Y:S04]  /*49f0*/  @P4 LDG.E.U8 R35, desc[UR8][R28.64] ;  /* 0x000000081c234981 */ /* 0x0002a8000c1e1100 */
[----:B------:R0:W-:Y:S04]  /*4a00*/  STL.64 [R1+0x348], R16 ;  /* 0x0003481001007387 */ /* 0x0001e80000100a00 */
[----:B------:R0:W2:Y:S01]  /*4a10*/  @P4 LDG.E.U8 R22, desc[UR8][R16.64] ;  /* 0x0000000810164981 */ /* 0x0000a2000c1e1100 */
[----:B-1----:R-:W-:-:S02]  /*4a20*/  IADD3 R28, P2, PT, R7, R134, RZ ;  /* 0x00000086071c7210 */ /* 0x002fc40007f5e0ff */
[----:B0-----:R-:W-:-:S03]  /*4a30*/  IADD3 R16, P1, PT, R7, R136, RZ ;  /* 0x0000008807107210 */ /* 0x001fc60007f3e0ff */
[C---:B------:R-:W-:Y:S02]  /*4a40*/  IMAD.X R29, R5.reuse, 0x1, R135, P2 ;  /* 0x00000001051d7824 */ /* 0x040fe400010e0687 */
[----:B------:R-:W-:Y:S01]  /*4a50*/  IMAD.X R17, R5, 0x1, R137, P1 ;  /* 0x0000000105117824 */ /* 0x000fe200008e0689 */
[----:B------:R-:W-:Y:S01]  /*4a60*/  PRMT R9, RZ, 0x7610, R9 ;  /* 0x00007610ff097816 */ /* 0x000fe20000000009 */
[----:B------:R-:W-:Y:S01]  /*4a70*/  IMAD.SHL.U32 R5, R2, 0x4, RZ ;  /* 0x0000000402057824 */ /* 0x000fe200078e00ff */
[----:B------:R-:W-:Y:S01]  /*4a80*/  STL.64 [R1+0x340], R112 ;  /* 0x0003407001007387 */ /* 0x000fe20000100a00 */
[----:B------:R-:W-:Y:S01]  /*4a90*/  IMAD R7, R4, 0xb, RZ ;  /* 0x0000000b04077824 */ /* 0x000fe200078e02ff */
[----:B------:R-:W0:Y:S02]  /*4aa0*/  LDC R2, c[0x0][0x3c4] ;  /* 0x0000f100ff027b82 */ /* 0x000e240000000800 */
[C---:B------:R-:W-:Y:S01]  /*4ab0*/  IADD3 RZ, P1, PT, R5.reuse, R134, RZ ;  /* 0x0000008605ff7210 */ /* 0x040fe20007f3e0ff */
[----:B------:R1:W2:Y:S01]  /*4ac0*/  @P4 LDG.E.U8 R10, desc[UR8][R28.64] ;  /* 0x000000081c0a4981 */ /* 0x0002a2000c1e1100 */
[----:B------:R-:W-:-:S02]  /*4ad0*/  IADD3 RZ, P2, PT, R5, R136, RZ ;  /* 0x0000008805ff7210 */ /* 0x000fc40007f5e0ff */
[----:B------:R-:W-:Y:S01]  /*4ae0*/  SHF.R.S32.HI R5, RZ, 0x1f, R5 ;  /* 0x0000001fff057819 */ /* 0x000fe20000011405 */
[----:B------:R1:W-:Y:S01]  /*4af0*/  STL.64 [R1+0x2c8], R28 ;  /* 0x0002c81c01007387 */ /* 0x0003e20000100a00 */
[----:B------:R-:W-:Y:S01]  /*4b00*/  SHF.R.S32.HI R15, RZ, 0x1f, R7 ;  /* 0x0000001fff0f7819 */ /* 0x000fe20000011407 */
[----:B------:R-:W0:Y:S02]  /*4b10*/  LDC R4, c[0x0][0x3c4] ;  /* 0x0000f100ff047b82 */ /* 0x000e240000000800 */
[----:B------:R-:W-:Y:S01]  /*4b20*/  IMAD.X R123, R5, 0x1, R135, P1 ;  /* 0x00000001057b7824 */ /* 0x000fe200008e0687 */
[----:B------:R-:W-:Y:S01]  /*4b30*/  PRMT R21, RZ, 0x7610, R21 ;  /* 0x00007610ff157816 */ /* 0x000fe20000000015 */
[----:B------:R3:W-:Y:S04]  /*4b40*/  STL.64 [R1+0x2c0], R16 ;  /* 0x0002c01001007387 */ /* 0x0007e80000100a00 */
[----:B------:R3:W2:Y:S01]  /*4b50*/  @P4 LDG.E.U8 R9, desc[UR8][R16.64] ;  /* 0x0000000810094981 */ /* 0x0006a2000c1e1100 */
[----:B-1----:R-:W-:-:S03]  /*4b60*/  IADD3 R28, P1, PT, R7, R134, RZ ;  /* 0x00000086071c7210 */ /* 0x002fc60007f3e0ff */
[----:B------:R1:W2:Y:S02]  /*4b70*/  @P4 LDG.E.U8 R21, desc[UR8][R112.64] ;  /* 0x0000000870154981 */ /* 0x0002a4000c1e1100 */
[----:B------:R-:W-:Y:S02]  /*4b80*/  IMAD.X R29, R15, 0x1, R135, P1 ;  /* 0x000000010f1d7824 */ /* 0x000fe400008e0687 */
[----:B---3--:R-:W-:Y:S01]  /*4b90*/  IMAD.SHL.U32 R17, R8, 0x4, RZ ;  /* 0x0000000408117824 */ /* 0x008fe200078e00ff */
[----:B------:R-:W-:Y:S02]  /*4ba0*/  IADD3 R16, P1, PT, R7, R136, RZ ;  /* 0x0000008807107210 */ /* 0x000fe40007f3e0ff */
[----:B------:R3:W2:Y:S01]  /*4bb0*/  @P4 LDG.E.U8 R90, desc[UR8][R28.64] ;  /* 0x000000081c5a4981 */ /* 0x0006a2000c1e1100 */
[----:B------:R-:W-:Y:S02]  /*4bc0*/  IMAD.IADD R122, R17, 0x1, R134 ;  /* 0x00000001117a7824 */ /* 0x000fe400078e0286 */
[----:B-1----:R-:W-:-:S02]  /*4bd0*/  IMAD.X R113, R5, 0x1, R137, P2 ;  /* 0x0000000105717824 */ /* 0x002fc400010e0689 */
[----:B------:R-:W-:Y:S01]  /*4be0*/  IMAD.IADD R112, R17, 0x1, R136 ;  /* 0x0000000111707824 */ /* 0x000fe200078e0288 */
[----:B------:R-:W2:Y:S01]  /*4bf0*/  @P4 LDG.E.U8 R102, desc[UR8][R122.64] ;  /* 0x000000087a664981 */ /* 0x000ea2000c1e1100 */
[----:B------:R-:W-:Y:S02]  /*4c00*/  IMAD R5, R6, 0x13, RZ ;  /* 0x0000001306057824 */ /* 0x000fe400078e02ff */
[----:B------:R-:W1:Y:S01]  /*4c10*/  LDC R6, c[0x0][0x3c4] ;  /* 0x0000f100ff067b82 */ /* 0x000e620000000800 */
[----:B------:R-:W-:Y:S01]  /*4c20*/  IMAD.X R17, R15, 0x1, R137, P1 ;  /* 0x000000010f117824 */ /* 0x000fe200008e0689 */
[----:B------:R-:W-:Y:S01]  /*4c30*/  STL.64 [R1+0x658], R122 ;  /* 0x0006587a01007387 */ /* 0x000fe20000100a00 */
[----:B------:R-:W-:-:S03]  /*4c40*/  SHF.R.S32.HI R7, RZ, 0x1f, R5 ;  /* 0x0000001fff077819 */ /* 0x000fc60000011405 */
[----:B------:R-:W-:Y:S04]  /*4c50*/  STL.64 [R1+0x650], R112 ;  /* 0x0006507001007387 */ /* 0x000fe80000100a00 */
[----:B------:R3:W-:Y:S04]  /*4c60*/  STL.64 [R1+0x5b8], R28 ;  /* 0x0005b81c01007387 */ /* 0x0007e80000100a00 */
[----:B------:R0:W-:Y:S04]  /*4c70*/  STL.64 [R1+0x5b0], R16 ;  /* 0x0005b01001007387 */ /* 0x0001e80000100a00 */
[----:B------:R0:W2:Y:S01]  /*4c80*/  @P4 LDG.E.U8 R89, desc[UR8][R16.64] ;  /* 0x0000000810594981 */ /* 0x0000a2000c1e1100 */
[----:B---3--:R-:W-:-:S03]  /*4c90*/  IADD3 R28, P1, PT, R5, R134, RZ ;  /* 0x00000086051c7210 */ /* 0x008fc60007f3e0ff */
[----:B------:R-:W3:Y:S01]  /*4ca0*/  @P4 LDG.E.U8 R101, desc[UR8][R112.64] ;  /* 0x0000000870654981 */ /* 0x000ee2000c1e1100 */
[----:B0-----:R-:W-:Y:S01]  /*4cb0*/  IADD3 R16, P2, PT, R5, R136, RZ ;  /* 0x0000008805107210 */ /* 0x001fe20007f5e0ff */
[----:B------:R-:W-:Y:S02]  /*4cc0*/  IMAD R5, R2, 0x1b, RZ ;  /* 0x0000001b02057824 */ /* 0x000fe400078e02ff */
[C---:B------:R-:W-:Y:S01]  /*4cd0*/  IMAD.X R29, R7.reuse, 0x1, R135, P1 ;  /* 0x00000001071d7824 */ /* 0x040fe200008e0687 */
[----:B------:R-:W0:Y:S01]  /*4ce0*/  LDC R2, c[0x0][0x3c4] ;  /* 0x0000f100ff027b82 */ /* 0x000e220000000800 */
[----:B------:R-:W-:Y:S01]  /*4cf0*/  IMAD.X R17, R7, 0x1, R137, P2 ;  /* 0x0000000107117824 */ /* 0x000fe200010e0689 */
[----:B------:R-:W-:Y:S02]  /*4d00*/  SHF.R.S32.HI R7, RZ, 0x1f, R5 ;  /* 0x0000001fff077819 */ /* 0x000fe40000011405 */
[----:B------:R1:W-:Y:S04]  /*4d10*/  STL.64 [R1+0x538], R28 ;  /* 0x0005381c01007387 */ /* 0x0003e80000100a00 */
[----:B------:R1:W2:Y:S04]  /*4d20*/  @P4 LDG.E.U8 R76, desc[UR8][R28.64] ;  /* 0x000000081c4c4981 */ /* 0x0002a8000c1e1100 */
[----:B------:R1:W-:Y:S04]  /*4d30*/  STL.64 [R1+0x530], R16 ;  /* 0x0005301001007387 */ /* 0x0003e80000100a00 */
[----:B------:R1:W2:Y:S02]  /*4d40*/  @P4 LDG.E.U8 R75, desc[UR8][R16.64] ;  /* 0x00000008104b4981 */ /* 0x0002a4000c1e1100 */
[----:B-1----:R-:W-:-:S02]  /*4d50*/  IADD3 R28, P1, PT, R5, R134, RZ ;  /* 0x00000086051c7210 */ /* 0x002fc40007f3e0ff */
[----:B------:R-:W-:-:S03]  /*4d60*/  IADD3 R16, P2, PT, R5, R136, RZ ;  /* 0x0000008805107210 */ /* 0x000fc60007f5e0ff */
[C---:B------:R-:W-:Y:S02]  /*4d70*/  IMAD.X R29, R7.reuse, 0x1, R135, P1 ;  /* 0x00000001071d7824 */ /* 0x040fe400008e0687 */
[----:B------:R-:W-:Y:S02]  /*4d80*/  IMAD R5, R4, 0x23, RZ ;  /* 0x0000002304057824 */ /* 0x000fe400078e02ff */
[----:B------:R-:W-:Y:S01]  /*4d90*/  IMAD.X R17, R7, 0x1, R137, P2 ;  /* 0x0000000107117824 */ /* 0x000fe200010e0689 */
[----:B------:R1:W-:Y:S01]  /*4da0*/  STL.64 [R1+0x4b8], R28 ;  /* 0x0004b81c01007387 */ /* 0x0003e20000100a00 */
[----:B------:R-:W-:Y:S01]  /*4db0*/  IMAD R7, R6, 0x2b, RZ ;  /* 0x0000002b06077824 */ /* 0x000fe200078e02ff */
[----:B------:R-:W-:Y:S01]  /*4dc0*/  PRMT R47, RZ, 0x7610, R47 ;  /* 0x00007610ff2f7816 */ /* 0x000fe2000000002f */
[----:B------:R-:W5:Y:S01]  /*4dd0*/  LDC R6, c[0x0][0x3c4] ;  /* 0x0000f100ff067b82 */ /* 0x000f620000000800 */
[----:B------:R-:W-:Y:S01]  /*4de0*/  SHF.R.S32.HI R15, RZ, 0x1f, R5 ;  /* 0x0000001fff0f7819 */ /* 0x000fe20000011405 */
[----:B------:R1:W2:Y:S01]  /*4df0*/  @P4 LDG.E.U8 R62, desc[UR8][R28.64] ;  /* 0x000000081c3e4981 */ /* 0x0002a2000c1e1100 */
[----:B------:R-:W-:-:S02]  /*4e00*/  IADD3 R122, P1, PT, R5, R134, RZ ;  /* 0x00000086057a7210 */ /* 0x000fc40007f3e0ff */
[----:B------:R-:W-:Y:S01]  /*4e10*/  IADD3 R112, P2, PT, R5, R136, RZ ;  /* 0x0000008805707210 */ /* 0x000fe20007f5e0ff */
[----:B------:R0:W-:Y:S02]  /*4e20*/  STL.64 [R1+0x4b0], R16 ;  /* 0x0004b01001007387 */ /* 0x0001e40000100a00 */
[----:B------:R-:W5:Y:S02]  /*4e30*/  LDC R4, c[0x0][0x3c4] ;  /* 0x0000f100ff047b82 */ /* 0x000f640000000800 */
[----:B------:R0:W2:Y:S01]  /*4e40*/  @P4 LDG.E.U8 R61, desc[UR8][R16.64] ;  /* 0x00000008103d4981 */ /* 0x0000a2000c1e1100 */
[----:B-1----:R-:W-:Y:S01]  /*4e50*/  IADD3 R28, P3, PT, R7, R134, RZ ;  /* 0x00000086071c7210 */ /* 0x002fe20007f7e0ff */
[C---:B------:R-:W-:Y:S02]  /*4e60*/  IMAD.X R123, R15.reuse, 0x1, R135, P1 ;  /* 0x000000010f7b7824 */ /* 0x040fe400008e0687 */
[----:B0-----:R-:W-:Y:S02]  /*4e70*/  IMAD R5, R2, 0x33, RZ ;  /* 0x0000003302057824 */ /* 0x001fe400078e02ff */
[----:B------:R-:W-:Y:S01]  /*4e80*/  IMAD.X R113, R15, 0x1, R137, P2 ;  /* 0x000000010f717824 */ /* 0x000fe200010e0689 */
[----:B------:R-:W0:Y:S01]  /*4e90*/  LDC R2, c[0x0][0x3c4] ;  /* 0x0000f100ff027b82 */ /* 0x000e220000000800 */
[----:B------:R-:W-:Y:S01]  /*4ea0*/  SHF.R.S32.HI R17, RZ, 0x1f, R7 ;  /* 0x0000001fff117819 */ /* 0x000fe20000011407 */
[----:B------:R-:W-:Y:S04]  /*4eb0*/  STL.64 [R1+0x438], R122 ;  /* 0x0004387a01007387 */ /* 0x000fe80000100a00 */
[----:B------:R-:W-:Y:S01]  /*4ec0*/  IMAD.X R29, R17, 0x1, R135, P3 ;  /* 0x00000001111d7824 */ /* 0x000fe200018e0687 */
[----:B------:R1:W-:Y:S01]  /*4ed0*/  STL.64 [R1+0x430], R112 ;  /* 0x0004307001007387 */ /* 0x0003e20000100a00 */
[----:B------:R-:W-:Y:S01]  /*4ee0*/  SHF.R.S32.HI R15, RZ, 0x1f, R5 ;  /* 0x0000001fff0f7819 */ /* 0x000fe20000011405 */
[----:B------:R-:W0:Y:S02]  /*4ef0*/  LDC R16, c[0x0][0x3c4] ;  /* 0x0000f100ff107b82 */ /* 0x000e240000000800 */
[----:B------:R1:W2:Y:S04]  /*4f00*/  @P4 LDG.E.U8 R47, desc[UR8][R112.64] ;  /* 0x00000008702f4981 */ /* 0x0002a8000c1e1100 */
[----:B------:R5:W-:Y:S04]  /*4f10*/  STL.64 [R1+0x3b8], R28 ;  /* 0x0003b81c01007387 */ /* 0x000be80000100a00 */
[----:B------:R5:W2:Y:S01]  /*4f20*/  @P4 LDG.E.U8 R34, desc[UR8][R28.64] ;  /* 0x000000081c224981 */ /* 0x000aa2000c1e1100 */
[----:B-1----:R-:W-:-:S03]  /*4f30*/  IADD3 R112, P1, PT, R7, R136, RZ ;  /* 0x0000008807707210 */ /* 0x002fc60007f3e0ff */
[----:B------:R1:W2:Y:S01]  /*4f40*/  @P4 LDG.E.U8 R48, desc[UR8][R122.64] ;  /* 0x000000087a304981 */ /* 0x0002a2000c1e1100 */
[----:B------:R-:W-:Y:S02]  /*4f50*/  PRMT R33, RZ, 0x7610, R33 ;  /* 0x00007610ff217816 */ /* 0x000fe40000000021 */
[----:B-----5:R-:W-:Y:S01]  /*4f60*/  IADD3 R28, P2, PT, R5, R134, RZ ;  /* 0x00000086051c7210 */ /* 0x020fe20007f5e0ff */
[----:B------:R-:W-:Y:S02]  /*4f70*/  IMAD.X R113, R17, 0x1, R137, P1 ;  /* 0x0000000111717824 */ /* 0x000fe400008e0689 */
[----:B------:R-:W-:Y:S01]  /*4f80*/  IMAD R7, R6, 0x3b, RZ ;  /* 0x0000003b06077824 */ /* 0x000fe200078e02ff */
[----:B-1----:R-:W-:Y:S01]  /*4f90*/  IADD3 R122, P1, PT, R5, R136, RZ ;  /* 0x00000088057a7210 */ /* 0x002fe20007f3e0ff */
[C---:B------:R-:W-:Y:S01]  /*4fa0*/  IMAD.X R29, R15.reuse, 0x1, R135, P2 ;  /* 0x000000010f1d7824 */ /* 0x040fe200010e0687 */
[----:B------:R1:W-:Y:S01]  /*4fb0*/  STL.64 [R1+0x3b0], R112 ;  /* 0x0003b07001007387 */ /* 0x0003e20000100a00 */
[----:B------:R-:W5:Y:S01]  /*4fc0*/  LDC R6, c[0x0][0x3c4] ;  /* 0x0000f100ff067b82 */ /* 0x000f620000000800 */
        /* <DEDUP_REMOVED lines=8> */
[----:B------:R-:W-:Y:S02]  /*5050*/  IMAD.X R29, R5, 0x1, R137, P1 ;  /* 0x00000001051d7824 */ /* 0x000fe400008e0689 */
[----:B------:R-:W-:Y:S01]  /*5060*/  IMAD R5, R2, 0x5, RZ ;  /* 0x0000000502057824 */ /* 0x000fe200078e02ff */
[----:B------:R-:W-:Y:S02]  /*5070*/  PRMT R19, RZ, 0x7610, R19 ;  /* 0x00007610ff137816 */ /* 0x000fe40000000013 */
[----:B------:R-:W-:Y:S01]  /*5080*/  PRMT R8, RZ, 0x7610, R8 ;  /* 0x00007610ff087816 */ /* 0x000fe20000000008 */
[----:B------:R-:W-:Y:S01]  /*5090*/  IMAD R27, R16, 0x5, RZ ;  /* 0x00000005101b7824 */ /* 0x000fe200078e02ff */
[----:B------:R-:W-:Y:S01]  /*50a0*/  PRMT R7, RZ, 0x7610, R7 ;  /* 0x00007610ff077816 */ /* 0x000fe20000000007 */
[----:B------:R-:W-:Y:S01]  /*50b0*/  IMAD R15, R4, 0xc, RZ ;  /* 0x0000000c040f7824 */ /* 0x000fe200078e02ff */
[C---:B------:R-:W-:Y:S01]  /*50c0*/  IADD3 RZ, P1, PT, R5.reuse, R134, RZ ;  /* 0x0000008605ff7210 */ /* 0x040fe20007f3e0ff */
[----:B------:R0:W-:Y:S01]  /*50d0*/  STL.64 [R1+0x330], R122 ;  /* 0x0003307a01007387 */ /* 0x0001e20000100a00 */
[----:B------:R-:W-:Y:S01]  /*50e0*/  IADD3 RZ, P2, PT, R5, R136, RZ ;  /* 0x0000008805ff7210 */ /* 0x000fe20007f5e0ff */
[----:B------:R-:W1:Y:S01]  /*50f0*/  LDC R2, c[0x0][0x3c4] ;  /* 0x0000f100ff027b82 */ /* 0x000e620000000800 */
[----:B------:R-:W-:Y:S01]  /*5100*/  SHF.R.S32.HI R5, RZ, 0x1f, R5 ;  /* 0x0000001fff057819 */ /* 0x000fe20000011405 */
[----:B------:R0:W2:Y:S01]  /*5110*/  @P4 LDG.E.U8 R19, desc[UR8][R122.64] ;  /* 0x000000087a134981 */ /* 0x0000a2000c1e1100 */
[----:B------:R-:W-:-:S03]  /*5120*/  SHF.R.S32.HI R17, RZ, 0x1f, R15 ;  /* 0x0000001fff117819 */ /* 0x000fc6000001140f */
[----:B------:R4:W-:Y:S02]  /*5130*/  STL.64 [R1+0x2b8], R112 ;  /* 0x0002b87001007387 */ /* 0x0009e40000100a00 */
[----:B------:R-:W1:Y:S02]  /*5140*/  LDC R4, c[0x0][0x3c4] ;  /* 0x0000f100ff047b82 */ /* 0x000e640000000800 */
[----:B------:R4:W2:Y:S01]  /*5150*/  @P4 LDG.E.U8 R8, desc[UR8][R112.64] ;  /* 0x0000000870084981 */ /* 0x0008a2000c1e1100 */
[----:B0-----:R-:W-:-:S03]  /*5160*/  IMAD.IADD R122, R27, 0x1, R134 ;  /* 0x000000011b7a7824 */ /* 0x001fc600078e0286 */
[----:B------:R0:W-:Y:S01]  /*5170*/  STL.64 [R1+0x2b0], R28 ;  /* 0x0002b01c01007387 */ /* 0x0001e20000100a00 */
[----:B------:R-:W-:Y:S01]  /*5180*/  IMAD.X R123, R5, 0x1, R135, P1 ;  /* 0x00000001057b7824 */ /* 0x000fe200008e0687 */
[----:B------:R-:W1:Y:S02]  /*5190*/  LDC R16, c[0x0][0x3c4] ;  /* 0x0000f100ff107b82 */ /* 0x000e640000000800 */
[----:B------:R0:W2:Y:S01]  /*51a0*/  @P4 LDG.E.U8 R7, desc[UR8][R28.64] ;  /* 0x000000081c074981 */ /* 0x0000a2000c1e1100 */
[----:B----4-:R-:W-:-:S03]  /*51b0*/  IADD3 R112, P1, PT, R15, R134, RZ ;  /* 0x000000860f707210 */ /* 0x010fc60007f3e0ff */
[----:B------:R-:W-:Y:S04]  /*51c0*/  STL.64 [R1+0x648], R122 ;  /* 0x0006487a01007387 */ /* 0x000fe80000100a00 */
[----:B------:R-:W4:Y:S01]  /*51d0*/  @P4 LDG.E.U8 R100, desc[UR8][R122.64] ;  /* 0x000000087a644981 */ /* 0x000f22000c1e1100 */
[----:B0-----:R-:W-:Y:S02]  /*51e0*/  IMAD.IADD R28, R27, 0x1, R136 ;  /* 0x000000011b1c7824 */ /* 0x001fe400078e0288 */
[----:B------:R-:W-:Y:S01]  /*51f0*/  IMAD.X R29, R5, 0x1, R137, P2 ;  /* 0x00000001051d7824 */ /* 0x000fe200010e0689 */
[----:B------:R-:W-:Y:S01]  /*5200*/  PRMT R45, RZ, 0x7610, R45 ;  /* 0x00007610ff2d7816 */ /* 0x000fe2000000002d */
[----:B------:R-:W-:Y:S01]  /*5210*/  IMAD.X R113, R17, 0x1, R135, P1 ;  /* 0x0000000111717824 */ /* 0x000fe200008e0687 */
[----:B------:R-:W0:Y:S02]  /*5220*/  LDC R27, c[0x0][0x3c4] ;  /* 0x0000f100ff1b7b82 */ /* 0x000e240000000800 */
[----:B------:R5:W-:Y:S04]  /*5230*/  STL.64 [R1+0x640], R28 ;  /* 0x0006401c01007387 */ /* 0x000be80000100a00 */
[----:B------:R5:W2:Y:S02]  /*5240*/  @P4 LDG.E.U8 R99, desc[UR8][R28.64] ;  /* 0x000000081c634981 */ /* 0x000aa4000c1e1100 */
[----:B-----5:R-:W-:-:S02]  /*5250*/  IMAD R5, R6, 0x14, RZ ;  /* 0x0000001406057824 */ /* 0x020fc400078e02ff */
[----:B------:R-:W5:Y:S01]  /*5260*/  LDC R6, c[0x0][0x3c4] ;  /* 0x0000f100ff067b82 */ /* 0x000f620000000800 */
[----:B------:R1:W2:Y:S01]  /*5270*/  @P4 LDG.E.U8 R88, desc[UR8][R112.64] ;  /* 0x0000000870584981 */ /* 0x0002a2000c1e1100 */
[----:B------:R-:W-:-:S05]  /*5280*/  IADD3 R28, P1, PT, R15, R136, RZ ;  /* 0x000000880f1c7210 */ /* 0x000fca0007f3e0ff */
[----:B------:R-:W-:Y:S02]  /*5290*/  IMAD.X R29, R17, 0x1, R137, P1 ;  /* 0x00000001111d7824 */ /* 0x000fe400008e0689 */
[----:B------:R-:W0:Y:S01]  /*52a0*/  LDC R17, c[0x0][0x3c4] ;  /* 0x0000f100ff117b82 */ /* 0x000e220000000800 */
[----:B------:R1:W-:Y:S01]  /*52b0*/  STL.64 [R1+0x5a8], R112 ;  /* 0x0005a87001007387 */ /* 0x0003e20000100a00 */
[----:B------:R-:W-:-:S03]  /*52c0*/  SHF.R.S32.HI R15, RZ, 0x1f, R5 ;  /* 0x0000001fff0f7819 */ /* 0x000fc60000011405 */
[----:B------:R1:W-:Y:S04]  /*52d0*/  STL.64 [R1+0x5a0], R28 ;  /* 0x0005a01c01007387 */ /* 0x0003e80000100a00 */
[----:B------:R1:W2:Y:S02]  /*52e0*/  @P4 LDG.E.U8 R87, desc[UR8][R28.64] ;  /* 0x000000081c574981 */ /* 0x0002a4000c1e1100 */
[C---:B-1----:R-:W-:Y:S02]  /*52f0*/  IADD3 R112, P1, PT, R5.reuse, R134, RZ ;  /* 0x0000008605707210 */ /* 0x042fe40007f3e0ff */
[----:B------:R-:W-:-:S03]  /*5300*/  IADD3 R28, P2, PT, R5, R136, RZ ;  /* 0x00000088051c7210 */ /* 0x000fc60007f5e0ff */
[C---:B------:R-:W-:Y:S02]  /*5310*/  IMAD.X R113, R15.reuse, 0x1, R135, P1 ;  /* 0x000000010f717824 */ /* 0x040fe400008e0687 */
[----:B------:R-:W-:Y:S02]  /*5320*/  IMAD R5, R2, 0x1c, RZ ;  /* 0x0000001c02057824 */ /* 0x000fe400078e02ff */
[----:B------:R-:W-:Y:S01]  /*5330*/  IMAD.X R29, R15, 0x1, R137, P2 ;  /* 0x000000010f1d7824 */ /* 0x000fe200010e0689 */
[----:B------:R1:W-:Y:S02]  /*5340*/  STL.64 [R1+0x528], R112 ;  /* 0x0005287001007387 */ /* 0x0003e40000100a00 */
[----:B------:R-:W-:Y:S02]  /*5350*/  SHF.R.S32.HI R15, RZ, 0x1f, R5 ;  /* 0x0000001fff0f7819 */ /* 0x000fe40000011405 */
[----:B------:R1:W2:Y:S04]  /*5360*/  @P4 LDG.E.U8 R74, desc[UR8][R112.64] ;  /* 0x00000008704a4981 */ /* 0x0002a8000c1e1100 */
[----:B------:R0:W-:Y:S04]  /*5370*/  STL.64 [R1+0x520], R28 ;  /* 0x0005201c01007387 */ /* 0x0001e80000100a00 */
[----:B------:R0:W2:Y:S01]  /*5380*/  @P4 LDG.E.U8 R73, desc[UR8][R28.64] ;  /* 0x000000081c494981 */ /* 0x0000a2000c1e1100 */
[----:B-1----:R-:W-:Y:S01]  /*5390*/  IADD3 R112, P1, PT, R5, R134, RZ ;  /* 0x0000008605707210 */ /* 0x002fe20007f3e0ff */
[----:B0-----:R-:W-:Y:S01]  /*53a0*/  IMAD R17, R17, 0x24, RZ ;  /* 0x0000002411117824 */ /* 0x001fe200078e02ff */
[----:B------:R-:W-:-:S03]  /*53b0*/  IADD3 R28, P2, PT, R5, R136, RZ ;  /* 0x00000088051c7210 */ /* 0x000fc60007f5e0ff */
[C---:B------:R-:W-:Y:S02]  /*53c0*/  IMAD.X R113, R15.reuse, 0x1, R135, P1 ;  /* 0x000000010f717824 */ /* 0x040fe400008e0687 */
[----:B------:R-:W-:Y:S02]  /*53d0*/  IMAD R4, R4, 0x2c, RZ ;  /* 0x0000002c04047824 */ /* 0x000fe400078e02ff */
[----:B------:R-:W-:Y:S01]  /*53e0*/  IMAD.X R29, R15, 0x1, R137, P2 ;  /* 0x000000010f1d7824 */ /* 0x000fe200010e0689 */
[----:B------:R0:W-:Y:S01]  /*53f0*/  STL.64 [R1+0x4a8], R112 ;  /* 0x0004a87001007387 */ /* 0x0001e20000100a00 */
[----:B------:R-:W1:Y:S01]  /*5400*/  LDC R15, c[0x0][0x3c4] ;  /* 0x0000f100ff0f7b82 */ /* 0x000e620000000800 */
[----:B------:R-:W-:Y:S02]  /*5410*/  SHF.R.S32.HI R5, RZ, 0x1f, R17 ;  /* 0x0000001fff057819 */ /* 0x000fe40000011411 */
[----:B------:R0:W2:Y:S01]  /*5420*/  @P4 LDG.E.U8 R60, desc[UR8][R112.64] ;  /* 0x00000008703c4981 */ /* 0x0000a2000c1e1100 */
[----:B------:R-:W-:-:S02]  /*5430*/  IADD3 R122, P1, PT, R17, R134, RZ ;  /* 0x00000086117a7210 */ /* 0x000fc40007f3e0ff */
[----:B------:R-:W-:Y:S01]  /*5440*/  SHF.R.S32.HI R2, RZ, 0x1f, R4 ;  /* 0x0000001fff027819 */ /* 0x000fe20000011404 */
[----:B------:R5:W-:Y:S04]  /*5450*/  STL.64 [R1+0x4a0], R28 ;  /* 0x0004a01c01007387 */ /* 0x000be80000100a00 */
[----:B------:R5:W2:Y:S01]  /*5460*/  @P4 LDG.E.U8 R59, desc[UR8][R28.64] ;  /* 0x000000081c3b4981 */ /* 0x000aa2000c1e1100 */
[----:B0-----:R-:W-:Y:S01]  /*5470*/  IADD3 R112, P2, PT, R17, R136, RZ ;  /* 0x0000008811707210 */ /* 0x001fe20007f5e0ff */
[----:B------:R-:W-:Y:S01]  /*5480*/  IMAD.X R123, R5, 0x1, R135, P1 ;  /* 0x00000001057b7824 */ /* 0x000fe200008e0687 */
[----:B-----5:R-:W-:-:S03]  /*5490*/  IADD3 R28, P3, PT, R4, R134, RZ ;  /* 0x00000086041c7210 */ /* 0x020fc60007f7e0ff */
[----:B------:R-:W-:Y:S01]  /*54a0*/  IMAD.X R113, R5, 0x1, R137, P2 ;  /* 0x0000000105717824 */ /* 0x000fe200010e0689 */
[----:B------:R-:W-:Y:S01]  /*54b0*/  STL.64 [R1+0x428], R122 ;  /* 0x0004287a01007387 */ /* 0x000fe20000100a00 */
[----:B------:R-:W-:-:S03]  /*54c0*/  IMAD.X R29, R2, 0x1, R135, P3 ;  /* 0x00000001021d7824 */ /* 0x000fc600018e0687 */
[----:B------:R-:W-:Y:S01]  /*54d0*/  STL.64 [R1+0x420], R112 ;  /* 0x0004207001007387 */ /* 0x000fe20000100a00 */
[----:B------:R-:W-:-:S03]  /*54e0*/  IMAD R5, R6, 0x34, RZ ;  /* 0x0000003406057824 */ /* 0x000fc600078e02ff */
[----:B------:R0:W-:Y:S04]  /*54f0*/  STL.64 [R1+0x3a8], R28 ;  /* 0x0003a81c01007387 */ /* 0x0001e80000100a00 */
[----:B------:R0:W5:Y:S04]  /*5500*/  @P4 LDG.E.U8 R32, desc[UR8][R28.64] ;  /* 0x000000081c204981 */ /* 0x000168000c1e1100 */
[----:B------:R1:W2:Y:S04]  /*5510*/  @P4 LDG.E.U8 R46, desc[UR8][R122.64] ;  /* 0x000000087a2e4981 */ /* 0x0002a8000c1e1100 */
[----:B------:R3:W2:Y:S01]  /*5520*/  @P4 LDG.E.U8 R45, desc[UR8][R112.64] ;  /* 0x00000008702d4981 */ /* 0x0006a2000c1e1100 */
[----:B0-----:R-:W0:Y:S01]  /*5530*/  LDC R28, c[0x0][0x3c4] ;  /* 0x0000f100ff1c7b82 */ /* 0x001e220000000800 */
[----:B-1----:R-:W-:-:S02]  /*5540*/  IADD3 R122, P1, PT, R4, R136, RZ ;  /* 0x00000088047a7210 */ /* 0x002fc40007f3e0ff */
[----:B------:R-:W-:Y:S02]  /*5550*/  SHF.R.S32.HI R4, RZ, 0x1f, R5 ;  /* 0x0000001fff047819 */ /* 0x000fe40000011405 */
[----:B---3--:R-:W-:Y:S01]  /*5560*/  IADD3 R112, P2, PT, R5, R134, RZ ;  /* 0x0000008605707210 */ /* 0x008fe20007f5e0ff */
[----:B------:R-:W-:Y:S01]  /*5570*/  IMAD.X R123, R2, 0x1, R137, P1 ;  /* 0x00000001027b7824 */ /* 0x000fe200008e0689 */
[----:B------:R-:W-:Y:S01]  /*5580*/  PRMT R31, RZ, 0x7610, R31 ;  /* 0x00007610ff1f7816 */ /* 0x000fe2000000001f */
[----:B------:R-:W-:Y:S01]  /*5590*/  IMAD R2, R15, 0x3c, RZ ;  /* 0x0000003c0f027824 */ /* 0x000fe200078e02ff */
[----:B------:R-:W-:Y:S01]  /*55a0*/  IADD3 R146, P1, PT, R5, R136, RZ ;  /* 0x0000008805927210 */ /* 0x000fe20007f3e0ff */
[C---:B------:R-:W-:Y:S01]  /*55b0*/  IMAD.X R113, R4.reuse, 0x1, R135, P2 ;  /* 0x0000000104717824 */ /* 0x040fe200010e0687 */
[----:B------:R1:W-:Y:S01]  /*55c0*/  STL.64 [R1+0x3a0], R122 ;  /* 0x0003a07a01007387 */ /* 0x0003e20000100a00 */
[----:B------:R-:W3:Y:S01]  /*55d0*/  LDC R29, c[0x0][0x3c4] ;  /* 0x0000f100ff1d7b82 */ /* 0x000ee20000000800 */
[----:B------:R-:W-:Y:S01]  /*55e0*/  SHF.R.S32.HI R15, RZ, 0x1f, R2 ;  /* 0x0000001fff0f7819 */ /* 0x000fe20000011402 */
[----:B------:R-:W-:Y:S01]  /*55f0*/  IMAD.X R147, R4, 0x1, R137, P1 ;  /* 0x0000000104937824 */ /* 0x000fe200008e0689 */
[----:B------:R1:W2:Y:S04]  /*5600*/  @P4 LDG.E.U8 R31, desc[UR8][R122.64] ;  /* 0x000000087a1f4981 */ /* 0x0002a8000c1e1100 */
[----:B------:R1:W-:Y:S04]  /*5610*/  STL.64 [R1+0x328], R112 ;  /* 0x0003287001007387 */ /* 0x0003e80000100a00 */
[----:B------:R1:W2:Y:S02]  /*5620*/  @P4 LDG.E.U8 R18, desc[UR8][R112.64] ;  /* 0x0000000870124981 */ /* 0x0002a4000c1e1100 */
[----:B-1----:R-:W-:-:S02]  /*5630*/  IADD3 R122, P2, PT, R2, R134, RZ ;  /* 0x00000086027a7210 */ /* 0x002fc40007f5e0ff */
[----:B------:R-:W-:Y:S02]  /*5640*/  PRMT R17, RZ, 0x7610, R17 ;  /* 0x00007610ff117816 */ /* 0x000fe40000000011 */
[----:B------:R-:W-:Y:S01]  /*5650*/  IADD3 R112, P1, PT, R2, R136, RZ ;  /* 0x0000008802707210 */ /* 0x000fe20007f3e0ff */
[----:B------:R-:W-:Y:S01]  /*5660*/  IMAD R2, R16, 0x6, RZ ;  /* 0x0000000610027824 */ /* 0x000fe200078e02ff */
[----:B------:R-:W-:Y:S01]  /*5670*/  PRMT R6, RZ, 0x7610, R6 ;  /* 0x00007610ff067816 */ /* 0x000fe20000000006 */
[C---:B------:R-:W-:Y:S01]  /*5680*/  IMAD.X R123, R15.reuse, 0x1, R135, P2 ;  /* 0x000000010f7b7824 */ /* 0x040fe200010e0687 */
[----:B------:R-:W-:Y:S01]  /*5690*/  PRMT R5, RZ, 0x7610, R5 ;  /* 0x00007610ff057816 */ /* 0x000fe20000000005 */
[----:B------:R-:W-:Y:S01]  /*56a0*/  IMAD.X R113, R15, 0x1, R137, P1 ;  /* 0x000000010f717824 */ /* 0x000fe200008e0689 */
[----:B------:R-:W-:Y:S01]  /*56b0*/  IADD3 RZ, P1, PT, R2, R134, RZ ;  /* 0x0000008602ff7210 */ /* 0x000fe20007f3e0ff */
[----:B0-----:R-:W-:Y:S01]  /*56c0*/  IMAD R4, R28, 0xd, RZ ;  /* 0x0000000d1c047824 */ /* 0x001fe200078e02ff */
[----:B------:R-:W-:Y:S01]  /*56d0*/  IADD3 RZ, P2, PT, R2, R136, RZ ;  /* 0x0000008802ff7210 */ /* 0x000fe20007f5e0ff */
[----:B------:R-:W-:Y:S01]  /*56e0*/  IMAD R16, R27, 0x6, RZ ;  /* 0x000000061b107824 */ /* 0x000fe200078e02ff */
[----:B------:R-:W-:Y:S01]  /*56f0*/  SHF.R.S32.HI R2, RZ, 0x1f, R2 ;  /* 0x0000001fff027819 */ /* 0x000fe20000011402 */
[----:B------:R0:W-:Y:S01]  /*5700*/  STL.64 [R1+0x320], R146 ;  /* 0x0003209201007387 */ /* 0x0001e20000100a00 */
[----:B------:R-:W-:Y:S01]  /*5710*/  SHF.R.S32.HI R15, RZ, 0x1f, R4 ;  /* 0x0000001fff0f7819 */ /* 0x000fe20000011404 */
[----:B------:R-:W1:Y:S02]  /*5720*/  LDC R27, c[0x0][0x3c4] ;  /* 0x0000f100ff1b7b82 */ /* 0x000e640000000800 */
[----:B------:R0:W2:Y:S04]  /*5730*/  @P4 LDG.E.U8 R17, desc[UR8][R146.64] ;  /* 0x0000000892114981 */ /* 0x0000a8000c1e1100 */
[----:B------:R3:W-:Y:S02]  /*5740*/  STL.64 [R1+0x2a8], R122 ;  /* 0x0002a87a01007387 */ /* 0x0007e40000100a00 */
[----:B------:R-:W1:Y:S02]  /*5750*/  LDC R28, c[0x0][0x3c4] ;  /* 0x0000f100ff1c7b82 */ /* 0x000e640000000800 */
[----:B------:R3:W2:Y:S01]  /*5760*/  @P4 LDG.E.U8 R6, desc[UR8][R122.64] ;  /* 0x000000087a064981 */ /* 0x0006a2000c1e1100 */
[----:B0-----:R-:W-:-:S03]  /*5770*/  IMAD.IADD R146, R16, 0x1, R134 ;  /* 0x0000000110927824 */ /* 0x001fc600078e0286 */
[----:B------:R0:W-:Y:S01]  /*5780*/  STL.64 [R1+0x2a0], R112 ;  /* 0x0002a07001007387 */ /* 0x0001e20000100a00 */
[----:B------:R-:W-:-:S03]  /*5790*/  IMAD.X R147, R2, 0x1, R135, P1 ;  /* 0x0000000102937824 */ /* 0x000fc600008e0687 */
[----:B------:R0:W2:Y:S01]  /*57a0*/  @P4 LDG.E.U8 R5, desc[UR8][R112.64] ;  /* 0x0000000870054981 */ /* 0x0000a2000c1e1100 */
[----:B---3--:R-:W-:-:S03]  /*57b0*/  IADD3 R122, P1, PT, R4, R134, RZ ;  /* 0x00000086047a7210 */ /* 0x008fc60007f3e0ff */
[----:B------:R-:W-:Y:S01]  /*57c0*/  STL.64 [R1+0x638], R146 ;  /* 0x0006389201007387 */ /* 0x000fe20000100a00 */
[----:B------:R-:W-:-:S03]  /*57d0*/  PRMT R57, RZ, 0x7610, R57 ;  /* 0x00007610ff397816 */ /* 0x000fc60000000039 */
[----:B------:R-:W3:Y:S01]  /*57e0*/  @P4 LDG.E.U8 R98, desc[UR8][R146.64] ;  /* 0x0000000892624981 */ /* 0x000ee2000c1e1100 */
[----:B0-----:R-:W-:Y:S02]  /*57f0*/  IMAD.IADD R112, R16, 0x1, R136 ;  /* 0x0000000110707824 */ /* 0x001fe400078e0288 */
[----:B------:R-:W-:Y:S01]  /*5800*/  IMAD.X R113, R2, 0x1, R137, P2 ;  /* 0x0000000102717824 */ /* 0x000fe200010e0689 */
[----:B------:R-:W0:Y:S01]  /*5810*/  LDC R16, c[0x0][0x3c4] ;  /* 0x0000f100ff107b82 */ /* 0x000e220000000800 */
[----:B------:R-:W-:-:S03]  /*5820*/  IMAD.X R123, R15, 0x1, R135, P1 ;  /* 0x000000010f7b7824 */ /* 0x000fc600008e0687 */
[----:B------:R1:W-:Y:S04]  /*5830*/  STL.64 [R1+0x630], R112 ;  /* 0x0006307001007387 */ /* 0x0003e80000100a00 */
[----:B------:R1:W2:Y:S01]  /*5840*/  @P4 LDG.E.U8 R97, desc[UR8][R112.64] ;  /* 0x0000000870614981 */ /* 0x0002a2000c1e1100 */
[----:B------:R-:W-:-:S03]  /*5850*/  IMAD R2, R29, 0x15, RZ ;  /* 0x000000151d027824 */ /* 0x000fc600078e02ff */
[----:B------:R1:W2:Y:S02]  /*5860*/  @P4 LDG.E.U8 R86, desc[UR8][R122.64] ;  /* 0x000000087a564981 */ /* 0x0002a4000c1e1100 */
[----:B-1----:R-:W-:-:S05]  /*5870*/  IADD3 R112, P1, PT, R4, R136, RZ ;  /* 0x0000008804707210 */ /* 0x002fca0007f3e0ff */
[----:B------:R-:W-:Y:S02]  /*5880*/  IMAD.X R113, R15, 0x1, R137, P1 ;  /* 0x000000010f717824 */ /* 0x000fe400008e0689 */
[----:B------:R-:W1:Y:S01]  /*5890*/  LDC R15, c[0x0][0x3c4] ;  /* 0x0000f100ff0f7b82 */ /* 0x000e620000000800 */
[----:B------:R0:W-:Y:S01]  /*58a0*/  STL.64 [R1+0x598], R122 ;  /* 0x0005987a01007387 */ /* 0x0001e20000100a00 */
[----:B------:R-:W-:-:S03]  /*58b0*/  SHF.R.S32.HI R4, RZ, 0x1f, R2 ;  /* 0x0000001fff047819 */ /* 0x000fc60000011402 */
[----:B------:R0:W-:Y:S04]  /*58c0*/  STL.64 [R1+0x590], R112 ;  /* 0x0005907001007387 */ /* 0x0001e80000100a00 */
[----:B------:R0:W2:Y:S02]  /*58d0*/  @P4 LDG.E.U8 R85, desc[UR8][R112.64] ;  /* 0x0000000870554981 */ /* 0x0000a4000c1e1100 */
[C---:B0-----:R-:W-:Y:S02]  /*58e0*/  IADD3 R122, P1, PT, R2.reuse, R134, RZ ;  /* 0x00000086027a7210 */ /* 0x041fe40007f3e0ff */
        /* <DEDUP_REMOVED lines=9> */
[----:B0-----:R-:W-:-:S02]  /*5980*/  IADD3 R122, P1, PT, R2, R134, RZ ;  /* 0x00000086027a7210 */ /* 0x001fc40007f3e0ff */
[----:B-1----:R-:W-:-:S03]  /*5990*/  IADD3 R112, P2, PT, R2, R136, RZ ;  /* 0x0000008802707210 */ /* 0x002fc60007f5e0ff */
[C---:B------:R-:W-:Y:S02]  /*59a0*/  IMAD.X R123, R4.reuse, 0x1, R135, P1 ;  /* 0x00000001047b7824 */ /* 0x040fe400008e0687 */
[----:B------:R-:W-:Y:S02]  /*59b0*/  IMAD R2, R15, 0x25, RZ ;  /* 0x000000250f027824 */ /* 0x000fe400078e02ff */
[----:B------:R-:W-:Y:S01]  /*59c0*/  IMAD.X R113, R4, 0x1, R137, P2 ;  /* 0x0000000104717824 */ /* 0x000fe200010e0689 */
[----:B------:R0:W2:Y:S01]  /*59d0*/  @P4 LDG.E.U8 R58, desc[UR8][R122.64] ;  /* 0x000000087a3a4981 */ /* 0x0000a2000c1e1100 */
[----:B------:R-:W-:Y:S01]  /*59e0*/  IMAD R15, R16, 0x2d, RZ ;  /* 0x0000002d100f7824 */ /* 0x000fe200078e02ff */
[----:B------:R-:W-:Y:S02]  /*59f0*/  SHF.R.S32.HI R4, RZ, 0x1f, R2 ;  /* 0x0000001fff047819 */ /* 0x000fe40000011402 */
[----:B------:R0:W-:Y:S01]  /*5a00*/  STL.64 [R1+0x498], R122 ;  /* 0x0004987a01007387 */ /* 0x0001e20000100a00 */
[----:B------:R-:W-:-:S02]  /*5a10*/  IADD3 R146, P1, PT, R2, R134, RZ ;  /* 0x0000008602927210 */ /* 0x000fc40007f3e0ff */
[----:B------:R-:W-:Y:S01]  /*5a20*/  SHF.R.S32.HI R27, RZ, 0x1f, R15 ;  /* 0x0000001fff1b7819 */ /* 0x000fe2000001140f */
[----:B------:R1:W-:Y:S04]  /*5a30*/  STL.64 [R1+0x490], R112 ;  /* 0x0004907001007387 */ /* 0x0003e80000100a00 */
[----:B------:R1:W2:Y:S01]  /*5a40*/  @P4 LDG.E.U8 R57, desc[UR8][R112.64] ;  /* 0x0000000870394981 */ /* 0x0002a2000c1e1100 */
[----:B0-----:R-:W-:Y:S01]  /*5a50*/  IADD3 R122, P2, PT, R2, R136, RZ ;  /* 0x00000088027a7210 */ /* 0x001fe20007f5e0ff */
[C---:B------:R-:W-:Y:S01]  /*5a60*/  IMAD.X R147, R4.reuse, 0x1, R135, P1 ;  /* 0x0000000104937824 */ /* 0x040fe200008e0687 */
[----:B------:R-:W-:Y:S02]  /*5a70*/  PRMT R43, RZ, 0x7610, R43 ;  /* 0x00007610ff2b7816 */ /* 0x000fe4000000002b */
[----:B-1----:R-:W-:Y:S01]  /*5a80*/  IADD3 R112, P3, PT, R15, R134, RZ ;  /* 0x000000860f707210 */ /* 0x002fe20007f7e0ff */
[----:B------:R-:W-:-:S02]  /*5a90*/  IMAD.X R123, R4, 0x1, R137, P2 ;  /* 0x00000001047b7824 */ /* 0x000fc400010e0689 */
[----:B------:R-:W-:Y:S01]  /*5aa0*/  IMAD R2, R28, 0x35, RZ ;  /* 0x000000351c027824 */ /* 0x000fe200078e02ff */
[----:B------:R-:W2:Y:S01]  /*5ab0*/  @P4 LDG.E.U8 R44, desc[UR8][R146.64] ;  /* 0x00000008922c4981 */ /* 0x000ea2000c1e1100 */
[----:B------:R-:W-:-:S03]  /*5ac0*/  IMAD.X R113, R27, 0x1, R135, P3 ;  /* 0x000000011b717824 */ /* 0x000fc600018e0687 */
[----:B------:R-:W-:Y:S01]  /*5ad0*/  STL.64 [R1+0x418], R146 ;  /* 0x0004189201007387 */ /* 0x000fe20000100a00 */
[----:B------:R-:W-:-:S03]  /*5ae0*/  SHF.R.S32.HI R4, RZ, 0x1f, R2 ;  /* 0x0000001fff047819 */ /* 0x000fc60000011402 */
[----:B------:R0:W-:Y:S04]  /*5af0*/  STL.64 [R1+0x410], R122 ;  /* 0x0004107a01007387 */ /* 0x0001e80000100a00 */
[----:B------:R0:W2:Y:S04]  /*5b00*/  @P4 LDG.E.U8 R43, desc[UR8][R122.64] ;  /* 0x000000087a2b4981 */ /* 0x0000a8000c1e1100 */
[----:B------:R1:W-:Y:S04]  /*5b10*/  STL.64 [R1+0x398], R112 ;  /* 0x0003987001007387 */ /* 0x0003e80000100a00 */
[----:B------:R1:W2:Y:S01]  /*5b20*/  @P4 LDG.E.U8 R30, desc[UR8][R112.64] ;  /* 0x00000008701e4981 */ /* 0x0002a2000c1e1100 */
[----:B0-----:R-:W-:-:S02]  /*5b30*/  IADD3 R122, P1, PT, R15, R136, RZ ;  /* 0x000000880f7a7210 */ /* 0x001fc40007f3e0ff */
[----:B------:R-:W-:Y:S02]  /*5b40*/  PRMT R29, RZ, 0x7610, R29 ;  /* 0x00007610ff1d7816 */ /* 0x000fe4000000001d */
[----:B------:R-:W-:Y:S02]  /*5b50*/  PRMT R16, RZ, 0x7610, R16 ;  /* 0x00007610ff107816 */ /* 0x000fe40000000010 */
[C---:B-1----:R-:W-:Y:S01]  /*5b60*/  IADD3 R112, P2, PT, R2.reuse, R134, RZ ;  /* 0x0000008602707210 */ /* 0x042fe20007f5e0ff */
[----:B------:R-:W-:Y:S01]  /*5b70*/  IMAD.X R123, R27, 0x1, R137, P1 ;  /* 0x000000011b7b7824 */ /* 0x000fe200008e0689 */
[----:B------:R-:W-:Y:S01]  /*5b80*/  IADD3 R146, P1, PT, R2, R136, RZ ;  /* 0x0000008802927210 */ /* 0x000fe20007f3e0ff */
[----:B------:R-:W-:Y:S02]  /*5b90*/  IMAD R27, R41, 0x3d, RZ ;  /* 0x0000003d291b7824 */ /* 0x000fe400078e02ff */
[C---:B------:R-:W-:Y:S01]  /*5ba0*/  IMAD.X R113, R4.reuse, 0x1, R135, P2 ;  /* 0x0000000104717824 */ /* 0x040fe200010e0687 */
[----:B------:R0:W-:Y:S01]  /*5bb0*/  STL.64 [R1+0x390], R122 ;  /* 0x0003907a01007387 */ /* 0x0001e20000100a00 */
[----:B------:R-:W-:Y:S01]  /*5bc0*/  IMAD.X R147, R4, 0x1, R137, P1 ;  /* 0x0000000104937824 */ /* 0x000fe200008e0689 */
[----:B------:R-:W-:-:S02]  /*5bd0*/  SHF.R.S32.HI R28, RZ, 0x1f, R27 ;  /* 0x0000001fff1c7819 */ /* 0x000fc4000001141b */
[----:B------:R0:W2:Y:S04]  /*5be0*/  @P4 LDG.E.U8 R29, desc[UR8][R122.64] ;  /* 0x000000087a1d4981 */ /* 0x0000a8000c1e1100 */
[----:B------:R1:W-:Y:S04]  /*5bf0*/  STL.64 [R1+0x318], R112 ;  /* 0x0003187001007387 */ /* 0x0003e80000100a00 */
[----:B------:R1:W2:Y:S01]  /*5c00*/  @P4 LDG.E.U8 R16, desc[UR8][R112.64] ;  /* 0x0000000870104981 */ /* 0x0002a2000c1e1100 */
[----:B0-----:R-:W-:Y:S02]  /*5c10*/  IADD3 R122, P2, PT, R27, R134, RZ ;  /* 0x000000861b7a7210 */ /* 0x001fe40007f5e0ff */
[----:B------:R-:W-:-:S02]  /*5c20*/  PRMT R15, RZ, 0x7610, R15 ;  /* 0x00007610ff0f7816 */ /* 0x000fc4000000000f */
[----:B-1----:R-:W-:Y:S01]  /*5c30*/  IADD3 R112, P1, PT, R27, R136, RZ ;  /* 0x000000881b707210 */ /* 0x002fe20007f3e0ff */
[----:B------:R-:W-:Y:S01]  /*5c40*/  IMAD R27, R42, 0x7, RZ ;  /* 0x000000072a1b7824 */ /* 0x000fe200078e02ff */
[----:B------:R-:W-:Y:S01]  /*5c50*/  PRMT R4, RZ, 0x7610, R4 ;  /* 0x00007610ff047816 */ /* 0x000fe20000000004 */
[C---:B------:R-:W-:Y:S01]  /*5c60*/  IMAD.X R123, R28.reuse, 0x1, R135, P2 ;  /* 0x000000011c7b7824 */ /* 0x040fe200010e0687 */
[----:B------:R-:W-:Y:S01]  /*5c70*/  PRMT R2, RZ, 0x7610, R2 ;  /* 0x00007610ff027816 */ /* 0x000fe20000000002 */
[----:B------:R-:W-:Y:S01]  /*5c80*/  IMAD.X R113, R28, 0x1, R137, P1 ;  /* 0x000000011c717824 */ /* 0x000fe200008e0689 */
[C---:B------:R-:W-:Y:S01]  /*5c90*/  IADD3 RZ, P1, PT, R27.reuse, R134, RZ ;  /* 0x000000861bff7210 */ /* 0x040fe20007f3e0ff */
[----:B------:R0:W-:Y:S01]  /*5ca0*/  STL.64 [R1+0x310], R146 ;  /* 0x0003109201007387 */ /* 0x0001e20000100a00 */
[----:B------:R-:W-:Y:S01]  /*5cb0*/  IADD3 RZ, P2, PT, R27, R136, RZ ;  /* 0x000000881bff7210 */ /* 0x000fe20007f5e0ff */
[----:B------:R-:W-:Y:S01]  /*5cc0*/  IMAD R42, R55, 0x7, RZ ;  /* 0x00000007372a7824 */ /* 0x000fe200078e02ff */
[----:B------:R-:W-:Y:S01]  /*5cd0*/  SHF.R.S32.HI R27, RZ, 0x1f, R27 ;  /* 0x0000001fff1b7819 */ /* 0x000fe2000001141b */
[----:B------:R-:W-:Y:S01]  /*5ce0*/  IMAD R28, R56, 0xe, RZ ;  /* 0x0000000e381c7824 */ /* 0x000fe200078e02ff */
[----:B------:R0:W2:Y:S01]  /*5cf0*/  @P4 LDG.E.U8 R15, desc[UR8][R146.64] ;  /* 0x00000008920f4981 */ /* 0x0000a2000c1e1100 */
[----:B------:R-:W1:Y:S03]  /*5d00*/  LDC R55, c[0x0][0x3c4] ;  /* 0x0000f100ff377b82 */ /* 0x000e660000000800 */
[----:B------:R4:W-:Y:S01]  /*5d10*/  STL.64 [R1+0x298], R122 ;  /* 0x0002987a01007387 */ /* 0x0009e20000100a00 */
[----:B------:R-:W-:-:S03]  /*5d20*/  SHF.R.S32.HI R41, RZ, 0x1f, R28 ;  /* 0x0000001fff297819 */ /* 0x000fc6000001141c */
[----:B------:R4:W2:Y:S01]  /*5d30*/  @P4 LDG.E.U8 R4, desc[UR8][R122.64] ;  /* 0x000000087a044981 */ /* 0x0008a2000c1e1100 */
[----:B0-----:R-:W-:-:S03]  /*5d40*/  IMAD.IADD R146, R42, 0x1, R134 ;  /* 0x000000012a927824 */ /* 0x001fc600078e0286 */
[----:B------:R0:W-:Y:S01]  /*5d50*/  STL.64 [R1+0x290], R112 ;  /* 0x0002907001007387 */ /* 0x0001e20000100a00 */
[----:B------:R-:W-:-:S03]  /*5d60*/  IMAD.X R147, R27, 0x1, R135, P1 ;  /* 0x000000011b937824 */ /* 0x000fc600008e0687 */
[----:B------:R0:W3:Y:S01]  /*5d70*/  @P4 LDG.E.U8 R2, desc[UR8][R112.64] ;  /* 0x0000000870024981 */ /* 0x0000e2000c1e1100 */
[----:B----4-:R-:W-:-:S03]  /*5d80*/  IADD3 R122, P1, PT, R28, R134, RZ ;  /* 0x000000861c7a7210 */ /* 0x010fc60007f3e0ff */
[----:B------:R-:W-:Y:S04]  /*5d90*/  STL.64 [R1+0x628], R146 ;  /* 0x0006289201007387 */ /* 0x000fe80000100a00 */
[----:B------:R-:W4:Y:S01]  /*5da0*/  @P4 LDG.E.U8 R120, desc[UR8][R146.64] ;  /* 0x0000000892784981 */ /* 0x000f22000c1e1100 */
[----:B0-----:R-:W-:Y:S02]  /*5db0*/  IMAD.IADD R112, R42, 0x1, R136 ;  /* 0x000000012a707824 */ /* 0x001fe400078e0288 */
[----:B------:R-:W-:Y:S02]  /*5dc0*/  IMAD.X R113, R27, 0x1, R137, P2 ;  /* 0x000000011b717824 */ /* 0x000fe400010e0689 */
[----:B------:R-:W-:-:S03]  /*5dd0*/  IMAD.X R123, R41, 0x1, R135, P1 ;  /* 0x00000001297b7824 */ /* 0x000fc600008e0687 */
[----:B------:R0:W-:Y:S04]  /*5de0*/  STL.64 [R1+0x620], R112 ;  /* 0x0006207001007387 */ /* 0x0001e80000100a00 */
[----:B------:R0:W3:Y:S01]  /*5df0*/  @P4 LDG.E.U8 R119, desc[UR8][R112.64] ;  /* 0x0000000870774981 */ /* 0x0000e2000c1e1100 */
[----:B------:R-:W-:-:S03]  /*5e00*/  IMAD R27, R69, 0x16, RZ ;  /* 0x00000016451b7824 */ /* 0x000fc600078e02ff */
[----:B------:R1:W3:Y:S01]  /*5e10*/  @P4 LDG.E.U8 R84, desc[UR8][R122.64] ;  /* 0x000000087a544981 */ /* 0x0002e2000c1e1100 */
[----:B0-----:R-:W-:-:S05]  /*5e20*/  IADD3 R112, P1, PT, R28, R136, RZ ;  /* 0x000000881c707210 */ /* 0x001fca0007f3e0ff */
[----:B------:R-:W-:Y:S02]  /*5e30*/  IMAD.X R113, R41, 0x1, R137, P1 ;  /* 0x0000000129717824 */ /* 0x000fe400008e0689 */
[----:B------:R-:W0:Y:S01]  /*5e40*/  LDC R41, c[0x0][0x3c4] ;  /* 0x0000f100ff297b82 */ /* 0x000e220000000800 */
[----:B------:R1:W-:Y:S01]  /*5e50*/  STL.64 [R1+0x588], R122 ;  /* 0x0005887a01007387 */ /* 0x0003e20000100a00 */
[----:B------:R-:W-:-:S03]  /*5e60*/  SHF.R.S32.HI R28, RZ, 0x1f, R27 ;  /* 0x0000001fff1c7819 */ /* 0x000fc6000001141b */
[----:B------:R5:W-:Y:S04]  /*5e70*/  STL.64 [R1+0x580], R112 ;  /* 0x0005807001007387 */ /* 0x000be80000100a00 */
[----:B------:R5:W3:Y:S01]  /*5e80*/  @P4 LDG.E.U8 R83, desc[UR8][R112.64] ;  /* 0x0000000870534981 */ /* 0x000ae2000c1e1100 */
[C---:B-1----:R-:W-:Y:S02]  /*5e90*/  IADD3 R122, P1, PT, R27.reuse, R134, RZ ;  /* 0x000000861b7a7210 */ /* 0x042fe40007f3e0ff */
[----:B------:R-:W-:Y:S02]  /*5ea0*/  PRMT R69, RZ, 0x7610, R69 ;  /* 0x00007610ff457816 */ /* 0x000fe40000000045 */
[----:B-----5:R-:W-:Y:S01]  /*5eb0*/  IADD3 R112, P2, PT, R27, R136, RZ ;  /* 0x000000881b707210 */ /* 0x020fe20007f5e0ff */
[----:B------:R-:W-:-:S02]  /*5ec0*/  IMAD.X R123, R28, 0x1, R135, P1 ;  /* 0x000000011c7b7824 */ /* 0x000fc400008e0687 */
[----:B------:R-:W-:Y:S02]  /*5ed0*/  IMAD R27, R55, 0x1e, RZ ;  /* 0x0000001e371b7824 */ /* 0x000fe400078e02ff */
[----:B------:R-:W-:Y:S01]  /*5ee0*/  IMAD.X R113, R28, 0x1, R137, P2 ;  /* 0x000000011c717824 */ /* 0x000fe200010e0689 */
[----:B------:R1:W-:Y:S02]  /*5ef0*/  STL.64 [R1+0x508], R122 ;  /* 0x0005087a01007387 */ /* 0x0003e40000100a00 */
[----:B------:R-:W-:Y:S02]  /*5f00*/  SHF.R.S32.HI R28, RZ, 0x1f, R27 ;  /* 0x0000001fff1c7819 */ /* 0x000fe4000001141b */
[----:B------:R1:W5:Y:S01]  /*5f10*/  @P4 LDG.E.U8 R70, desc[UR8][R122.64] ;  /* 0x000000087a464981 */ /* 0x000362000c1e1100 */
[----:B------:R-:W-:-:S03]  /*5f20*/  IADD3 R146, P1, PT, R27, R134, RZ ;  /* 0x000000861b927210 */ /* 0x000fc60007f3e0ff */
[----:B------:R0:W-:Y:S04]  /*5f30*/  STL.64 [R1+0x500], R112 ;  /* 0x0005007001007387 */ /* 0x0001e80000100a00 */
[----:B------:R0:W3:Y:S01]  /*5f40*/  @P4 LDG.E.U8 R69, desc[UR8][R112.64] ;  /* 0x0000000870454981 */ /* 0x0000e2000c1e1100 */
[----:B-1----:R-:W-:Y:S01]  /*5f50*/  IADD3 R122, P2, PT, R27, R136, RZ ;  /* 0x000000881b7a7210 */ /* 0x002fe20007f5e0ff */
[C---:B------:R-:W-:Y:S01]  /*5f60*/  IMAD.X R147, R28.reuse, 0x1, R135, P1 ;  /* 0x000000011c937824 */ /* 0x040fe200008e0687 */
[----:B------:R-:W-:Y:S01]  /*5f70*/  PRMT R55, RZ, 0x7610, R55 ;  /* 0x00007610ff377816 */ /* 0x000fe20000000037 */
[----:B0-----:R-:W-:Y:S01]  /*5f80*/  IMAD R27, R41, 0x26, RZ ;  /* 0x00000026291b7824 */ /* 0x001fe200078e02ff */
[----:B------:R-:W0:Y:S01]  /*5f90*/  LDC R112, c[0x0][0x3c4] ;  /* 0x0000f100ff707b82 */ /* 0x000e220000000800 */
[----:B------:R-:W-:Y:S01]  /*5fa0*/  IMAD.X R123, R28, 0x1, R137, P2 ;  /* 0x000000011c7b7824 */ /* 0x000fe200010e0689 */
[----:B------:R-:W-:Y:S01]  /*5fb0*/  PRMT R56, RZ, 0x7610, R56 ;  /* 0x00007610ff387816 */ /* 0x000fe20000000038 */
[----:B------:R-:W-:Y:S01]  /*5fc0*/  STL.64 [R1+0x488], R146 ;  /* 0x0004889201007387 */ /* 0x000fe20000100a00 */
[----:B------:R-:W-:-:S02]  /*5fd0*/  SHF.R.S32.HI R28, RZ, 0x1f, R27 ;  /* 0x0000001fff1c7819 */ /* 0x000fc4000001141b */
[C---:B------:R-:W-:Y:S01]  /*5fe0*/  IADD3 R150, P1, PT, R27.reuse, R134, RZ ;  /* 0x000000861b967210 */ /* 0x040fe20007f3e0ff */
[----:B------:R1:W-:Y:S01]  /*5ff0*/  STL.64 [R1+0x480], R122 ;  /* 0x0004807a01007387 */ /* 0x0003e20000100a00 */
[----:B------:R-:W0:Y:S03]  /*6000*/  LDC R113, c[0x0][0x3c4] ;  /* 0x0000f100ff717b82 */ /* 0x000e260000000800 */
[----:B------:R1:W3:Y:S01]  /*6010*/  @P4 LDG.E.U8 R55, desc[UR8][R122.64] ;  /* 0x000000087a374981 */ /* 0x0002e2000c1e1100 */
[----:B------:R-:W-:Y:S01]  /*6020*/  PRMT R41, RZ, 0x7610, R41 ;  /* 0x00007610ff297816 */ /* 0x000fe20000000029 */
[----:B------:R-:W-:Y:S02]  /*6030*/  IMAD.X R151, R28, 0x1, R135, P1 ;  /* 0x000000011c977824 */ /* 0x000fe400008e0687 */
[----:B------:R1:W3:Y:S02]  /*6040*/  @P4 LDG.E.U8 R56, desc[UR8][R146.64] ;  /* 0x0000000892384981 */ /* 0x0002e4000c1e1100 */
[----:B-1----:R-:W-:-:S02]  /*6050*/  IADD3 R122, P2, PT, R27, R136, RZ ;  /* 0x000000881b7a7210 */ /* 0x002fc40007f5e0ff */
[----:B------:R-:W-:Y:S02]  /*6060*/  SHF.R.S32.HI R27, RZ, 0x1f, R111 ;  /* 0x0000001fff1b7819 */ /* 0x000fe4000001146f */
[----:B------:R-:W-:Y:S01]  /*6070*/  IADD3 R146, P1, PT, R111, R134, RZ ;  /* 0x000000866f927210 */ /* 0x000fe20007f3e0ff */
[----:B------:R-:W-:Y:S01]  /*6080*/  IMAD.X R123, R28, 0x1, R137, P2 ;  /* 0x000000011c7b7824 */ /* 0x000fe200010e0689 */
[----:B------:R-:W-:Y:S01]  /*6090*/  STL.64 [R1+0x408], R150 ;  /* 0x0004089601007387 */ /* 0x000fe20000100a00 */
[----:B------:R-:W-:Y:S02]  /*60a0*/  PRMT R28, RZ, 0x7610, R28 ;  /* 0x00007610ff1c7816 */ /* 0x000fe4000000001c */
[----:B------:R-:W-:Y:S01]  /*60b0*/  IMAD.X R147, R27, 0x1, R135, P1 ;  /* 0x000000011b937824 */ /* 0x000fe200008e0687 */
[----:B------:R1:W-:Y:S04]  /*60c0*/  STL.64 [R1+0x400], R122 ;  /* 0x0004007a01007387 */ /* 0x0003e80000100a00 */
[----:B------:R1:W3:Y:S04]  /*60d0*/  @P4 LDG.E.U8 R41, desc[UR8][R122.64] ;  /* 0x000000087a294981 */ /* 0x0002e8000c1e1100 */
[----:B------:R0:W3:Y:S01]  /*60e0*/  @P4 LDG.E.U8 R28, desc[UR8][R146.64] ;  /* 0x00000008921c4981 */ /* 0x0000e2000c1e1100 */
[----:B-1----:R-:W-:Y:S01]  /*60f0*/  IADD3 R122, P1, PT, R111, R136, RZ ;  /* 0x000000886f7a7210 */ /* 0x002fe20007f3e0ff */
[----:B0-----:R-:W-:-:S02]  /*6100*/  IMAD R111, R112, 0x36, RZ ;  /* 0x00000036706f7824 */ /* 0x001fc400078e02ff */
[----:B------:R0:W-:Y:S02]  /*6110*/  STL.64 [R1+0x388], R146 ;  /* 0x0003889201007387 */ /* 0x0001e40000100a00 */
[----:B------:R-:W-:Y:S01]  /*6120*/  IMAD.X R123, R27, 0x1, R137, P1 ;  /* 0x000000011b7b7824 */ /* 0x000fe200008e0689 */
[----:B------:R-:W-:Y:S02]  /*6130*/  PRMT R27, RZ, 0x7610, R27 ;  /* 0x00007610ff1b7816 */ /* 0x000fe4000000001b */
[----:B------:R-:W-:Y:S02]  /*6140*/  SHF.R.S32.HI R112, RZ, 0x1f, R111 ;  /* 0x0000001fff707819 */ /* 0x000fe4000001146f */
[----:B------:R-:W-:Y:S02]  /*6150*/  PRMT R42, RZ, 0x7610, R42 ;  /* 0x00007610ff2a7816 */ /* 0x000fe4000000002a */
[----:B0-----:R-:W-:Y:S01]  /*6160*/  IADD3 R146, P1, PT, R111, R134, RZ ;  /* 0x000000866f927210 */ /* 0x001fe20007f3e0ff */
[----:B------:R0:W-:Y:S04]  /*6170*/  STL.64 [R1+0x380], R122 ;  /* 0x0003807a01007387 */ /* 0x0001e80000100a00 */
[----:B------:R0:W3:Y:S01]  /*6180*/  @P4 LDG.E.U8 R27, desc[UR8][R122.64] ;  /* 0x000000087a1b4981 */ /* 0x0000e2000c1e1100 */
[----:B------:R-:W-:-:S03]  /*6190*/  IMAD.X R147, R112, 0x1, R135, P1 ;  /* 0x0000000170937824 */ /* 0x000fc600008e0687 */
[----:B------:R1:W3:Y:S01]  /*61a0*/  @P4 LDG.E.U8 R42, desc[UR8][R150.64] ;  /* 0x00000008962a4981 */ /* 0x0002e2000c1e1100 */
[----:B0-----:R-:W-:Y:S01]  /*61b0*/  IADD3 R122, P2, PT, R111, R136, RZ ;  /* 0x000000886f7a7210 */ /* 0x001fe20007f5e0ff */
[----:B------:R-:W-:Y:S01]  /*61c0*/  IMAD R111, R113, 0x3e, RZ ;  /* 0x0000003e716f7824 */ /* 0x000fe200078e02ff */
[----:B------:R-:W-:Y:S01]  /*61d0*/  PRMT R113, RZ, 0x7610, R113 ;  /* 0x00007610ff717816 */ /* 0x000fe20000000071 */
[----:B------:R0:W-:Y:S02]  /*61e0*/  STL.64 [R1+0x308], R146 ;  /* 0x0003089201007387 */ /* 0x0001e40000100a00 */
[----:B------:R-:W-:Y:S01]  /*61f0*/  IMAD.X R123, R112, 0x1, R137, P2 ;  /* 0x00000001707b7824 */ /* 0x000fe200010e0689 */
[----:B------:R-:W-:Y:S01]  /*6200*/  SHF.R.S32.HI R115, RZ, 0x1f, R111 ;  /* 0x0000001fff737819 */ /* 0x000fe2000001146f */
[----:B------:R0:W3:Y:S01]  /*6210*/  @P4 LDG.E.U8 R114, desc[UR8][R146.64] ;  /* 0x0000000892724981 */ /* 0x0000e2000c1e1100 */
[----:B-1----:R-:W-:-:S03]  /*6220*/  IADD3 R150, P1, PT, R111, R134, RZ ;  /* 0x000000866f967210 */ /* 0x002fc60007f3e0ff */
[----:B------:R1:W-:Y:S04]  /*6230*/  STL.64 [R1+0x300], R122 ;  /* 0x0003007a01007387 */ /* 0x0003e80000100a00 */
[----:B------:R1:W3:Y:S01]  /*6240*/  @P4 LDG.E.U8 R113, desc[UR8][R122.64] ;  /* 0x000000087a714981 */ /* 0x0002e2000c1e1100 */
[----:B0-----:R-:W-:Y:S01]  /*6250*/  IADD3 R146, P2, PT, R111, R136, RZ ;  /* 0x000000886f927210 */ /* 0x001fe20007f5e0ff */
[----:B------:R-:W-:Y:S01]  /*6260*/  IMAD.X R151, R115, 0x1, R135, P1 ;  /* 0x0000000173977824 */ /* 0x000fe200008e0687 */
[----:B------:R-:W-:-:S03]  /*6270*/  PRMT R111, RZ, 0x7610, R111 ;  /* 0x00007610ff6f7816 */ /* 0x000fc6000000006f */
[----:B------:R-:W-:Y:S02]  /*6280*/  IMAD.X R147, R115, 0x1, R137, P2 ;  /* 0x0000000173937824 */ /* 0x000fe400010e0689 */
[----:B------:R-:W-:Y:S01]  /*6290*/  IMAD R115, R116, 0xf, RZ ;  /* 0x0000000f74737824 */ /* 0x000fe200078e02ff */
[----:B-1----:R-:W0:Y:S01]  /*62a0*/  LDC R122, c[0x0][0x3c4] ;  /* 0x0000f100ff7a7b82 */ /* 0x002e220000000800 */
[----:B------:R-:W-:Y:S01]  /*62b0*/  PRMT R112, RZ, 0x7610, R112 ;  /* 0x00007610ff707816 */ /* 0x000fe20000000070 */
[----:B------:R-:W-:Y:S02]  /*62c0*/  STL.64 [R1+0x288], R150 ;  /* 0x0002889601007387 */ /* 0x000fe40000100a00 */
[----:B------:R-:W-:Y:S02]  /*62d0*/  SHF.R.S32.HI R116, RZ, 0x1f, R115 ;  /* 0x0000001fff747819 */ /* 0x000fe40000011473 */
[----:B------:R1:W-:Y:S01]  /*62e0*/  STL.64 [R1+0x280], R146 ;  /* 0x0002809201007387 */ /* 0x0003e20000100a00 */
[----:B------:R-:W-:Y:S01]  /*62f0*/  IADD3 R152, P1, PT, R115, R134, RZ ;  /* 0x0000008673987210 */ /* 0x000fe20007f3e0ff */
[----:B------:R-:W0:Y:S02]  /*6300*/  LDC R123, c[0x0][0x3c4] ;  /* 0x0000f100ff7b7b82 */ /* 0x000e240000000800 */
[----:B------:R1:W3:Y:S02]  /*6310*/  @P4 LDG.E.U8 R111, desc[UR8][R146.64] ;  /* 0x00000008926f4981 */ /* 0x0002e4000c1e1100 */
[----:B------:R-:W-:-:S02]  /*6320*/  IMAD.X R153, R116, 0x1, R135, P1 ;  /* 0x0000000174997824 */ /* 0x000fc400008e0687 */
[----:B------:R1:W3:Y:S02]  /*6330*/  @P4 LDG.E.U8 R112, desc[UR8][R150.64] ;  /* 0x0000000896704981 */ /* 0x0002e4000c1e1100 */
[----:B-1----:R-:W-:Y:S02]  /*6340*/  IADD3 R146, P2, PT, R115, R136, RZ ;  /* 0x0000008873927210 */ /* 0x002fe40007f5e0ff */
[----:B------:R-:W-:Y:S02]  /*6350*/  SHF.R.S32.HI R115, RZ, 0x1f, R121 ;  /* 0x0000001fff737819 */ /* 0x000fe40000011479 */
[----:B------:R-:W-:Y:S01]  /*6360*/  IADD3 R150, P1, PT, R121, R134, RZ ;  /* 0x0000008679967210 */ /* 0x000fe20007f3e0ff */
[----:B------:R-:W-:Y:S01]  /*6370*/  IMAD.X R147, R116, 0x1, R137, P2 ;  /* 0x0000000174937824 */ /* 0x000fe200010e0689 */
[----:B------:R-:W-:Y:S03]  /*6380*/  STL.64 [R1+0x578], R152 ;  /* 0x0005789801007387 */ /* 0x000fe60000100a00 */
[----:B------:R-:W-:Y:S01]  /*6390*/  IMAD.X R151, R115, 0x1, R135, P1 ;  /* 0x0000000173977824 */ /* 0x000fe200008e0687 */
[----:B------:R1:W-:Y:S04]  /*63a0*/  STL.64 [R1+0x570], R146 ;  /* 0x0005709201007387 */ /* 0x0003e80000100a00 */
[----:B------:R1:W3:Y:S01]  /*63b0*/  @P4 LDG.E.U8 R117, desc[UR8][R146.64] ;  /* 0x0000000892754981 */ /* 0x0002e2000c1e1100 */
[----:B------:R-:W-:-:S03]  /*63c0*/  PRMT R116, RZ, 0x7610, R116 ;  /* 0x00007610ff747816 */ /* 0x000fc60000000074 */
[----:B------:R0:W-:Y:S04]  /*63d0*/  STL.64 [R1+0x4f8], R150 ;  /* 0x0004f89601007387 */ /* 0x0001e80000100a00 */
[----:B------:R0:W3:Y:S01]  /*63e0*/  @P4 LDG.E.U8 R116, desc[UR8][R150.64] ;  /* 0x0000000896744981 */ /* 0x0000e2000c1e1100 */
[----:B-1----:R-:W-:Y:S01]  /*63f0*/  IADD3 R146, P1, PT, R121, R136, RZ ;  /* 0x0000008879927210 */ /* 0x002fe20007f3e0ff */
[----:B0-----:R-:W-:-:S04]  /*6400*/  IMAD R121, R122, 0x1f, RZ ;  /* 0x0000001f7a797824 */ /* 0x001fc800078e02ff */
[----:B------:R-:W-:Y:S01]  /*6410*/  IMAD.X R147, R115, 0x1, R137, P1 ;  /* 0x0000000173937824 */ /* 0x000fe200008e0689 */
[----:B------:R-:W-:Y:S02]  /*6420*/  PRMT R115, RZ, 0x7610, R115 ;  /* 0x00007610ff737816 */ /* 0x000fe40000000073 */
[----:B------:R-:W-:Y:S02]  /*6430*/  SHF.R.S32.HI R122, RZ, 0x1f, R121 ;  /* 0x0000001fff7a7819 */ /* 0x000fe40000011479 */
[----:B------:R0:W-:Y:S01]  /*6440*/  STL.64 [R1+0x4f0], R146 ;  /* 0x0004f09201007387 */ /* 0x0001e20000100a00 */
[----:B------:R-:W-:-:S03]  /*6450*/  IADD3 R150, P1, PT, R121, R134, RZ ;  /* 0x0000008679967210 */ /* 0x000fc60007f3e0ff */
[----:B------:R0:W3:Y:S01]  /*6460*/  @P4 LDG.E.U8 R115, desc[UR8][R146.64] ;  /* 0x0000000892734981 */ /* 0x0000e2000c1e1100 */
[----:B------:R-:W-:Y:S01]  /*6470*/  PRMT R130, RZ, 0x7610, R130 ;  /* 0x00007610ff827816 */ /* 0x000fe20000000082 */
[C---:B------:R-:W-:Y:S01]  /*6480*/  IMAD.X R151, R122.reuse, 0x1, R135, P1 ;  /* 0x000000017a977824 */ /* 0x040fe200008e0687 */
[----:B------:R-:W-:Y:S02]  /*6490*/  PRMT R129, RZ, 0x7610, R129 ;  /* 0x00007610ff817816 */ /* 0x000fe40000000081 */
[----:B0-----:R-:W-:Y:S01]  /*64a0*/  IADD3 R146, P2, PT, R121, R136, RZ ;  /* 0x0000008879927210 */ /* 0x001fe20007f5e0ff */
[----:B------:R-:W-:Y:S01]  /*64b0*/  IMAD R121, R123, 0x27, RZ ;  /* 0x000000277b797824 */ /* 0x000fe200078e02ff */
[----:B------:R-:W-:Y:S01]  /*64c0*/  PRMT R118, RZ, 0x7610, R118 ;  /* 0x00007610ff767816 */ /* 0x000fe20000000076 */
[----:B------:R-:W0:Y:S01]  /*64d0*/  LDC R123, c[0x0][0x3c4] ;  /* 0x0000f100ff7b7b82 */ /* 0x000e220000000800 */
[----:B------:R1:W3:Y:S01]  /*64e0*/  @P4 LDG.E.U8 R130, desc[UR8][R150.64] ;  /* 0x0000000896824981 */ /* 0x0002e2000c1e1100 */
[----:B------:R-:W-:Y:S01]  /*64f0*/  IMAD.X R147, R122, 0x1, R137, P2 ;  /* 0x000000017a937824 */ /* 0x000fe200010e0689 */
[----:B------:R-:W-:-:S02]  /*6500*/  SHF.R.S32.HI R122, RZ, 0x1f, R121 ;  /* 0x0000001fff7a7819 */ /* 0x000fc40000011479 */
[----:B------:R1:W-:Y:S04]  /*6510*/  STL.64 [R1+0x478], R150 ;  /* 0x0004789601007387 */ /* 0x0003e80000100a00 */
[----:B------:R1:W-:Y:S04]  /*6520*/  STL.64 [R1+0x470], R146 ;  /* 0x0004709201007387 */ /* 0x0003e80000100a00 */
[----:B------:R1:W3:Y:S02]  /*6530*/  @P4 LDG.E.U8 R129, desc[UR8][R146.64] ;  /* 0x0000000892814981 */ /* 0x0002e4000c1e1100 */
[----:B-1----:R-:W-:-:S02]  /*6540*/  IADD3 R150, P1, PT, R121, R134, RZ ;  /* 0x0000008679967210 */ /* 0x002fc40007f3e0ff */
[----:B------:R1:W3:Y:S01]  /*6550*/  @P4 LDG.E.U8 R118, desc[UR8][R152.64] ;  /* 0x0000000898764981 */ /* 0x0002e2000c1e1100 */
[----:B------:R-:W-:Y:S02]  /*6560*/  PRMT R128, RZ, 0x7610, R128 ;  /* 0x00007610ff807816 */ /* 0x000fe40000000080 */
[----:B------:R-:W-:Y:S01]  /*6570*/  IADD3 R146, P2, PT, R121, R136, RZ ;  /* 0x0000008879927210 */ /* 0x000fe20007f5e0ff */
[----:B------:R-:W-:Y:S01]  /*6580*/  IMAD R121, R124, 0x2f, RZ ;  /* 0x0000002f7c797824 */ /* 0x000fe200078e02ff */
[----:B------:R-:W-:Y:S01]  /*6590*/  PRMT R127, RZ, 0x7610, R127 ;  /* 0x00007610ff7f7816 */ /* 0x000fe2000000007f */
[C---:B------:R-:W-:Y:S02]  /*65a0*/  IMAD.X R151, R122.reuse, 0x1, R135, P1 ;  /* 0x000000017a977824 */ /* 0x040fe400008e0687 */
[----:B------:R-:W-:Y:S01]  /*65b0*/  IMAD.X R147, R122, 0x1, R137, P2 ;  /* 0x000000017a937824 */ /* 0x000fe200010e0689 */
[----:B------:R-:W-:Y:S01]  /*65c0*/  SHF.R.S32.HI R122, RZ, 0x1f, R121 ;  /* 0x0000001fff7a7819 */ /* 0x000fe20000011479 */
[----:B--2---:R-:W-:Y:S01]  /*65d0*/  IMAD R133, R133, 0x37, RZ ;  /* 0x0000003785857824 */ /* 0x004fe200078e02ff */
[----:B-1----:R-:W-:Y:S01]  /*65e0*/  IADD3 R152, P1, PT, R121, R134, RZ ;  /* 0x0000008679987210 */ /* 0x002fe20007f3e0ff */
[----:B------:R1:W-:Y:S04]  /*65f0*/  STL.64 [R1+0x3f8], R150 ;  /* 0x0003f89601007387 */ /* 0x0003e80000100a00 */
[----:B------:R1:W2:Y:S01]  /*6600*/  @P4 LDG.E.U8 R128, desc[UR8][R150.64] ;  /* 0x0000000896804981 */ /* 0x0002a2000c1e1100 */
[----:B------:R-:W-:Y:S01]  /*6610*/  IMAD.X R153, R122, 0x1, R135, P1 ;  /* 0x000000017a997824 */ /* 0x000fe200008e0687 */
[----:B------:R-:W-:-:S02]  /*6620*/  SHF.R.S32.HI R141, RZ, 0x1f, R133 ;  /* 0x0000001fff8d7819 */ /* 0x000fc40000011485 */
[----:B------:R0:W-:Y:S04]  /*6630*/  STL.64 [R1+0x3f0], R146 ;  /* 0x0003f09201007387 */ /* 0x0001e80000100a00 */
[----:B------:R0:W2:Y:S01]  /*6640*/  @P4 LDG.E.U8 R127, desc[UR8][R146.64] ;  /* 0x00000008927f4981 */ /* 0x0000a2000c1e1100 */
[----:B-1----:R-:W-:Y:S02]  /*6650*/  IADD3 R150, P2, PT, R121, R136, RZ ;  /* 0x0000008879967210 */ /* 0x002fe40007f5e0ff */
[----:B------:R-:W-:Y:S02]  /*6660*/  PRMT R126, RZ, 0x7610, R126 ;  /* 0x00007610ff7e7816 */ /* 0x000fe4000000007e */
[----:B------:R-:W-:Y:S02]  /*6670*/  PRMT R125, RZ, 0x7610, R125 ;  /* 0x00007610ff7d7816 */ /* 0x000fe4000000007d */
[----:B0-----:R-:W-:Y:S01]  /*6680*/  IADD3 R146, P1, PT, R133, R134, RZ ;  /* 0x0000008685927210 */ /* 0x001fe20007f3e0ff */
[----:B------:R-:W-:Y:S01]  /*6690*/  IMAD.X R151, R122, 0x1, R137, P2 ;  /* 0x000000017a977824 */ /* 0x000fe200010e0689 */
[----:B------:R-:W-:Y:S01]  /*66a0*/  PRMT R124, RZ, 0x7610, R124 ;  /* 0x00007610ff7c7816 */ /* 0x000fe2000000007c */
[----:B------:R-:W-:Y:S01]  /*66b0*/  IMAD R121, R123, 0x3f, RZ ;  /* 0x0000003f7b797824 */ /* 0x000fe200078e02ff */
[----:B------:R0:W-:Y:S01]  /*66c0*/  STL.64 [R1+0x378], R152 ;  /* 0x0003789801007387 */ /* 0x0001e20000100a00 */
[----:B------:R-:W-:-:S03]  /*66d0*/  IMAD.X R147, R141, 0x1, R135, P1 ;  /* 0x000000018d937824 */ /* 0x000fc600008e0687 */
[----:B------:R0:W2:Y:S04]  /*66e0*/  @P4 LDG.E.U8 R126, desc[UR8][R152.64] ;  /* 0x00000008987e4981 */ /* 0x0000a8000c1e1100 */
[----:B------:R1:W-:Y:S04]  /*66f0*/  STL.64 [R1+0x370], R150 ;  /* 0x0003709601007387 */ /* 0x0003e80000100a00 */
[----:B------:R1:W2:Y:S01]  /*6700*/  @P4 LDG.E.U8 R125, desc[UR8][R150.64] ;  /* 0x00000008967d4981 */ /* 0x0002a2000c1e1100 */
[----:B0-----:R-:W-:-:S03]  /*6710*/  IADD3 R152, P1, PT, R133, R136, RZ ;  /* 0x0000008885987210 */ /* 0x001fc60007f3e0ff */
[----:B------:R0:W-:Y:S01]  /*6720*/  STL.64 [R1+0x2f8], R146 ;  /* 0x0002f89201007387 */ /* 0x0001e20000100a00 */
[----:B------:R-:W-:-:S03]  /*6730*/  SHF.R.S32.HI R133, RZ, 0x1f, R121 ;  /* 0x0000001fff857819 */ /* 0x000fc60000011479 */
[----:B------:R0:W2:Y:S01]  /*6740*/  @P4 LDG.E.U8 R124, desc[UR8][R146.64] ;  /* 0x00000008927c4981 */ /* 0x0000a2000c1e1100 */
[----:B-1----:R-:W-:Y:S01]  /*6750*/  IADD3 R150, P2, PT, R121, R134, RZ ;  /* 0x0000008679967210 */ /* 0x002fe20007f5e0ff */
[----:B------:R-:W-:Y:S01]  /*6760*/  IMAD.X R153, R141, 0x1, R137, P1 ;  /* 0x000000018d997824 */ /* 0x000fe200008e0689 */
[----:B------:R-:W-:Y:S02]  /*6770*/  PRMT R123, RZ, 0x7610, R123 ;  /* 0x00007610ff7b7816 */ /* 0x000fe4000000007b */
[----:B------:R-:W-:Y:S02]  /*6780*/  PRMT R122, RZ, 0x7610, R122 ;  /* 0x00007610ff7a7816 */ /* 0x000fe4000000007a */
[----:B0-----:R-:W-:Y:S01]  /*6790*/  IADD3 R146, P3, PT, R121, R136, RZ ;  /* 0x0000008879927210 */ /* 0x001fe20007f7e0ff */
[C---:B------:R-:W-:Y:S01]  /*67a0*/  IMAD.X R151, R133.reuse, 0x1, R135, P2 ;  /* 0x0000000185977824 */ /* 0x040fe200010e0687 */
[----:B------:R-:W-:Y:S01]  /*67b0*/  PRMT R121, RZ, 0x7610, R121 ;  /* 0x00007610ff797816 */ /* 0x000fe20000000079 */
[----:B------:R-:W2:Y:S02]  /*67c0*/  @P4 LDG.E.U8 R123, desc[UR8][R152.64] ;  /* 0x00000008987b4981 */ /* 0x000ea4000c1e1100 */
[----:B------:R-:W-:-:S02]  /*67d0*/  IMAD.X R147, R133, 0x1, R137, P3 ;  /* 0x0000000185937824 */ /* 0x000fc400018e0689 */
[----:B------:R-:W2:Y:S04]  /*67e0*/  @P4 LDG.E.U8 R122, desc[UR8][R150.64] ;  /* 0x00000008967a4981 */ /* 0x000ea8000c1e1100 */
[----:B------:R0:W2:Y:S01]  /*67f0*/  @P4 LDG.E.U8 R121, desc[UR8][R146.64] ;  /* 0x0000000892794981 */ /* 0x0000a2000c1e1100 */
[C---:B------:R-:W-:Y:S02]  /*6800*/  LOP3.LUT R141, R182.reuse, 0x7f, RZ, 0xc0, !PT ;  /* 0x0000007fb68d7812 */ /* 0x040fe400078ec0ff */
[----:B------:R-:W-:Y:S01]  /*6810*/  LOP3.LUT R133, R182, 0x80, RZ, 0xc0, !PT ;  /* 0x00000080b6857812 */ /* 0x000fe200078ec0ff */
[----:B------:R-:W-:-:S04]  /*6820*/  @!UP0 UIADD3 UR14, UPT, UPT, -UR10, 0x100000, URZ ;  /* 0x001000000a0e8890 */ /* 0x000fc8000fffe1ff */
[----:B------:R-:W-:Y:S02]  /*6830*/  @!UP0 USHF.L.U32 UR15, UR14, 0xb, URZ ;  /* 0x0000000b0e0f8899 */ /* 0x000fe400080006ff */
[----:B------:R-:W-:Y:S01]  /*6840*/  @!UP0 USHF.L.U32 UR14, UR14, 0x1, URZ ;  /* 0x000000010e0e8899 */ /* 0x000fe200080006ff */
[----:B------:R-:W-:Y:S01]  /*6850*/  STL.64 [R1+0x2f0], R152 ;  /* 0x0002f09801007387 */ /* 0x000fe20000100a00 */
[----:B------:R-:W-:Y:S01]  /*6860*/  IMAD R133, R133, 0x40, R141 ;  /* 0x0000004085857824 */ /* 0x000fe200078e028d */
[----:B------:R-:W-:Y:S02]  /*6870*/  VOTEU.ALL UP1, P0 ;  /* 0x0000000000ff7886 */ /* 0x000fe40000020000 */
[----:B------:R-:W-:Y:S04]  /*6880*/  STL.64 [R1+0x278], R150 ;  /* 0x0002789601007387 */ /* 0x000fe80000100a00 */
[----:B------:R0:W-:Y:S03]  /*6890*/  STL.64 [R1+0x270], R146 ;  /* 0x0002709201007387 */ /* 0x0001e60000100a00 */
[----:B------:R1:W1:Y:S01]  /*68a0*/  @!UP1 SYNCS.EXCH.64 URZ, [UR4+0x21008], UR14 ;  /* 0x0210080e04ff95b2 */ /* 0x0002620008000100 */
[----:B------:R-:W-:Y:S04]  /*68b0*/  STS.U8 [R133+UR4+0x8400], R96 ;  /* 0x0084006085007988 */ /* 0x000fe80008000004 */
[----:B------:R-:W-:Y:S01]  /*68c0*/  STS.U8 [R133+UR4+0xc400], R95 ;  /* 0x00c4005f85007988 */ /* 0x000fe20008000004 */
[----:B0-----:R-:W-:-:S03]  /*68d0*/  LOP3.LUT R147, R133, 0x10, RZ, 0x3c, !PT ;  /* 0x0000001085937812 */ /* 0x001fc600078e3cff */
        /* <DEDUP_REMOVED lines=12> */
[----:B------:R-:W-:Y:S01]  /*69a0*/  STS.U8 [R133+UR4+0x9c00], R14 ;  /* 0x009c000e85007988 */ /* 0x000fe20008000004 */
[----:B------:R-:W-:Y:S01]  /*69b0*/  LOP3.LUT R146, R133, 0x20, RZ, 0x3c, !PT ;  /* 0x0000002085927812 */ /* 0x000fe200078e3cff */
[----:B------:R-:W-:Y:S01]  /*69c0*/  UIADD3 UR74, UPT, UPT, UR5, 0x100, URZ ;  /* 0x00000100054a7890 */ /* 0x000fe2000fffe0ff */
[----:B0-----:R-:W0:Y:S01]  /*69d0*/  LDC R26, c[0x0][0x3a8] ;  /* 0x0000ea00ff1a7b82 */ /* 0x001e220000000800 */
        /* <DEDUP_REMOVED lines=19> */
[----:B------:R-:W-:-:S03]  /*6b10*/  VIADD R0, R0, UR74 ;  /* 0x0000004a00007c36 */ /* 0x000fc60008000000 */
[----:B------:R-:W-:Y:S04]  /*6b20*/  STS.U8 [R146+UR4+0x8500], R92 ;  /* 0x0085005c92007988 */ /* 0x000fe80008000004 */
[----:B------:R-:W-:Y:S04]  /*6b30*/  STS.U8 [R146+UR4+0xc500], R91 ;  /* 0x00c5005b92007988 */ /* 0x000fe80008000004 */
[----:B------:R-:W-:Y:S04]  /*6b40*/  STS.U8 [R146+UR4+0x8900], R78 ;  /* 0x0089004e92007988 */ /* 0x000fe80008000004 */
[----:B------:R-:W-:Y:S04]  /*6b50*/  STS.U8 [R146+UR4+0xc900], R77 ;  /* 0x00c9004d92007988 */ /* 0x000fe80008000004 */
[----:B------:R-:W-:Y:S01]  /*6b60*/  STS.U8 [R146+UR4+0x8d00], R64 ;  /* 0x008d004092007988 */ /* 0x000fe20008000004 */
[----:B------:R-:W-:-:S03]  /*6b70*/  R2UR UR12, R0 ;  /* 0x00000000000c72ca */ /* 0x000fc600000e0000 */
[----:B------:R-:W-:Y:S01]  /*6b80*/  STS.U8 [R146+UR4+0xcd00], R63 ;  /* 0x00cd003f92007988 */ /* 0x000fe20008000004 */
[----:B------:R-:W-:-:S03]  /*6b90*/  LOP3.LUT R0, R133, 0x30, RZ, 0x3c, !PT ;  /* 0x0000003085007812 */ /* 0x000fc600078e3cff */
[----:B------:R-:W-:Y:S04]  /*6ba0*/  STS.U8 [R146+UR4+0x9100], R50 ;  /* 0x0091003292007988 */ /* 0x000fe80008000004 */
[----:B------:R-:W-:Y:S04]  /*6bb0*/  STS.U8 [R146+UR4+0xd100], R49 ;  /* 0x00d1003192007988 */ /* 0x000fe80008000004 */
[----:B------:R-:W-:Y:S04]  /*6bc0*/  STS.U8 [R146+UR4+0x9500], R36 ;  /* 0x0095002492007988 */ /* 0x000fe80008000004 */
[----:B------:R-:W-:Y:S04]  /*6bd0*/  STS.U8 [R146+UR4+0xd500], R35 ;  /* 0x00d5002392007988 */ /* 0x000fe80008000004 */
[----:B------:R-:W-:Y:S04]  /*6be0*/  STS.U8 [R146+UR4+0x9900], R22 ;  /* 0x0099001692007988 */ /* 0x000fe80008000004 */
[----:B------:R-:W-:Y:S04]  /*6bf0*/  STS.U8 [R146+UR4+0xd900], R21 ;  /* 0x00d9001592007988 */ /* 0x000fe80008000004 */
[----:B------:R0:W-:Y:S04]  /*6c00*/  STS.U8 [R146+UR4+0x9d00], R10 ;  /* 0x009d000a92007988 */ /* 0x0001e80008000004 */
[----:B------:R1:W-:Y:S04]  /*6c10*/  STS.U8 [R146+UR4+0xdd00], R9 ;  /* 0x00dd000992007988 */ /* 0x0003e80008000004 */
[----:B------:R-:W-:Y:S04]  /*6c20*/  STS.U8 [R0+UR4+0x8180], R104 ;  /* 0x0081806800007988 */ /* 0x000fe80008000004 */
[----:B------:R-:W-:Y:S01]  /*6c30*/  STS.U8 [R0+UR4+0xc180], R103 ;  /* 0x00c1806700007988 */ /* 0x000fe20008000004 */
[C---:B0-----:R-:W-:Y:S01]  /*6c40*/  LOP3.LUT R10, R133.reuse, 0x40, RZ, 0x3c, !PT ;  /* 0x00000040850a7812 */ /* 0x041fe200078e3cff */
[----:B-1----:R-:W0:Y:S02]  /*6c50*/  LDC.64 R146, c[0x0][0x390] ;  /* 0x0000e400ff927b82 */ /* 0x002e240000000a00 */
        /* <DEDUP_REMOVED lines=13> */
[----:B-1----:R-:W1:Y:S03]  /*6d30*/  LDC R20, c[0x0][0x3d0] ;  /* 0x0000f400ff147b82 */ /* 0x002e660000000800 */
        /* <DEDUP_REMOVED lines=34> */
[----:B---3--:R0:W-:Y:S04]  /*6f60*/  STS.U8 [R0+UR4+0xde80], R2 ;  /* 0x00de800200007988 */ /* 0x0081e80008000004 */
[----:B------:R3:W-:Y:S04]  /*6f70*/  STS.U8 [R6+UR4+0x8300], R98 ;  /* 0x0083006206007988 */ /* 0x0007e80008000004 */
[----:B------:R3:W-:Y:S01]  /*6f80*/  STS.U8 [R6+UR4+0xc300], R97 ;  /* 0x00c3006106007988 */ /* 0x0007e20008000004 */
[----:B0-----:R-:W0:Y:S03]  /*6f90*/  LDC R2, c[0x0][0x3d4] ;  /* 0x0000f500ff027b82 */ /* 0x001e260000000800 */
[----:B------:R3:W-:Y:S01]  /*6fa0*/  STS.U8 [R6+UR4+0x8700], R84 ;  /* 0x0087005406007988 */ /* 0x0007e20008000004 */
[----:B------:R-:W-:-:S04]  /*6fb0*/  @!UP0 UIADD3 UR10, UPT, UPT, -UR10, 0x100000, URZ ;  /* 0x001000000a0a8890 */ /* 0x000fc8000fffe1ff */
[----:B------:R-:W-:Y:S02]  /*6fc0*/  @!UP0 USHF.L.U32 UR11, UR10, 0xb, URZ ;  /* 0x0000000b0a0b8899 */ /* 0x000fe400080006ff */
[----:B------:R-:W-:Y:S01]  /*6fd0*/  @!UP0 USHF.L.U32 UR10, UR10, 0x1, URZ ;  /* 0x000000010a0a8899 */ /* 0x000fe200080006ff */
[----:B------:R3:W-:Y:S01]  /*6fe0*/  STS.U8 [R6+UR4+0xc700], R83 ;  /* 0x00c7005306007988 */ /* 0x0007e20008000004 */
[----:B------:R-:W-:-:S03]  /*6ff0*/  ISETP.EQ.U32.AND P5, PT, R176, RZ, P4 ;  /* 0x000000ffb000720c */ /* 0x000fc600027a2070 */
[----:B-----5:R3:W-:Y:S04]  /*7000*/  STS.U8 [R6+UR4+0x8b00], R70 ;  /* 0x008b004606007988 */ /* 0x0207e80008000004 */
[----:B------:R3:W-:Y:S04]  /*7010*/  STS.U8 [R6+UR4+0xcb00], R69 ;  /* 0x00cb004506007988 */ /* 0x0007e80008000004 */
[----:B------:R3:W-:Y:S04]  /*7020*/  STS.U8 [R6+UR4+0x8f00], R56 ;  /* 0x008f003806007988 */ /* 0x0007e80008000004 */
[----:B------:R3:W-:Y:S01]  /*7030*/  STS.U8 [R6+UR4+0xcf00], R55 ;  /* 0x00cf003706007988 */ /* 0x0007e20008000004 */
[----:B------:R-:W-:-:S03]  /*7040*/  LOP3.LUT R0, R133, 0x70, RZ, 0x3c, !PT ;  /* 0x0000007085007812 */ /* 0x000fc600078e3cff */
[----:B------:R3:W-:Y:S04]  /*7050*/  STS.U8 [R6+UR4+0x9300], R42 ;  /* 0x0093002a06007988 */ /* 0x0007e80008000004 */
[----:B------:R3:W-:Y:S01]  /*7060*/  STS.U8 [R6+UR4+0xd300], R41 ;  /* 0x00d3002906007988 */ /* 0x0007e20008000004 */
[----:B------:R-:W-:-:S03]  /*7070*/  VOTEU.ALL UP1, P0 ;  /* 0x0000000000ff7886 */ /* 0x000fc60000020000 */
[----:B------:R3:W-:Y:S04]  /*7080*/  STS.U8 [R6+UR4+0x9700], R28 ;  /* 0x0097001c06007988 */ /* 0x0007e80008000004 */
[----:B------:R3:W-:Y:S04]  /*7090*/  STS.U8 [R6+UR4+0xd700], R27 ;  /* 0x00d7001b06007988 */ /* 0x0007e80008000004 */
[----:B------:R3:W-:Y:S04]  /*70a0*/  STS.U8 [R6+UR4+0x9b00], R114 ;  /* 0x009b007206007988 */ /* 0x0007e80008000004 */
[----:B------:R3:W-:Y:S04]  /*70b0*/  STS.U8 [R6+UR4+0xdb00], R113 ;  /* 0x00db007106007988 */ /* 0x0007e80008000004 */
[----:B------:R3:W-:Y:S04]  /*70c0*/  STS.U8 [R6+UR4+0x9f00], R112 ;  /* 0x009f007006007988 */ /* 0x0007e80008000004 */
[----:B------:R3:W-:Y:S01]  /*70d0*/  STS.U8 [R6+UR4+0xdf00], R111 ;  /* 0x00df006f06007988 */ /* 0x0007e20008000004 */
[----:B------:R-:W-:-:S03]  /*70e0*/  ULEA UR75, UR75, UR12, 0x3 ;  /* 0x0000000c4b4b7291 */ /* 0x000fc6000f8e18ff */
[----:B----4-:R3:W-:Y:S04]  /*70f0*/  STS.U8 [R0+UR4+0x8380], R120 ;  /* 0x0083807800007988 */ /* 0x0107e80008000004 */
[----:B------:R3:W-:Y:S04]  /*7100*/  STS.U8 [R0+UR4+0xc380], R119 ;  /* 0x00c3807700007988 */ /* 0x0007e80008000004 */
[----:B------:R3:W-:Y:S04]  /*7110*/  STS.U8 [R0+UR4+0x8780], R118 ;  /* 0x0087807600007988 */ /* 0x0007e80008000004 */
[----:B------:R3:W-:Y:S04]  /*7120*/  STS.U8 [R0+UR4+0xc780], R117 ;  /* 0x00c7807500007988 */ /* 0x0007e80008000004 */
[----:B------:R3:W-:Y:S04]  /*7130*/  STS.U8 [R0+UR4+0x8b80], R116 ;  /* 0x008b807400007988 */ /* 0x0007e80008000004 */
[----:B------:R3:W-:Y:S04]  /*7140*/  STS.U8 [R0+UR4+0xcb80], R115 ;  /* 0x00cb807300007988 */ /* 0x0007e80008000004 */
[----:B------:R3:W-:Y:S04]  /*7150*/  STS.U8 [R0+UR4+0x8f80], R130 ;  /* 0x008f808200007988 */ /* 0x0007e80008000004 */
[----:B------:R3:W-:Y:S04]  /*7160*/  STS.U8 [R0+UR4+0xcf80], R129 ;  /* 0x00cf808100007988 */ /* 0x0007e80008000004 */
[----:B--2---:R3:W-:Y:S04]  /*7170*/  STS.U8 [R0+UR4+0x9380], R128 ;  /* 0x0093808000007988 */ /* 0x0047e80008000004 */
[----:B------:R3:W-:Y:S04]  /*7180*/  STS.U8 [R0+UR4+0xd380], R127 ;  /* 0x00d3807f00007988 */ /* 0x0007e80008000004 */
[----:B------:R3:W-:Y:S04]  /*7190*/  STS.U8 [R0+UR4+0x9780], R126 ;  /* 0x0097807e00007988 */ /* 0x0007e80008000004 */
[----:B------:R3:W-:Y:S04]  /*71a0*/  STS.U8 [R0+UR4+0xd780], R125 ;  /* 0x00d7807d00007988 */ /* 0x0007e80008000004 */
[----:B------:R3:W-:Y:S04]  /*71b0*/  STS.U8 [R0+UR4+0x9b80], R124 ;  /* 0x009b807c00007988 */ /* 0x0007e80008000004 */
[----:B------:R3:W-:Y:S04]  /*71c0*/  STS.U8 [R0+UR4+0xdb80], R123 ;  /* 0x00db807b00007988 */ /* 0x0007e80008000004 */
[----:B------:R3:W-:Y:S04]  /*71d0*/  STS.U8 [R0+UR4+0x9f80], R122 ;  /* 0x009f807a00007988 */ /* 0x0007e80008000004 */
[----:B------:R3:W-:Y:S01]  /*71e0*/  STS.U8 [R0+UR4+0xdf80], R121 ;  /* 0x00df807900007988 */ /* 0x0007e20008000004 */
[----:B------:R2:W-:Y:S06]  /*71f0*/  MEMBAR.ALL.CTA ;  /* 0x0000000000007992 */ /* 0x0005ec0000008000 */
[----:B--2---:R-:W-:Y:S04]  /*7200*/  FENCE.VIEW.ASYNC.S ;  /* 0x00000000000073c6 */ /* 0x004fe80000000000 */
[----:B------:R-:W2:Y:S02]  /*7210*/  FENCE.VIEW.ASYNC.S ;  /* 0x00000000000073c6 */ /* 0x000ea40000000000 */
[----:B--2---:R3:W2:Y:S01]  /*7220*/  @!UP1 SYNCS.EXCH.64 URZ, [UR4+0x10000], UR10 ;  /* 0x0100000a04ff95b2 */ /* 0x0046a20008000100 */
[----:B------:R-:W-:Y:S01]  /*7230*/  VIADD R234, R149, 0x10000 ;  /* 0x0001000095ea7836 */ /* 0x000fe20000000000 */
[----:B--2---:R-:W-:Y:S06]  /*7240*/  BAR.SYNC.DEFER_BLOCKING 0x0 ;  /* 0x0000000000007b1d */ /* 0x004fec0000010000 */
[----:B01-3--:R-:W-:Y:S05]  /*7250*/  @!P5 BRA `(.L_x_6) ;  /* 0x0000000400a8d947 */ /* 0x00bfea0003800000 */
[----:B------:R-:W-:Y:S01]  /*7260*/  IMAD.U32 R0, RZ, RZ, UR4 ;  /* 0x00000004ff007e24 */ /* 0x000fe2000f8e00ff */
[----:B------:R-:W-:Y:S01]  /*7270*/  ELECT P1, URZ, PT ;  /* 0x0000000000ff782f */ /* 0x000fe20003820000 */
[----:B------:R-:W-:Y:S01]  /*7280*/  IMAD.MOV.U32 R235, RZ, RZ, RZ ;  /* 0x000000ffffeb7224 */ /* 0x000fe200078e00ff */
[----:B------:R-:W-:Y:S01]  /*7290*/  UMOV UR60, 0x0 ;  /* 0x00000000003c7882 */ /* 0x000fe20000000000 */
[----:B------:R-:W-:Y:S01]  /*72a0*/  UMOV UR61, 0x4108010 ;  /* 0x04108010003d7882 */ /* 0x000fe20000000000 */
[----:B------:R-:W-:Y:S01]  /*72b0*/  SHF.R.U32.HI R0, RZ, 0x4, R0 ;  /* 0x00000004ff007819 */ /* 0x000fe20000011600 */
[----:B------:R-:W-:Y:S01]  /*72c0*/  UMOV UR44, 0x0 ;  /* 0x00000000002c7882 */ /* 0x000fe20000000000 */
[----:B------:R-:W-:Y:S01]  /*72d0*/  UMOV UR45, 0x4108010 ;  /* 0x04108010002d7882 */ /* 0x000fe20000000000 */
[----:B------:R-:W-:Y:S01]  /*72e0*/  UMOV UR64, 0x0 ;  /* 0x0000000000407882 */ /* 0x000fe20000000000 */
[----:B------:R-:W-:Y:S01]  /*72f0*/  SGXT.U32 R0, R0, 0xe ;  /* 0x0000000e0000781a */ /* 0x000fe20000000000 */
[----:B------:R-:W-:Y:S01]  /*7300*/  UMOV UR65, 0x4108010 ;  /* 0x0410801000417882 */ /* 0x000fe20000000000 */
[----:B------:R-:W-:Y:S01]  /*7310*/  UMOV UR56, 0x0 ;  /* 0x0000000000387882 */ /* 0x000fe20000000000 */
[----:B------:R-:W-:Y:S01]  /*7320*/  UMOV UR57, 0x4108010 ;  /* 0x0410801000397882 */ /* 0x000fe20000000000 */
[C---:B------:R-:W-:Y:S01]  /*7330*/  R2UR UR10, R0.reuse ;  /* 0x00000000000a72ca */ /* 0x040fe200000e0000 */
[----:B------:R-:W-:Y:S01]  /*7340*/  @P1 IMAD.MOV.U32 R5, RZ, RZ, -0x7fffbfe0 ;  /* 0x80004020ff051424 */ /* 0x000fe200078e00ff */
[----:B------:R-:W-:Y:S01]  /*7350*/  IADD3 R0, P2, PT, R0, 0x80, RZ ;  /* 0x0000008000007810 */ /* 0x000fe20007f5e0ff */
[----:B------:R-:W-:Y:S01]  /*7360*/  UMOV UR38, 0x0 ;  /* 0x0000000000267882 */ /* 0x000fe20000000000 */
[----:B------:R-:W-:Y:S01]  /*7370*/  UMOV UR39, 0x4108010 ;  /* 0x0410801000277882 */ /* 0x000fe20000000000 */
[----:B------:R-:W-:Y:S01]  /*7380*/  UMOV UR52, 0x0 ;  /* 0x0000000000347882 */ /* 0x000fe20000000000 */
[----:B------:R-:W-:Y:S01]  /*7390*/  R2UR UR18, R0 ;  /* 0x00000000001272ca */ /* 0x000fe200000e0000 */
[----:B------:R-:W-:Y:S01]  /*73a0*/  VIADD R0, R149, 0x8000 ;  /* 0x0000800095007836 */ /* 0x000fe20000000000 */
[----:B------:R-:W-:Y:S01]  /*73b0*/  @P1 R2UR UR17, R5 ;  /* 0x00000000051112ca */ /* 0x000fe200000e0000 */
[----:B------:R-:W-:Y:S01]  /*73c0*/  @P1 IMAD.MOV.U32 R5, RZ, RZ, 0x40004040 ;  /* 0x40004040ff051424 */ /* 0x000fe200078e00ff */
[----:B------:R-:W-:Y:S01]  /*73d0*/  UMOV UR53, 0x4108010 ;  /* 0x0410801000357882 */ /* 0x000fe20000000000 */
[----:B------:R-:W-:Y:S01]  /*73e0*/  UMOV UR46, 0x0 ;  /* 0x00000000002e7882 */ /* 0x000fe20000000000 */
[----:B------:R-:W-:Y:S01]  /*73f0*/  SHF.R.U32.HI R0, RZ, 0x4, R0 ;  /* 0x00000004ff007819 */ /* 0x000fe20000011600 */
[----:B------:R-:W-:Y:S01]  /*7400*/  IMAD.U32 R4, RZ, RZ, UR10 ;  /* 0x0000000aff047e24 */ /* 0x000fe2000f8e00ff */
[----:B------:R-:W-:Y:S01]  /*7410*/  @P1 R2UR UR23, R5 ;  /* 0x00000000051712ca */ /* 0x000fe200000e0000 */
[----:B------:R-:W-:Y:S01]  /*7420*/  UMOV UR47, 0x4108010 ;  /* 0x04108010002f7882 */ /* 0x000fe20000000000 */
[----:B------:R-:W-:Y:S01]  /*7430*/  SGXT.U32 R0, R0, 0xe ;  /* 0x0000000e0000781a */ /* 0x000fe20000000000 */
[----:B------:R-:W-:Y:S01]  /*7440*/  UMOV UR40, 0x0 ;  /* 0x0000000000287882 */ /* 0x000fe20000000000 */
[----:B------:R-:W-:Y:S01]  /*7450*/  @P1 R2UR UR16, R4 ;  /* 0x00000000041012ca */ /* 0x000fe200000e0000 */
[----:B------:R-:W-:Y:S01]  /*7460*/  UMOV UR41, 0x4108010 ;  /* 0x0410801000297882 */ /* 0x000fe20000000000 */
[C---:B------:R-:W-:Y:S01]  /*7470*/  R2UR UR10, R0.reuse ;  /* 0x00000000000a72ca */ /* 0x040fe200000e0000 */
[----:B------:R-:W-:Y:S01]  /*7480*/  UMOV UR34, 0x0 ;  /* 0x0000000000227882 */ /* 0x000fe20000000000 */
[----:B------:R-:W-:Y:S01]  /*7490*/  IADD3 R0, P3, PT, R0, 0x2, RZ ;  /* 0x0000000200007810 */ /* 0x000fe20007f7e0ff */
[----:B------:R-:W-:Y:S01]  /*74a0*/  UMOV UR35, 0x4108010 ;  /* 0x0410801000237882 */ /* 0x000fe20000000000 */
[----:B------:R-:W-:Y:S01]  /*74b0*/  UMOV UR28, 0x0 ;  /* 0x00000000001c7882 */ /* 0x000fe20000000000 */
[----:B------:R-:W-:Y:S01]  /*74c0*/  UMOV UR29, 0x4108010 ;  /* 0x04108010001d7882 */ /* 0x000fe20000000000 */
[----:B------:R-:W-:Y:S01]  /*74d0*/  R2UR UR12, R0 ;  /* 0x00000000000c72ca */ /* 0x000fe200000e0000 */
[----:B------:R-:W-:Y:S01]  /*74e0*/  UMOV UR24, 0x0 ;  /* 0x0000000000187882 */ /* 0x000fe20000000000 */
[----:B------:R-:W-:Y:S01]  /*74f0*/  @P1 MOV R0, R234 ;  /* 0x000000ea00001202 */ /* 0x000fe20000000f00 */
[----:B------:R-:W-:Y:S01]  /*7500*/  UMOV UR25, 0x4108010 ;  /* 0x0410801000197882 */ /* 0x000fe20000000000 */
[----:B------:R-:W-:Y:S01]  /*7510*/  UMOV UR20, 0x0 ;  /* 0x0000000000147882 */ /* 0x000fe20000000000 */
[----:B------:R-:W-:Y:S01]  /*7520*/  UMOV UR21, 0x4108010 ;  /* 0x0410801000157882 */ /* 0x000fe20000000000 */
[----:B------:R-:W-:Y:S01]  /*7530*/  UMOV UR14, 0x0 ;  /* 0x00000000000e7882 */ /* 0x000fe20000000000 */
[----:B------:R-:W-:Y:S01]  /*7540*/  IMAD.U32 R4, RZ, RZ, UR10 ;  /* 0x0000000aff047e24 */ /* 0x000fe2000f8e00ff */
[----:B------:R-:W-:Y:S01]  /*7550*/  @P1 R2UR UR10, R0 ;  /* 0x00000000000a12ca */ /* 0x000fe200000e0000 */
[----:B------:R-:W-:Y:S01]  /*7560*/  IMAD.MOV.U32 R0, RZ, RZ, RZ ;  /* 0x000000ffff007224 */ /* 0x000fe200078e00ff */
[----:B------:R-:W-:-:S02]  /*7570*/  UMOV UR15, 0x4108010 ;  /* 0x04108010000f7882 */ /* 0x000fc40000000000 */
[----:B------:R-:W-:Y:S02]  /*7580*/  @P1 R2UR UR22, R4 ;  /* 0x00000000041612ca */ /* 0x000fe400000e0000 */
[----:B------:R-:W-:-:S04]  /*7590*/  IADD3.X R0, PT, PT, R0, -0x7fffbfe0, RZ, P2, !PT ;  /* 0x8000402000007810 */ /* 0x000fc800017fe4ff */
[----:B------:R-:W-:Y:S01]  /*75a0*/  R2UR UR19, R0 ;  /* 0x00000000001372ca */ /* 0x000fe200000e0000 */
[----:B------:R-:W-:-:S05]  /*75b0*/  IMAD.MOV.U32 R0, RZ, RZ, RZ ;  /* 0x000000ffff007224 */ /* 0x000fca00078e00ff */
[----:B------:R-:W-:Y:S01]  /*75c0*/  IADD3.X R0, PT, PT, R0, 0x40004040, RZ, P3, !PT ;  /* 0x4000404000007810 */ /* 0x000fe20001ffe4ff */
[----:B------:R0:W-:Y:S03]  /*75d0*/  UTCQMMA gdesc[UR16], gdesc[UR22], tmem[UR74], tmem[UR60], idesc[UR61], !UPT ;  /* 0x00ff3c16100075ea */ /* 0x0001e6000f80034a */
[----:B------:R-:W-:-:S03]  /*75e0*/  R2UR UR13, R0 ;  /* 0x00000000000d72ca */ /* 0x000fc600000e0000 */
[----:B------:R-:W-:Y:S02]  /*75f0*/  UIADD3.64 UR66, UPT, UPT, UR18, 0x80, URZ ;  /* 0x0000008012427897 */ /* 0x000fe4000fffe0ff */
[----:B------:R-:W-:Y:S02]  /*7600*/  UIADD3.64 UR62, UPT, UPT, UR18, 0x100, URZ ;  /* 0x00000100123e7897 */ /* 0x000fe4000fffe0ff */
[----:B------:R-:W-:Y:S02]  /*7610*/  UIADD3.64 UR50, UPT, UPT, UR18, 0x180, URZ ;  /* 0x0000018012327897 */ /* 0x000fe4000fffe0ff */
[----:B------:R-:W-:Y:S02]  /*7620*/  UIADD3.64 UR32, UPT, UPT, UR18, 0x200, URZ ;  /* 0x0000020012207897 */ /* 0x000fe4000fffe0ff */
[----:B------:R-:W-:Y:S02]  /*7630*/  UIADD3.64 UR58, UPT, UPT, UR18, 0x280, URZ ;  /* 0x00000280123a7897 */ /* 0x000fe4000fffe0ff */
[----:B------:R-:W-:-:S02]  /*7640*/  UIADD3.64 UR68, UPT, UPT, UR12, 0x2, URZ ;  /* 0x000000020c447897 */ /* 0x000fc4000fffe0ff */
[----:B------:R1:W-:Y:S01]  /*7650*/  UTCQMMA gdesc[UR18], gdesc[UR12], tmem[UR74], tmem[UR44], idesc[UR45], UPT ;  /* 0x00ff2c0c120075ea */ /* 0x0003e2000b80034a */
[----:B0-----:R-:W-:Y:S02]  /*7660*/  UIADD3.64 UR60, UPT, UPT, UR12, 0x4, URZ ;  /* 0x000000040c3c7897 */ /* 0x001fe4000fffe0ff */
[----:B------:R-:W-:Y:S02]  /*7670*/  UIADD3.64 UR70, UPT, UPT, UR12, 0x200, URZ ;  /* 0x000002000c467897 */ /* 0x000fe4000fffe0ff */
[----:B------:R-:W-:Y:S02]  /*7680*/  UIADD3.64 UR76, UPT, UPT, UR12, 0x202, URZ ;  /* 0x000002020c4c7897 */ /* 0x000fe4000fffe0ff */
[----:B------:R-:W-:Y:S01]  /*7690*/  UIADD3.64 UR54, UPT, UPT, UR18, 0x300, URZ ;  /* 0x0000030012367897 */ /* 0x000fe2000fffe0ff */
[----:B------:R-:W-:Y:S01]  /*76a0*/  UTCQMMA gdesc[UR66], gdesc[UR68], tmem[UR74], tmem[UR64], idesc[UR65], UPT ;  /* 0x00ff4044420075ea */ /* 0x000fe2000b80034a */
[----:B------:R-:W-:Y:S01]  /*76b0*/  UIADD3.64 UR72, UPT, UPT, UR12, 0x204, URZ ;  /* 0x000002040c487897 */ /* 0x000fe2000fffe0ff */
[----:B------:R0:W-:Y:S01]  /*76c0*/  UTCQMMA gdesc[UR62], gdesc[UR60], tmem[UR74], tmem[UR56], idesc[UR57], UPT ;  /* 0x00ff383c3e0075ea */ /* 0x0001e2000b80034a */
[----:B-1----:R-:W-:-:S02]  /*76d0*/  UIADD3.64 UR44, UPT, UPT, UR12, 0x1fe, URZ ;  /* 0x000001fe0c2c7897 */ /* 0x002fc4000fffe0ff */
[----:B------:R-:W-:Y:S02]  /*76e0*/  UIADD3.64 UR48, UPT, UPT, UR18, 0x380, URZ ;  /* 0x0000038012307897 */ /* 0x000fe4000fffe0ff */
[----:B------:R-:W-:Y:S02]  /*76f0*/  UIADD3.64 UR42, UPT, UPT, UR18, 0x400, URZ ;  /* 0x00000400122a7897 */ /* 0x000fe4000fffe0ff */
[----:B------:R-:W-:Y:S02]  /*7700*/  UIADD3.64 UR36, UPT, UPT, UR18, 0x480, URZ ;  /* 0x0000048012247897 */ /* 0x000fe4000fffe0ff */
[----:B------:R-:W-:Y:S01]  /*7710*/  UIADD3.64 UR30, UPT, UPT, UR18, 0x500, URZ ;  /* 0x00000500121e7897 */ /* 0x000fe2000fffe0ff */
[----:B------:R1:W-:Y:S01]  /*7720*/  UTCQMMA gdesc[UR50], gdesc[UR44], tmem[UR74], tmem[UR38], idesc[UR39], UPT ;  /* 0x00ff262c320075ea */ /* 0x0003e2000b80034a */
[----:B0-----:R-:W-:Y:S02]  /*7730*/  UIADD3.64 UR62, UPT, UPT, UR12, 0x3fe, URZ ;  /* 0x000003fe0c3e7897 */ /* 0x001fe4000fffe0ff */
[----:B------:R-:W-:-:S02]  /*7740*/  UIADD3.64 UR60, UPT, UPT, UR12, 0x400, URZ ;  /* 0x000004000c3c7897 */ /* 0x000fc4000fffe0ff */
[----:B------:R-:W-:Y:S02]  /*7750*/  UIADD3.64 UR56, UPT, UPT, UR12, 0x402, URZ ;  /* 0x000004020c387897 */ /* 0x000fe4000fffe0ff */
[----:B------:R-:W-:Y:S01]  /*7760*/  UIADD3.64 UR26, UPT, UPT, UR18, 0x580, URZ ;  /* 0x00000580121a7897 */ /* 0x000fe2000fffe0ff */
[----:B------:R-:W-:Y:S01]  /*7770*/  UMOV UR68, 0x0 ;  /* 0x0000000000447882 */ /* 0x000fe20000000000 */
[----:B-1----:R-:W-:Y:S01]  /*7780*/  UIADD3.64 UR38, UPT, UPT, UR12, 0x404, URZ ;  /* 0x000004040c267897 */ /* 0x002fe2000fffe0ff */
[----:B------:R-:W-:Y:S01]  /*7790*/  UMOV UR69, 0x4108010 ;  /* 0x0410801000457882 */ /* 0x000fe20000000000 */
[----:B------:R-:W-:Y:S01]  /*77a0*/  UIADD3.64 UR44, UPT, UPT, UR12, 0x5fe, URZ ;  /* 0x000005fe0c2c7897 */ /* 0x000fe2000fffe0ff */
[----:B------:R0:W-:Y:S01]  /*77b0*/  UTCQMMA gdesc[UR32], gdesc[UR70], tmem[UR74], tmem[UR68], idesc[UR69], UPT ;  /* 0x00ff4446200075ea */ /* 0x0001e2000b80034a */
[----:B------:R-:W-:Y:S02]  /*77c0*/  UIADD3.64 UR22, UPT, UPT, UR18, 0x600, URZ ;  /* 0x0000060012167897 */ /* 0x000fe4000fffe0ff */
[----:B------:R-:W-:Y:S01]  /*77d0*/  UIADD3.64 UR64, UPT, UPT, UR12, 0x600, URZ ;  /* 0x000006000c407897 */ /* 0x000fe2000fffe0ff */
[----:B------:R-:W-:Y:S01]  /*77e0*/  UMOV UR50, 0x0 ;  /* 0x0000000000327882 */ /* 0x000fe20000000000 */
[----:B------:R-:W-:Y:S01]  /*77f0*/  UMOV UR51, 0x4108010 ;  /* 0x0410801000337882 */ /* 0x000fe20000000000 */
[----:B------:R-:W-:Y:S01]  /*7800*/  UIADD3.64 UR16, UPT, UPT, UR18, 0x680, URZ ;  /* 0x0000068012107897 */ /* 0x000fe2000fffe0ff */
[----:B------:R0:W-:Y:S01]  /*7810*/  UTCQMMA gdesc[UR58], gdesc[UR76], tmem[UR74], tmem[UR50], idesc[UR51], UPT ;  /* 0x00ff324c3a0075ea */ /* 0x0001e2000b80034a */
[----:B------:R-:W-:Y:S01]  /*7820*/  UIADD3.64 UR66, UPT, UPT, UR12, 0x602, URZ ;  /* 0x000006020c427897 */ /* 0x000fe2000fffe0ff */
[----:B------:R0:W-:Y:S01]  /*7830*/  UTCQMMA gdesc[UR54], gdesc[UR72], tmem[UR74], tmem[UR68], idesc[UR69], UPT ;  /* 0x00ff4448360075ea */ /* 0x0001e2000b80034a */
[----:B------:R-:W-:Y:S01]  /*7840*/  UIADD3.64 UR18, UPT, UPT, UR18, 0x700, URZ ;  /* 0x0000070012127897 */ /* 0x000fe2000fffe0ff */
[----:B------:R0:W-:Y:S01]  /*7850*/  UTCQMMA gdesc[UR48], gdesc[UR62], tmem[UR74], tmem[UR52], idesc[UR53], UPT ;  /* 0x00ff343e300075ea */ /* 0x0001e2000b80034a */
[----:B------:R-:W-:Y:S01]  /*7860*/  UIADD3.64 UR12, UPT, UPT, UR12, 0x604, URZ ;  /* 0x000006040c0c7897 */ /* 0x000fe2000fffe0ff */
[----:B------:R0:W-:Y:S01]  /*7870*/  UTCQMMA gdesc[UR42], gdesc[UR60], tmem[UR74], tmem[UR46], idesc[UR47], UPT ;  /* 0x00ff2e3c2a0075ea */ /* 0x0001e2000b80034a */
[----:B------:R0:W-:Y:S01]  /*7880*/  UTCQMMA gdesc[UR36], gdesc[UR56], tmem[UR74], tmem[UR40], idesc[UR41], UPT ;  /* 0x00ff2838240075ea */ /* 0x0001e2000b80034a */
[----:B------:R0:W-:Y:S01]  /*7890*/  UTCQMMA gdesc[UR30], gdesc[UR38], tmem[UR74], tmem[UR34], idesc[UR35], UPT ;  /* 0x00ff22261e0075ea */ /* 0x0001e2000b80034a */
[----:B------:R0:W-:Y:S01]  /*78a0*/  UTCQMMA gdesc[UR26], gdesc[UR44], tmem[UR74], tmem[UR28], idesc[UR29], UPT ;  /* 0x00ff1c2c1a0075ea */ /* 0x0001e2000b80034a */
[----:B------:R0:W-:Y:S01]  /*78b0*/  UTCQMMA gdesc[UR22], gdesc[UR64], tmem[UR74], tmem[UR24], idesc[UR25], UPT ;  /* 0x00ff1840160075ea */ /* 0x0001e2000b80034a */
[----:B------:R0:W-:Y:S03]  /*78c0*/  UTCQMMA gdesc[UR16], gdesc[UR66], tmem[UR74], tmem[UR20], idesc[UR21], UPT ;  /* 0x00ff1442100075ea */ /* 0x0001e6000b80034a */
[----:B------:R0:W-:Y:S01]  /*78d0*/  UTCQMMA gdesc[UR18], gdesc[UR12], tmem[UR74], tmem[UR14], idesc[UR15], UPT ;  /* 0x00ff0e0c120075ea */ /* 0x0001e2000b80034a */
[----:B------:R0:W-:Y:S01]  /*78e0*/  UTCBAR [UR10], URZ ;  /* 0x000000ff0a0073e9 */ /* 0x0001e200080000ff */
[----:B------:R-:W-:Y:S01]  /*78f0*/  NOP ;  /* 0x0000000000007918 */ /* 0x000fe20000000000 */
.L_x_6:
[----:B------:R-:W-:Y:S05]  /*7900*/  @!P4 BRA `(.L_x_7) ;  /* 0x000000000008c947 */ /* 0x000fea0003800000 */
[----:B------:R-:W1:Y:S02]  /*7910*/  SYNCS.PHASECHK.TRANS64.TRYWAIT P1, [UR4+0x10000], RZ ;  /* 0x010000ffff0075a7 */ /* 0x000e640008021104 */
[----:B-1----:R-:W-:Y:S05]  /*7920*/  @!P1 BRA `(.L_x_8) ;  /* 0x0000013c00049947 */ /* 0x002fea0003800000 */
.L_x_7:
[----:B------:R-:W-:Y:S01]  /*7930*/  STL [R1+0x6fc], R142 ;  /* 0x0006fc8e01007387 */ /* 0x000fe20000100800 */
[----:B------:R-:W1:Y:S03]  /*7940*/  LDC R36, c[0x0][0x3d8] ;  /* 0x0000f600ff247b82 */ /* 0x000e660000000800 */
[----:B------:R-:W-:Y:S04]  /*7950*/  STL [R1+0x6f8], R235 ;  /* 0x0006f8eb01007387 */ /* 0x000fe80000100800 */
[----:B------:R2:W-:Y:S01]  /*7960*/  STL [R1+0x6f4], R234 ;  /* 0x0006f4ea01007387 */ /* 0x0005e20000100800 */
[----:B------:R-:W3:Y:S01]  /*7970*/  LDC R37, c[0x0][0x3d8] ;  /* 0x0000f600ff257b82 */ /* 0x000ee20000000800 */
[----:B------:R-:W4:Y:S01]  /*7980*/  S2R R24, SR_CTAID.X ;  /* 0x0000000000187919 */ /* 0x000f220000002500 */
[----:B------:R-:W0:Y:S06]  /*7990*/  S2R R27, SR_CTAID.Y ;  /* 0x00000000001b7919 */ /* 0x000e2c0000002600 */
[----:B------:R-:W0:Y:S01]  /*79a0*/  LDC R34, c[0x0][0x3d8] ;  /* 0x0000f600ff227b82 */ /* 0x000e220000000800 */
[----:B--2---:R-:W2:Y:S07]  /*79b0*/  S2R R234, SR_TID.X ;  /* 0x0000000000ea7919 */ /* 0x004eae0000002100 */
[----:B------:R-:W-:Y:S08]  /*79c0*/  BAR.SYNC.DEFER_BLOCKING 0x0 ;  /* 0x0000000000007b1d */ /* 0x000ff00000010000 */
[----:B------:R-:W1:Y:S01]  /*79d0*/  LDC R62, c[0x0][0x3d8] ;  /* 0x0000f600ff3e7b82 */ /* 0x000e620000000800 */
[----:B------:R-:W-:Y:S01]  /*79e0*/  LDTM.16dp32bit_t0_t15.x16 R4, tmem[UR75] ;  /* 0x0000004b000479ee */ /* 0x000fe20008a00000 */
[----:B------:R-:W0:Y:S01]  /*79f0*/  LDTM.16dp32bit_t16_t31.x16 R4, tmem[UR75+0x10] ;  /* 0x0000104b000479ee */ /* 0x000e220008a20000 */
[----:B------:R-:W-:Y:S04]  /*7a00*/  STL [R1+0x6f0], R223 ;  /* 0x0006f0df01007387 */ /* 0x000fe80000100800 */
[----:B------:R-:W-:Y:S01]  /*7a10*/  STL [R1+0x6ec], R222 ;  /* 0x0006ecde01007387 */ /* 0x000fe20000100800 */
[----:B------:R-:W1:Y:S01]  /*7a20*/  LDC R63, c[0x0][0x3d8] ;  /* 0x0000f600ff3f7b82 */ /* 0x000e620000000800 */
[----:B0-----:R-:W-:-:S02]  /*7a30*/  IMAD R34, R131, R34, RZ ;  /* 0x0000002283227224 */ /* 0x001fc400078e02ff */
[----:B------:R-:W-:Y:S01]  /*7a40*/  STL [R1+0x6e8], R137 ;  /* 0x0006e88901007387 */ /* 0x000fe20000100800 */
[----:B----4-:R-:W-:-:S04]  /*7a50*/  IMAD.SHL.U32 R24, R24, 0x40, RZ ;  /* 0x0000004018187824 */ /* 0x010fc800078e00ff */
[----:B------:R-:W0:Y:S01]  /*7a60*/  LDC R58, c[0x0][0x3d8] ;  /* 0x0000f600ff3a7b82 */ /* 0x000e220000000800 */
[----:B------:R-:W-:Y:S01]  /*7a70*/  STL [R1+0x6e4], R136 ;  /* 0x0006e48801007387 */ /* 0x000fe20000100800 */
[----:B------:R-:W-:-:S03]  /*7a80*/  IMAD R20, R27, R20, RZ ;  /* 0x000000141b147224 */ /* 0x000fc600078e02ff */
[----:B------:R-:W-:Y:S01]  /*7a90*/  STL [R1+0x6e0], R135 ;  /* 0x0006e08701007387 */ /* 0x000fe20000100800 */
[C---:B--2---:R-:W-:Y:S02]  /*7aa0*/  LOP3.LUT R0, R234.reuse, 0xf, RZ, 0xc0, !PT ;  /* 0x0000000fea007812 */ /* 0x044fe400078ec0ff */
[C---:B------:R-:W-:Y:S01]  /*7ab0*/  LOP3.LUT R141, R234.reuse, 0x60, RZ, 0xc0, !PT ;  /* 0x00000060ea8d7812 */ /* 0x040fe200078ec0ff */
[----:B------:R-:W2:Y:S01]  /*7ac0*/  @!P0 SYNCS.CCTL.IV [UR4+0x10000] ;  /* 0x01000000ff0089b1 */ /* 0x000ea20008000004 */
[----:B------:R-:W-:Y:S01]  /*7ad0*/  LOP3.LUT R22, R234, 0x3f, RZ, 0xc0, !PT ;  /* 0x0000003fea167812 */ /* 0x000fe200078ec0ff */
[-C--:B------:R-:W-:Y:S01]  /*7ae0*/  FMUL R4, R4, R26.reuse ;  /* 0x0000001a04047220 */ /* 0x080fe20000400000 */
[----:B------:R-:W-:Y:S01]  /*7af0*/  LOP3.LUT R21, R234, 0x80, RZ, 0xc0, !PT ;  /* 0x00000080ea157812 */ /* 0x000fe200078ec0ff */
[----:B------:R-:W-:Y:S01]  /*7b00*/  FMUL R5, R5, R26 ;  /* 0x0000001a05057220 */ /* 0x000fe20000400000 */
[----:B------:R-:W-:Y:S01]  /*7b10*/  LEA.HI R141, R141, R0, RZ, 0x1f ;  /* 0x000000008d8d7211 */ /* 0x000fe200078ff8ff */
[----:B------:R-:W-:Y:S01]  /*7b20*/  IMAD R0, R22, R2, RZ ;  /* 0x0000000216007224 */ /* 0x000fe200078e02ff */
[----:B------:R-:W-:Y:S01]  /*7b30*/  SHF.R.U32.HI R2, RZ, 0x2, R21 ;  /* 0x00000002ff027819 */ /* 0x000fe20000011615 */
[-C--:B------:R-:W-:Y:S01]  /*7b40*/  FMUL R6, R6, R26.reuse ;  /* 0x0000001a06067220 */ /* 0x080fe20000400000 */
[-C--:B------:R-:W-:Y:S01]  /*7b50*/  FMUL R7, R7, R26.reuse ;  /* 0x0000001a07077220 */ /* 0x080fe20000400000 */
[----:B------:R-:W-:Y:S01]  /*7b60*/  IMAD.IADD R141, R24, 0x1, R141 ;  /* 0x00000001188d7824 */ /* 0x000fe200078e028d */
[----:B------:R-:W-:Y:S01]  /*7b70*/  LOP3.LUT R2, R2, 0x10, R234, 0xf8, !PT ;  /* 0x0000001002027812 */ /* 0x000fe200078ef8ea */
[----:B------:R-:W-:Y:S01]  /*7b80*/  FMUL R8, R8, R26 ;  /* 0x0000001a08087220 */ /* 0x000fe20000400000 */
[----:B------:R-:W-:Y:S01]  /*7b90*/  IADD3 R146, P1, P2, R0, R146, R20 ;  /* 0x0000009200927210 */ /* 0x000fe20007a3e014 */
[----:B------:R-:W-:Y:S01]  /*7ba0*/  FMUL R9, R9, R26 ;  /* 0x0000001a09097220 */ /* 0x000fe20000400000 */
[----:B------:R-:W-:Y:S01]  /*7bb0*/  ISETP.GE.AND P3, PT, R141, R2, PT ;  /* 0x000000028d00720c */ /* 0x000fe20003f66270 */
[-C--:B------:R-:W-:Y:S01]  /*7bc0*/  FMUL R10, R10, R26.reuse ;  /* 0x0000001a0a0a7220 */ /* 0x080fe20000400000 */
[----:B------:R-:W-:Y:S01]  /*7bd0*/  SHF.R.S32.HI R0, RZ, 0x1f, R0 ;  /* 0x0000001fff007819 */ /* 0x000fe20000011400 */
[-C--:B------:R-:W-:Y:S01]  /*7be0*/  FMUL R11, R11, R26.reuse ;  /* 0x0000001a0b0b7220 */ /* 0x080fe20000400000 */
[----:B------:R-:W-:Y:S01]  /*7bf0*/  FSEL R55, R4, -INF , P3 ;  /* 0xff80000004377808 */ /* 0x000fe20001800000 */
[-C--:B------:R-:W-:Y:S01]  /*7c00*/  FMUL R13, R13, R26.reuse ;  /* 0x0000001a0d0d7220 */ /* 0x080fe20000400000 */
[----:B------:R-:W-:Y:S01]  /*7c10*/  SHF.R.S32.HI R20, RZ, 0x1f, R20 ;  /* 0x0000001fff147819 */ /* 0x000fe20000011414 */
[----:B------:R-:W-:Y:S01]  /*7c20*/  FMUL R12, R12, R26 ;  /* 0x0000001a0c0c7220 */ /* 0x000fe20000400000 */
[----:B------:R-:W-:Y:S01]  /*7c30*/  ISETP.GT.AND P3, PT, R141, R2, PT ;  /* 0x000000028d00720c */ /* 0x000fe20003f64270 */
[-C--:B------:R-:W-:Y:S01]  /*7c40*/  FMUL R15, R15, R26.reuse ;  /* 0x0000001a0f0f7220 */ /* 0x080fe20000400000 */
[C---:B------:R-:W-:Y:S01]  /*7c50*/  LOP3.LUT R21, R2.reuse, 0x2, RZ, 0xfc, !PT ;  /* 0x0000000202157812 */ /* 0x040fe200078efcff */
[-C--:B------:R-:W-:Y:S01]  /*7c60*/  FMUL R17, R17, R26.reuse ;  /* 0x0000001a11117220 */ /* 0x080fe20000400000 */
[----:B------:R-:W-:Y:S01]  /*7c70*/  LOP3.LUT R4, R2, 0x3, RZ, 0xfc, !PT ;  /* 0x0000000302047812 */ /* 0x000fe200078efcff */
[-C--:B------:R-:W-:Y:S01]  /*7c80*/  FMUL R14, R14, R26.reuse ;  /* 0x0000001a0e0e7220 */ /* 0x080fe20000400000 */
[----:B------:R-:W-:Y:S01]  /*7c90*/  IADD3.X R0, PT, PT, R0, R147, R20, P1, P2 ;  /* 0x0000009300007210 */ /* 0x000fe20000fe4414 */
[-C--:B------:R-:W-:Y:S01]  /*7ca0*/  FMUL R16, R16, R26.reuse ;  /* 0x0000001a10107220 */ /* 0x080fe20000400000 */
[----:B------:R-:W-:Y:S01]  /*7cb0*/  FSEL R46, R5, -INF , P3 ;  /* 0xff800000052e7808 */ /* 0x000fe20001800000 */
[-C--:B------:R-:W-:Y:S01]  /*7cc0*/  FMUL R18, R18, R26.reuse ;  /* 0x0000001a12127220 */ /* 0x080fe20000400000 */
[----:B------:R-:W-:Y:S01]  /*7cd0*/  ISETP.GE.AND P2, PT, R141, R21, PT ;  /* 0x000000158d00720c */ /* 0x000fe20003f46270 */
[----:B------:R-:W-:Y:S01]  /*7ce0*/  FMUL R19, R19, R26 ;  /* 0x0000001a13137220 */ /* 0x000fe20000400000 */
[----:B------:R-:W-:Y:S01]  /*7cf0*/  ISETP.GE.AND P3, PT, R141, R4, PT ;  /* 0x000000048d00720c */ /* 0x000fe20003f66270 */
[----:B------:R-:W-:Y:S01]  /*7d00*/  NOP ;  /* 0x0000000000007918 */ /* 0x000fe20000000000 */
[C---:B------:R-:W-:Y:S01]  /*7d10*/  LOP3.LUT R20, R2.reuse, 0x4, RZ, 0xfc, !PT ;  /* 0x0000000402147812 */ /* 0x040fe200078efcff */
[----:B------:R-:W4:Y:S01]  /*7d20*/  LDC R67, c[0x0][0x3d8] ;  /* 0x0000f600ff437b82 */ /* 0x000f220000000800 */
[----:B------:R-:W-:Y:S01]  /*7d30*/  LOP3.LUT R4, R2, 0x5, RZ, 0xfc, !PT ;  /* 0x0000000502047812 */ /* 0x000fe200078efcff */
[----:B-1----:R-:W-:Y:S01]  /*7d40*/  IMAD R62, R144, R62, RZ ;  /* 0x0000003e903e7224 */ /* 0x002fe200078e02ff */
[----:B------:R-:W-:Y:S01]  /*7d50*/  FSEL R50, R6, -INF , P2 ;  /* 0xff80000006327808 */ /* 0x000fe20001000000 */
[----:B------:R-:W-:Y:S01]  /*7d60*/  IMAD R63, R145, R63, RZ ;  /* 0x0000003f913f7224 */ /* 0x000fe200078e02ff */
[----:B------:R-:W-:Y:S01]  /*7d70*/  FSEL R54, R7, -INF , P3 ;  /* 0xff80000007367808 */ /* 0x000fe20001800000 */
[----:B------:R-:W-:Y:S01]  /*7d80*/  STL [R1+0x6dc], R134 ;  /* 0x0006dc8601007387 */ /* 0x000fe20000100800 */
[C---:B------:R-:W-:Y:S01]  /*7d90*/  ISETP.GE.AND P2, PT, R141.reuse, R20, PT ;  /* 0x000000148d00720c */ /* 0x040fe20003f46270 */
[----:B------:R-:W1:Y:S01]  /*7da0*/  LDC R7, c[0x0][0x3d8] ;  /* 0x0000f600ff077b82 */ /* 0x000e620000000800 */
[C---:B------:R-:W-:Y:S01]  /*7db0*/  ISETP.GE.AND P3, PT, R141.reuse, R4, PT ;  /* 0x000000048d00720c */ /* 0x040fe20003f66270 */
[----:B------:R-:W-:Y:S01]  /*7dc0*/  STL [R1+0x6d8], R133 ;  /* 0x0006d88501007387 */ /* 0x000fe20000100800 */
[----:B------:R-:W-:Y:S01]  /*7dd0*/  LOP3.LUT R4, R2, 0x6, RZ, 0xfc, !PT ;  /* 0x0000000602047812 */ /* 0x000fe200078efcff */
[----:B0-----:R-:W-:Y:S01]  /*7de0*/  IMAD R58, R138, R58, RZ ;  /* 0x0000003a8a3a7224 */ /* 0x001fe200078e02ff */
[----:B------:R-:W-:Y:S01]  /*7df0*/  FSEL R45, R8, -INF , P2 ;  /* 0xff800000082d7808 */ /* 0x000fe20001000000 */
[----:B------:R-:W-:Y:S01]  /*7e00*/  STL [R1+0x6d4], R3 ;  /* 0x0006d40301007387 */ /* 0x000fe20000100800 */
[----:B------:R-:W-:Y:S01]  /*7e10*/  ISETP.GE.AND P2, PT, R141, R4, PT ;  /* 0x000000048d00720c */ /* 0x000fe20003f46270 */
[----:B------:R-:W0:Y:S01]  /*7e20*/  LDC R6, c[0x0][0x3d8] ;  /* 0x0000f600ff067b82 */ /* 0x000e220000000800 */
[----:B------:R-:W-:-:S02]  /*7e30*/  LOP3.LUT R5, R2, 0x7, RZ, 0xfc, !PT ;  /* 0x0000000702057812 */ /* 0x000fc400078efcff */
[----:B------:R-:W-:Y:S02]  /*7e40*/  LOP3.LUT R4, R2, 0x8, RZ, 0xfc, !PT ;  /* 0x0000000802047812 */ /* 0x000fe400078efcff */
[----:B------:R-:W-:Y:S02]  /*7e50*/  FSEL R49, R9, -INF , P3 ;  /* 0xff80000009317808 */ /* 0x000fe40001800000 */
[----:B------:R-:W-:Y:S01]  /*7e60*/  FSEL R53, R10, -INF , P2 ;  /* 0xff8000000a357808 */ /* 0x000fe20001000000 */
[----:B------:R-:W0:Y:S01]  /*7e70*/  LDC R9, c[0x0][0x3d8] ;  /* 0x0000f600ff097b82 */ /* 0x000e220000000800 */
[C---:B------:R-:W-:Y:S02]  /*7e80*/  ISETP.GE.AND P3, PT, R141.reuse, R5, PT ;  /* 0x000000058d00720c */ /* 0x040fe40003f66270 */
[----:B------:R-:W-:Y:S02]  /*7e90*/  ISETP.GE.AND P2, PT, R141, R4, PT ;  /* 0x000000048d00720c */ /* 0x000fe40003f46270 */
[----:B------:R-:W-:-:S02]  /*7ea0*/  LOP3.LUT R4, R2, 0x9, RZ, 0xfc, !PT ;  /* 0x0000000902047812 */ /* 0x000fc400078efcff */
[----:B------:R-:W-:Y:S01]  /*7eb0*/  FSEL R44, R11, -INF , P3 ;  /* 0xff8000000b2c7808 */ /* 0x000fe20001800000 */
[----:B------:R-:W0:Y:S01]  /*7ec0*/  LDC R8, c[0x0][0x3d8] ;  /* 0x0000f600ff087b82 */ /* 0x000e220000000800 */
[----:B------:R-:W-:Y:S02]  /*7ed0*/  ISETP.GE.AND P3, PT, R141, R4, PT ;  /* 0x000000048d00720c */ /* 0x000fe40003f66270 */
[C---:B------:R-:W-:Y:S02]  /*7ee0*/  LOP3.LUT R4, R2.reuse, 0xb, RZ, 0xfc, !PT ;  /* 0x0000000b02047812 */ /* 0x040fe400078efcff */
[----:B------:R-:W-:Y:S02]  /*7ef0*/  FSEL R52, R13, -INF , P3 ;  /* 0xff8000000d347808 */ /* 0x000fe40001800000 */
        /* <DEDUP_REMOVED lines=10> */
[C---:B------:R-:W-:Y:S01]  /*7fa0*/  LOP3.LUT R4, R2.reuse, 0xe, RZ, 0xfc, !PT ;  /* 0x0000000e02047812 */ /* 0x040fe200078efcff */
[----:B------:R-:W2:Y:S01]  /*7fb0*/  LDC R10, c[0x0][0x3d8] ;  /* 0x0000f600ff0a7b82 */ /* 0x000ea20000000800 */
[----:B------:R-:W-:Y:S02]  /*7fc0*/  LOP3.LUT R2, R2, 0xf, RZ, 0xfc, !PT ;  /* 0x0000000f02027812 */ /* 0x000fe400078efcff */
[----:B------:R-:W-:Y:S02]  /*7fd0*/  FSEL R42, R17, -INF , P3 ;  /* 0xff800000112a7808 */ /* 0x000fe40001800000 */
[----:B------:R-:W-:Y:S02]  /*7fe0*/  ISETP.GE.AND P3, PT, R141, R2, PT ;  /* 0x000000028d00720c */ /* 0x000fe40003f66270 */
[----:B------:R-:W-:Y:S01]  /*7ff0*/  LEA.HI R20, R234, 0xac, RZ, 0x1a ;  /* 0x000000acea147811 */ /* 0x000fe200078fd0ff */
[----:B------:R-:W2:Y:S01]  /*8000*/  LDC R2, c[0x0][0x3d8] ;  /* 0x0000f600ff027b82 */ /* 0x000ea20000000800 */
[----:B------:R-:W-:-:S02]  /*8010*/  FSEL R47, R14, -INF , P2 ;  /* 0xff8000000e2f7808 */ /* 0x000fc40001000000 */
[C---:B------:R-:W-:Y:S02]  /*8020*/  ISETP.GE.AND P2, PT, R141.reuse, R5, PT ;  /* 0x000000058d00720c */ /* 0x040fe40003f46270 */
[----:B------:R-:W-:Y:S02]  /*8030*/  LEA.HI R21, R234, 0xbc, RZ, 0x1a ;  /* 0x000000bcea157811 */ /* 0x000fe400078fd0ff */
[----:B------:R-:W-:Y:S01]  /*8040*/  FSEL R43, R16, -INF , P2 ;  /* 0xff800000102b7808 */ /* 0x000fe20001000000 */
[----:B------:R-:W3:Y:S01]  /*8050*/  LDC R5, c[0x0][0x3d8] ;  /* 0x0000f600ff057b82 */ /* 0x000ee20000000800 */
[----:B------:R-:W-:Y:S01]  /*8060*/  ISETP.GE.AND P2, PT, R141, R4, PT ;  /* 0x000000048d00720c */ /* 0x000fe20003f46270 */
[----:B-1----:R-:W-:Y:S01]  /*8070*/  IMAD R21, R21, R7, RZ ;  /* 0x0000000715157224 */ /* 0x002fe200078e02ff */
[C---:B------:R-:W-:Y:S02]  /*8080*/  LOP3.LUT R22, R234.reuse, 0x1f, RZ, 0xc0, !PT ;  /* 0x0000001fea167812 */ /* 0x040fe400078ec0ff */
[----:B------:R-:W-:-:S02]  /*8090*/  LEA.HI R15, R234, 0x7c, RZ, 0x1a ;  /* 0x0000007cea0f7811 */ /* 0x000fc400078fd0ff */
[----:B------:R-:W-:Y:S01]  /*80a0*/  ISETP.GE.U32.AND P1, PT, R22, 0x10, PT ;  /* 0x000000101600780c */ /* 0x000fe20003f26070 */
[----:B------:R-:W1:Y:S01]  /*80b0*/  LDC R4, c[0x0][0x3d8] ;  /* 0x0000f600ff047b82 */ /* 0x000e620000000800 */
[----:B------:R-:W-:Y:S01]  /*80c0*/  LEA.HI R22, R234, 0xcc, RZ, 0x1a ;  /* 0x000000ccea167811 */ /* 0x000fe200078fd0ff */
[----:B0-----:R-:W-:Y:S01]  /*80d0*/  IMAD R15, R15, R12, RZ ;  /* 0x0000000c0f0f7224 */ /* 0x001fe200078e02ff */
[----:B------:R-:W-:Y:S02]  /*80e0*/  FSEL R41, R18, -INF , P2 ;  /* 0xff80000012297808 */ /* 0x000fe40001000000 */
[----:B------:R-:W-:Y:S01]  /*80f0*/  LEA.HI R24, R234, 0xec, RZ, 0x1a ;  /* 0x000000ecea187811 */ /* 0x000fe200078fd0ff */
[----:B------:R-:W-:Y:S01]  /*8100*/  IMAD R22, R22, R6, RZ ;  /* 0x0000000616167224 */ /* 0x000fe200078e02ff */
[----:B------:R-:W-:Y:S01]  /*8110*/  FSEL R40, R19, -INF , P3 ;  /* 0xff80000013287808 */ /* 0x000fe20001800000 */
[----:B--2---:R-:W-:Y:S01]  /*8120*/  IMAD R20, R20, R2, RZ ;  /* 0x0000000214147224 */ /* 0x004fe200078e02ff */
[----:B------:R-:W-:Y:S01]  /*8130*/  FMNMX3 R2, R55, R46, R50, !PT ;  /* 0x0000002e37027276 */ /* 0x000fe20007800032 */
[----:B------:R-:W0:Y:S01]  /*8140*/  LDC R7, c[0x0][0x3d8] ;  /* 0x0000f600ff077b82 */ /* 0x000e220000000800 */
[----:B------:R-:W-:-:S02]  /*8150*/  LOP3.LUT R23, R234, 0xf, RZ, 0xc0, !PT ;  /* 0x0000000fea177812 */ /* 0x000fc400078ec0ff */
[----:B------:R-:W-:Y:S02]  /*8160*/  FMNMX3 R2, R2, R54, R45, !PT ;  /* 0x0000003602027276 */ /* 0x000fe4000780002d */
[----:B------:R-:W-:Y:S02]  /*8170*/  LOP3.LUT R25, R234, 0x60, RZ, 0xc0, !PT ;  /* 0x00000060ea197812 */ /* 0x000fe400078ec0ff */
[----:B------:R-:W-:Y:S01]  /*8180*/  FMNMX3 R2, R2, R49, R53, !PT ;  /* 0x0000003102027276 */ /* 0x000fe20007800035 */
[----:B------:R-:W2:Y:S01]  /*8190*/  LDC R6, c[0x0][0x3d8] ;  /* 0x0000f600ff067b82 */ /* 0x000ea20000000800 */
[----:B------:R-:W-:Y:S02]  /*81a0*/  LEA.HI R25, R25, R23, RZ, 0x1f ;  /* 0x0000001719197211 */ /* 0x000fe400078ff8ff */
[----:B------:R-:W-:Y:S02]  /*81b0*/  FMNMX3 R2, R2, R44, R48, !PT ;  /* 0x0000002c02027276 */ /* 0x000fe40007800030 */
[----:B------:R-:W-:Y:S01]  /*81c0*/  LEA.HI R23, R234, 0xdc, RZ, 0x1a ;  /* 0x000000dcea177811 */ /* 0x000fe200078fd0ff */
[----:B-1----:R-:W-:Y:S01]  /*81d0*/  IMAD R24, R24, R4, RZ ;  /* 0x0000000418187224 */ /* 0x002fe200078e02ff */
[----:B------:R-:W-:Y:S01]  /*81e0*/  FMNMX3 R2, R2, R52, R47, !PT ;  /* 0x0000003402027276 */ /* 0x000fe2000780002f */
[----:B------:R-:W1:Y:S01]  /*81f0*/  LDC R12, c[0x0][0x3d8] ;  /* 0x0000f600ff0c7b82 */ /* 0x000e620000000800 */
[----:B------:R-:W-:Y:S01]  /*8200*/  LEA.HI R4, R234, 0xfc, RZ, 0x1a ;  /* 0x000000fcea047811 */ /* 0x000fe200078fd0ff */
[----:B------:R-:W-:Y:S01]  /*8210*/  IMAD R23, R23, R9, RZ ;  /* 0x0000000917177224 */ /* 0x000fe200078e02ff */
[----:B------:R-:W-:Y:S01]  /*8220*/  FMNMX3 R2, R2, R51, R43, !PT ;  /* 0x0000003302027276 */ /* 0x000fe2000780002b */
[----:B------:R-:W-:Y:S01]  /*8230*/  IMAD.SHL.U32 R25, R25, 0x8, RZ ;  /* 0x0000000819197824 */ /* 0x000fe200078e00ff */
[----:B------:R-:W-:-:S02]  /*8240*/  LEA.HI R11, R234, 0x1fc, RZ, 0x1a ;  /* 0x000001fcea0b7811 */ /* 0x000fc400078fd0ff */
[----:B------:R-:W-:Y:S01]  /*8250*/  FMNMX3 R2, R2, R42, R41, !PT ;  /* 0x0000002a02027276 */ /* 0x000fe20007800029 */
[----:B0-----:R-:W-:Y:S01]  /*8260*/  IMAD R18, R4, R7, RZ ;  /* 0x0000000704127224 */ /* 0x001fe200078e02ff */
[----:B------:R-:W0:Y:S01]  /*8270*/  LDC R9, c[0x0][0x3d8] ;  /* 0x0000f600ff097b82 */ /* 0x000e220000000800 */
[----:B---3--:R-:W-:Y:S01]  /*8280*/  IMAD R11, R11, R5, RZ ;  /* 0x000000050b0b7224 */ /* 0x008fe200078e02ff */
[----:B------:R-:W-:Y:S02]  /*8290*/  FMNMX R2, R40, R2, !PT ;  /* 0x0000000228027209 */ /* 0x000fe40007800000 */
[C---:B------:R-:W-:Y:S02]  /*82a0*/  LEA.HI R5, R234.reuse, 0x10c, RZ, 0x1a ;  /* 0x0000010cea057811 */ /* 0x040fe400078fd0ff */
[C---:B------:R-:W-:Y:S01]  /*82b0*/  LEA.HI R29, R234.reuse, 0x14c, RZ, 0x1a ;  /* 0x0000014cea1d7811 */ /* 0x040fe200078fd0ff */
[----:B------:R-:W3:Y:S01]  /*82c0*/  SHFL.BFLY PT, R4, R2, 0x10, 0x1f ;  /* 0x0e001f0002047f89 */ /* 0x000ee200000e0000 */
[----:B------:R-:W4:Y:S01]  /*82d0*/  LDC R14, c[0x0][0x3d8] ;  /* 0x0000f600ff0e7b82 */ /* 0x000f220000000800 */
[----:B--2---:R-:W-:Y:S01]  /*82e0*/  IMAD R19, R5, R6, RZ ;  /* 0x0000000605137224 */ /* 0x004fe200078e02ff */
[----:B------:R-:W-:-:S02]  /*82f0*/  LEA.HI R30, R234, 0x15c, RZ, 0x1a ;  /* 0x0000015cea1e7811 */ /* 0x000fc400078fd0ff */
[C---:B------:R-:W-:Y:S02]  /*8300*/  LEA.HI R17, R234.reuse, 0x9c, RZ, 0x1a ;  /* 0x0000009cea117811 */ /* 0x040fe400078fd0ff */
[----:B------:R-:W-:Y:S01]  /*8310*/  LOP3.LUT R65, R234, 0xff, RZ, 0xc0, !PT ;  /* 0x000000ffea417812 */ /* 0x000fe200078ec0ff */
[----:B-1----:R-:W-:Y:S01]  /*8320*/  IMAD R29, R29, R12, RZ ;  /* 0x0000000c1d1d7224 */ /* 0x002fe200078e02ff */
[----:B------:R-:W1:Y:S01]  /*8330*/  LDC R5, c[0x0][0x3d8] ;  /* 0x0000f600ff057b82 */ /* 0x000e620000000800 */
[----:B------:R-:W-:Y:S01]  /*8340*/  IMAD R30, R30, R13, RZ ;  /* 0x0000000d1e1e7224 */ /* 0x000fe200078e02ff */
[C---:B------:R-:W-:Y:S01]  /*8350*/  LEA.HI R26, R234.reuse, 0x11c, RZ, 0x1a ;  /* 0x0000011cea1a7811 */ /* 0x040fe200078fd0ff */
[----:B------:R-:W-:Y:S01]  /*8360*/  IMAD R17, R17, R8, RZ ;  /* 0x0000000811117224 */ /* 0x000fe200078e02ff */
[----:B------:R-:W-:Y:S02]  /*8370*/  LEA.HI R32, R234, 0x17c, RZ, 0x1a ;  /* 0x0000017cea207811 */ /* 0x000fe400078fd0ff */
[----:B------:R-:W-:-:S02]  /*8380*/  SHF.R.U32.HI R39, RZ, 0x5, R65 ;  /* 0x00000005ff277819 */ /* 0x000fc40000011641 */
[----:B------:R-:W2:Y:S01]  /*8390*/  LDC R6, c[0x0][0x3d8] ;  /* 0x0000f600ff067b82 */ /* 0x000ea20000000800 */
[----:B------:R-:W-:Y:S01]  /*83a0*/  LEA.HI R33, R234, 0x18c, RZ, 0x1a ;  /* 0x0000018cea217811 */ /* 0x000fe200078fd0ff */
[----:B0-----:R-:W-:Y:S01]  /*83b0*/  IMAD R26, R26, R9, RZ ;  /* 0x000000091a1a7224 */ /* 0x001fe200078e02ff */
[----:B------:R-:W-:Y:S02]  /*83c0*/  LEA.HI R16, R234, 0x8c, RZ, 0x1a ;  /* 0x0000008cea107811 */ /* 0x000fe400078fd0ff */
[----:B------:R-:W-:Y:S01]  /*83d0*/  LOP3.LUT R39, R25, 0x4, R39, 0xf8, !PT ;  /* 0x0000000419277812 */ /* 0x000fe200078ef827 */
[----:B------:R-:W-:Y:S01]  /*83e0*/  IMAD R33, R33, R36, RZ ;  /* 0x0000002421217224 */ /* 0x000fe200078e02ff */
[----:B---3--:R-:W-:Y:S01]  /*83f0*/  FMNMX R2, R2, R4, !PT ;  /* 0x0000000402027209 */ /* 0x008fe20007800000 */
[----:B------:R-:W0:Y:S01]  /*8400*/  LDC R12, c[0x0][0x3d8] ;  /* 0x0000f600ff0c7b82 */ /* 0x000e220000000800 */
[----:B----4-:R-:W-:Y:S01]  /*8410*/  IMAD R32, R32, R14, RZ ;  /* 0x0000000e20207224 */ /* 0x010fe200078e02ff */
[----:B------:R-:W-:Y:S01]  /*8420*/  LEA.HI R31, R234, 0x16c, RZ, 0x1a ;  /* 0x0000016cea1f7811 */ /* 0x000fe200078fd0ff */
[----:B------:R-:W-:Y:S01]  /*8430*/  IMAD R16, R16, R10, RZ ;  /* 0x0000000a10107224 */ /* 0x000fe200078e02ff */
[C---:B------:R-:W-:Y:S01]  /*8440*/  LEA.HI R36, R234.reuse, 0x1ac, RZ, 0x1a ;  /* 0x000001acea247811 */ /* 0x040fe200078fd0ff */
[----:B------:R-:W-:Y:S01]  /*8450*/  @!P1 STS [R39+UR4+0x8000], R2 ;  /* 0x0080000227009988 */ /* 0x000fe20008000804 */
[C---:B------:R-:W-:Y:S01]  /*8460*/  LEA.HI R35, R234.reuse, 0x19c, RZ, 0x1a ;  /* 0x0000019cea237811 */ /* 0x040fe200078fd0ff */
[----:B------:R-:W-:Y:S01]  /*8470*/  IMAD R31, R31, R37, RZ ;  /* 0x000000251f1f7224 */ /* 0x000fe200078e02ff */
[----:B------:R-:W3:Y:S01]  /*8480*/  LDC R7, c[0x0][0x3d8] ;  /* 0x0000f600ff077b82 */ /* 0x000ee20000000800 */
[----:B------:R-:W-:Y:S01]  /*8490*/  LEA.HI R37, R234, 0x1bc, RZ, 0x1a ;  /* 0x000001bcea257811 */ /* 0x000fe200078fd0ff */
[----:B-1----:R-:W-:Y:S01]  /*84a0*/  IMAD R36, R36, R5, RZ ;  /* 0x0000000524247224 */ /* 0x002fe200078e02ff */
[----:B------:R-:W-:-:S02]  /*84b0*/  LEA.HI R27, R234, 0x12c, RZ, 0x1a ;  /* 0x0000012cea1b7811 */ /* 0x000fc400078fd0ff */
[C---:B------:R-:W-:Y:S02]  /*84c0*/  LEA.HI R38, R234.reuse, 0x1cc, RZ, 0x1a ;  /* 0x000001ccea267811 */ /* 0x040fe400078fd0ff */
[----:B------:R-:W-:Y:S01]  /*84d0*/  LEA.HI R28, R234, 0x13c, RZ, 0x1a ;  /* 0x0000013cea1c7811 */ /* 0x000fe200078fd0ff */
[----:B------:R-:W1:Y:S01]  /*84e0*/  LDC R13, c[0x0][0x3d8] ;  /* 0x0000f600ff0d7b82 */ /* 0x000e620000000800 */
[----:B--2---:R-:W-:Y:S01]  /*84f0*/  IMAD R37, R37, R6, RZ ;  /* 0x0000000625257224 */ /* 0x004fe200078e02ff */
[CC--:B------:R-:W-:Y:S02]  /*8500*/  IADD3 R144, P3, PT, R11.reuse, R146.reuse, RZ ;  /* 0x000000920b907210 */ /* 0x0c0fe40007f7e0ff */
[----:B------:R-:W-:Y:S02]  /*8510*/  IADD3 R136, P2, PT, R34, R146, RZ ;  /* 0x0000009222887210 */ /* 0x000fe40007f5e0ff */
[-C--:B------:R-:W-:Y:S02]  /*8520*/  LEA.HI.X.SX32 R145, R11, R0.reuse, 0x1, P3 ;  /* 0x000000000b917211 */ /* 0x080fe400018f0eff */
[----:B------:R-:W2:Y:S01]  /*8530*/  LDC R8, c[0x0][0x3d8] ;  /* 0x0000f600ff087b82 */ /* 0x000ea20000000800 */
[----:B0-----:R-:W-:Y:S01]  /*8540*/  IMAD R12, R12, 0x4, R34 ;  /* 0x000000040c0c7824 */ /* 0x001fe200078e0222 */
[----:B------:R-:W-:Y:S01]  /*8550*/  LEA.HI.X.SX32 R137, R34, R0, 0x1, P2 ;  /* 0x0000000022897211 */ /* 0x000fe200010f0eff */
[----:B------:R-:W-:Y:S01]  /*8560*/  STL.64 [R1+0x700], R144 ;  /* 0x0007009001007387 */ /* 0x000fe20000100a00 */
[----:B------:R-:W-:-:S02]  /*8570*/  LEA.HI R66, R234, 0x1dc, RZ, 0x1a ;  /* 0x000001dcea427811 */ /* 0x000fc400078fd0ff */
[C---:B------:R-:W-:Y:S01]  /*8580*/  IADD3 R134, P3, PT, R12.reuse, R146, RZ ;  /* 0x000000920c867210 */ /* 0x040fe20007f7e0ff */
[----:B------:R0:W-:Y:S01]  /*8590*/  STL.64 [R1+0x268], R136 ;  /* 0x0002688801007387 */ /* 0x0001e20000100a00 */
[----:B------:R-:W4:Y:S01]  /*85a0*/  LDC R4, c[0x0][0x3d8] ;  /* 0x0000f600ff047b82 */ /* 0x000f220000000800 */
[----:B---3--:R-:W-:Y:S01]  /*85b0*/  IMAD R35, R35, R7, RZ ;  /* 0x0000000723237224 */ /* 0x008fe200078e02ff */
[----:B------:R-:W-:-:S05]  /*85c0*/  LEA.HI.X.SX32 R135, R12, R0, 0x1, P3 ;  /* 0x000000000c877211 */ /* 0x000fca00018f0eff */
[----:B------:R3:W-:Y:S01]  /*85d0*/  STL.64 [R1+0x260], R134 ;  /* 0x0002608601007387 */ /* 0x0007e20000100a00 */
[----:B------:R-:W4:Y:S01]  /*85e0*/  LDC R9, c[0x0][0x3d8] ;  /* 0x0000f600ff097b82 */ /* 0x000f220000000800 */
[----:B-1----:R-:W-:-:S05]  /*85f0*/  IMAD R13, R13, 0x4, R12 ;  /* 0x000000040d0d7824 */ /* 0x002fca00078e020c */
[----:B0-----:R-:W-:Y:S02]  /*8600*/  IADD3 R136, P2, PT, R13, R146, RZ ;  /* 0x000000920d887210 */ /* 0x001fe40007f5e0ff */
[----:B------:R-:W0:Y:S01]  /*8610*/  LDC R14, c[0x0][0x3d8] ;  /* 0x0000f600ff0e7b82 */ /* 0x000e220000000800 */
[----:B--2---:R-:W-:Y:S01]  /*8620*/  IMAD R27, R27, R8, RZ ;  /* 0x000000081b1b7224 */ /* 0x004fe200078e02ff */
[----:B------:R-:W-:Y:S02]  /*8630*/  LEA.HI.X.SX32 R137, R13, R0, 0x1, P2 ;  /* 0x000000000d897211 */ /* 0x000fe400010f0eff */
[----:B---3--:R-:W-:-:S03]  /*8640*/  IADD3 R134, P3, PT, R58, R146, RZ ;  /* 0x000000923a867210 */ /* 0x008fc60007f7e0ff */
[----:B------:R1:W-:Y:S01]  /*8650*/  STL.64 [R1+0x258], R136 ;  /* 0x0002588801007387 */ /* 0x0003e20000100a00 */
[----:B------:R-:W2:Y:S01]  /*8660*/  LDC R10, c[0x0][0x3d8] ;  /* 0x0000f600ff0a7b82 */ /* 0x000ea20000000800 */
[----:B----4-:R-:W-:Y:S01]  /*8670*/  IMAD R4, R4, 0x8, R13 ;  /* 0x0000000804047824 */ /* 0x010fe200078e020d */
[----:B------:R-:W-:-:S06]  /*8680*/  LEA.HI.X.SX32 R135, R58, R0, 0x1, P3 ;  /* 0x000000003a877211 */ /* 0x000fcc00018f0eff */
[----:B------:R-:W3:Y:S01]  /*8690*/  LDC R2, c[0x0][0x3d8] ;  /* 0x0000f600ff027b82 */ /* 0x000ee20000000800 */
[----:B------:R-:W-:Y:S01]  /*86a0*/  IMAD R38, R38, R9, RZ ;  /* 0x0000000926267224 */ /* 0x000fe200078e02ff */
[----:B-1----:R-:W-:-:S04]  /*86b0*/  IADD3 R136, P2, PT, R4, R146, RZ ;  /* 0x0000009204887210 */ /* 0x002fc80007f5e0ff */
[----:B------:R-:W-:Y:S02]  /*86c0*/  LEA.HI.X.SX32 R137, R4, R0, 0x1, P2 ;  /* 0x0000000004897211 */ /* 0x000fe400010f0eff */
[----:B------:R-:W1:Y:S01]  /*86d0*/  LDC R5, c[0x0][0x3d8] ;  /* 0x0000f600ff057b82 */ /* 0x000e620000000800 */
[----:B0-----:R-:W-:-:S07]  /*86e0*/  IMAD R14, R14, 0x4, R4 ;  /* 0x000000040e0e7824 */ /* 0x001fce00078e0204 */
[----:B------:R-:W0:Y:S01]  /*86f0*/  LDC R6, c[0x0][0x3d8] ;  /* 0x0000f600ff067b82 */ /* 0x000e220000000800 */
[----:B--2---:R-:W-:-:S07]  /*8700*/  IMAD R28, R28, R10, RZ ;  /* 0x0000000a1c1c7224 */ /* 0x004fce00078e02ff */
[----:B------:R-:W2:Y:S01]  /*8710*/  LDC R7, c[0x0][0x3d8] ;  /* 0x0000f600ff077b82 */ /* 0x000ea20000000800 */
[----:B---3--:R-:W-:-:S07]  /*8720*/  IMAD R2, R2, 0x4, R14 ;  /* 0x0000000402027824 */ /* 0x008fce00078e020e */
[----:B------:R-:W3:Y:S01]  /*8730*/  LDC R8, c[0x0][0x3d8] ;  /* 0x0000f600ff087b82 */ /* 0x000ee20000000800 */
[----:B-1----:R-:W-:-:S07]  /*8740*/  IMAD R5, R5, 0x8, R2 ;  /* 0x0000000805057824 */ /* 0x002fce00078e0202 */
[----:B------:R-:W1:Y:S01]  /*8750*/  LDC R9, c[0x0][0x3d8] ;  /* 0x0000f600ff097b82 */ /* 0x000e620000000800 */
[----:B0-----:R-:W-:-:S07]  /*8760*/  IMAD R6, R6, 0x4, R5 ;  /* 0x0000000406067824 */ /* 0x001fce00078e0205 */
[----:B------:R-:W0:Y:S01]  /*8770*/  LDC R10, c[0x0][0x3d8] ;  /* 0x0000f600ff0a7b82 */ /* 0x000e220000000800 */
[----:B--2---:R-:W-:-:S07]  /*8780*/  IMAD R7, R7, 0x4, R6 ;  /* 0x0000000407077824 */ /* 0x004fce00078e0206 */
[----:B------:R-:W2:Y:S01]  /*8790*/  LDC R68, c[0x0][0x3d8] ;  /* 0x0000f600ff447b82 */ /* 0x000ea20000000800 */
[----:B---3--:R-:W-:-:S07]  /*87a0*/  IMAD R8, R8, 0x8, R7 ;  /* 0x0000000808087824 */ /* 0x008fce00078e0207 */
[----:B------:R-:W3:Y:S01]  /*87b0*/  LDC R69, c[0x0][0x3d8] ;  /* 0x0000f600ff457b82 */ /* 0x000ee20000000800 */
[----:B-1----:R-:W-:-:S07]  /*87c0*/  IMAD R9, R9, 0x4, R8 ;  /* 0x0000000409097824 */ /* 0x002fce00078e0208 */
[----:B------:R-:W1:Y:S01]  /*87d0*/  LDC R59, c[0x0][0x3d8] ;  /* 0x0000f600ff3b7b82 */ /* 0x000e620000000800 */
[----:B0-----:R-:W-:-:S04]  /*87e0*/  IMAD R10, R10, 0x4, R9 ;  /* 0x000000040a0a7824 */ /* 0x001fc800078e0209 */
[----:B------:R-:W-:-:S03]  /*87f0*/  IMAD R11, R67, 0x8, R10 ;  /* 0x00000008430b7824 */ /* 0x000fc600078e020a */
[----:B------:R-:W0:Y:S01]  /*8800*/  LDC R70, c[0x0][0x3d8] ;  /* 0x0000f600ff467b82 */ /* 0x000e220000000800 */
[----:B--2---:R-:W-:-:S07]  /*8810*/  IMAD R12, R68, 0x4, R11 ;  /* 0x00000004440c7824 */ /* 0x004fce00078e020b */
[----:B------:R-:W2:Y:S01]  /*8820*/  LDC R71, c[0x0][0x3d8] ;  /* 0x0000f600ff477b82 */ /* 0x000ea20000000800 */
[----:B---3--:R3:W-:Y:S01]  /*8830*/  STL.64 [R1+0x7a0], R68 ;  /* 0x0007a04401007387 */ /* 0x0087e20000100a00 */
[----:B------:R-:W-:-:S03]  /*8840*/  IMAD R13, R69, 0x4, R12 ;  /* 0x00000004450d7824 */ /* 0x000fc600078e020c */
[----:B------:R4:W-:Y:S03]  /*8850*/  STL.64 [R1+0x250], R134 ;  /* 0x0002508601007387 */ /* 0x0009e60000100a00 */
[----:B------:R-:W2:Y:S01]  /*8860*/  LDC R60, c[0x0][0x3d8] ;  /* 0x0000f600ff3c7b82 */ /* 0x000ea20000000800 */
[----:B-1----:R-:W-:Y:S01]  /*8870*/  IMAD R59, R139, R59, RZ ;  /* 0x0000003b8b3b7224 */ /* 0x002fe200078e02ff */
[----:B------:R-:W-:Y:S01]  /*8880*/  STL.64 [R1+0x248], R136 ;  /* 0x0002488801007387 */ /* 0x000fe20000100a00 */
[----:B---3--:R-:W-:-:S05]  /*8890*/  IADD3 R68, P2, PT, R2, R146, RZ ;  /* 0x0000009202447210 */ /* 0x008fca0007f5e0ff */
[----:B------:R-:W1:Y:S01]  /*88a0*/  LDC R72, c[0x0][0x3d8] ;  /* 0x0000f600ff487b82 */ /* 0x000e620000000800 */
[----:B----4-:R-:W-:Y:S01]  /*88b0*/  IADD3 R134, P3, PT, R14, R146, RZ ;  /* 0x000000920e867210 */ /* 0x010fe20007f7e0ff */
[----:B0-----:R-:W-:Y:S01]  /*88c0*/  IMAD R4, R70, 0x8, R13 ;  /* 0x0000000846047824 */ /* 0x001fe200078e020d */
[-C--:B------:R-:W-:Y:S02]  /*88d0*/  LEA.HI.X.SX32 R69, R2, R0.reuse, 0x1, P2 ;  /* 0x0000000002457211 */ /* 0x080fe400010f0eff */
[----:B------:R-:W-:-:S03]  /*88e0*/  LEA.HI.X.SX32 R135, R14, R0, 0x1, P3 ;  /* 0x000000000e877211 */ /* 0x000fc600018f0eff */
[----:B------:R-:W0:Y:S01]  /*88f0*/  LDC R73, c[0x0][0x3d8] ;  /* 0x0000f600ff497b82 */ /* 0x000e220000000800 */
[----:B--2---:R-:W-:Y:S01]  /*8900*/  IMAD R2, R71, 0x4, R4 ;  /* 0x0000000447027824 */ /* 0x004fe200078e0204 */
[----:B------:R2:W-:Y:S04]  /*8910*/  STL.64 [R1+0x240], R134 ;  /* 0x0002408601007387 */ /* 0x0005e80000100a00 */
[----:B------:R3:W-:Y:S02]  /*8920*/  STL.64 [R1+0x7b0], R70 ;  /* 0x0007b04601007387 */ /* 0x0007e40000100a00 */
[----:B------:R-:W4:Y:S01]  /*8930*/  LDC R61, c[0x0][0x3d8] ;  /* 0x0000f600ff3d7b82 */ /* 0x000f220000000800 */
[----:B------:R-:W-:Y:S01]  /*8940*/  IMAD R60, R140, R60, RZ ;  /* 0x0000003c8c3c7224 */ /* 0x000fe200078e02ff */
[----:B------:R3:W-:Y:S01]  /*8950*/  STL.64 [R1+0x238], R68 ;  /* 0x0002384401007387 */ /* 0x0007e20000100a00 */
[----:B--2---:R-:W-:-:S03]  /*8960*/  IADD3 R134, P3, PT, R59, R146, RZ ;  /* 0x000000923b867210 */ /* 0x004fc60007f7e0ff */
[----:B------:R2:W-:Y:S02]  /*8970*/  STL.64 [R1+0x750], R58 ;  /* 0x0007503a01007387 */ /* 0x0005e40000100a00 */
[----:B------:R-:W4:Y:S01]  /*8980*/  LDC R74, c[0x0][0x3d8] ;  /* 0x0000f600ff4a7b82 */ /* 0x000f220000000800 */
[----:B-1----:R-:W-:Y:S01]  /*8990*/  IMAD R14, R72, 0x4, R2 ;  /* 0x00000004480e7824 */ /* 0x002fe200078e0202 */
[----:B------:R-:W-:Y:S02]  /*89a0*/  LEA.HI.X.SX32 R135, R59, R0, 0x1, P3 ;  /* 0x000000003b877211 */ /* 0x000fe400018f0eff */
[CC--:B---3--:R-:W-:Y:S02]  /*89b0*/  IADD3 R70, P3, PT, R6.reuse, R146.reuse, RZ ;  /* 0x0000009206467210 */ /* 0x0c8fe40007f7e0ff */
[----:B------:R-:W-:Y:S01]  /*89c0*/  IADD3 R68, P2, PT, R5, R146, RZ ;  /* 0x0000009205447210 */ /* 0x000fe20007f5e0ff */
[----:B------:R-:W-:Y:S01]  /*89d0*/  STL.64 [R1+0x230], R134 ;  /* 0x0002308601007387 */ /* 0x000fe20000100a00 */
[----:B------:R-:W1:Y:S01]  /*89e0*/  LDC R75, c[0x0][0x3d8] ;  /* 0x0000f600ff4b7b82 */ /* 0x000e620000000800 */
[----:B------:R-:W-:-:S02]  /*89f0*/  LEA.HI.X.SX32 R71, R6, R0, 0x1, P3 ;  /* 0x0000000006477211 */ /* 0x000fc400018f0eff */
[----:B------:R-:W-:Y:S01]  /*8a00*/  LEA.HI.X.SX32 R69, R5, R0, 0x1, P2 ;  /* 0x0000000005457211 */ /* 0x000fe200010f0eff */
[----:B0-----:R-:W-:Y:S01]  /*8a10*/  IMAD R5, R73, 0x8, R14 ;  /* 0x0000000849057824 */ /* 0x001fe200078e020e */
[----:B--2---:R-:W-:-:S03]  /*8a20*/  IADD3 R58, P3, PT, R60, R146, RZ ;  /* 0x000000923c3a7210 */ /* 0x004fc60007f7e0ff */
[----:B------:R0:W-:Y:S01]  /*8a30*/  STL.64 [R1+0x228], R68 ;  /* 0x0002284401007387 */ /* 0x0001e20000100a00 */
[----:B------:R-:W2:Y:S01]  /*8a40*/  LDC R76, c[0x0][0x3d8] ;  /* 0x0000f600ff4c7b82 */ /* 0x000ea20000000800 */
[----:B------:R-:W-:Y:S01]  /*8a50*/  LEA.HI.X.SX32 R59, R60, R0, 0x1, P3 ;  /* 0x000000003c3b7211 */ /* 0x000fe200018f0eff */
[----:B----4-:R-:W-:Y:S01]  /*8a60*/  IMAD R61, R143, R61, RZ ;  /* 0x0000003d8f3d7224 */ /* 0x010fe200078e02ff */
[----:B------:R-:W-:Y:S04]  /*8a70*/  STL.64 [R1+0x7b8], R72 ;  /* 0x0007b84801007387 */ /* 0x000fe80000100a00 */
[----:B------:R-:W-:Y:S01]  /*8a80*/  STL.64 [R1+0x220], R70 ;  /* 0x0002204601007387 */ /* 0x000fe20000100a00 */
[----:B------:R-:W3:Y:S01]  /*8a90*/  LDC R77, c[0x0][0x3d8] ;  /* 0x0000f600ff4d7b82 */ /* 0x000ee20000000800 */
[----:B------:R-:W-:Y:S01]  /*8aa0*/  IMAD R6, R74, 0x4, R5 ;  /* 0x000000044a067824 */ /* 0x000fe200078e0205 */
[----:B0-----:R-:W-:-:S04]  /*8ab0*/  IADD3 R68, P2, PT, R7, R146, RZ ;  /* 0x0000009207447210 */ /* 0x001fc80007f5e0ff */
[----:B------:R-:W-:Y:S02]  /*8ac0*/  LEA.HI.X.SX32 R69, R7, R0, 0x1, P2 ;  /* 0x0000000007457211 */ /* 0x000fe400010f0eff */
[----:B------:R-:W0:Y:S01]  /*8ad0*/  LDC R78, c[0x0][0x3d8] ;  /* 0x0000f600ff4e7b82 */ /* 0x000e220000000800 */
[----:B-1----:R-:W-:Y:S02]  /*8ae0*/  IMAD R7, R75, 0x4, R6 ;  /* 0x000000044b077824 */ /* 0x002fe400078e0206 */
[----:B------:R1:W-:Y:S04]  /*8af0*/  STL.64 [R1+0x218], R68 ;  /* 0x0002184401007387 */ /* 0x0003e80000100a00 */
[----:B------:R4:W-:Y:S01]  /*8b00*/  STL.64 [R1+0x210], R58 ;  /* 0x0002103a01007387 */ /* 0x0009e20000100a00 */
[----:B------:R-:W0:Y:S03]  /*8b10*/  LDC R79, c[0x0][0x3d8] ;  /* 0x0000f600ff4f7b82 */ /* 0x000e260000000800 */
[----:B------:R-:W-:Y:S01]  /*8b20*/  STL.64 [R1+0x7c0], R74 ;  /* 0x0007c04a01007387 */ /* 0x000fe20000100a00 */
[----:B-1----:R-:W-:-:S04]  /*8b30*/  IADD3 R68, P2, PT, R8, R146, RZ ;  /* 0x0000009208447210 */ /* 0x002fc80007f5e0ff */
[----:B------:R-:W1:Y:S01]  /*8b40*/  LDC R80, c[0x0][0x3d8] ;  /* 0x0000f600ff507b82 */ /* 0x000e620000000800 */
[C---:B----4-:R-:W-:Y:S02]  /*8b50*/  IADD3 R58, P3, PT, R9.reuse, R146, RZ ;  /* 0x00000092093a7210 */ /* 0x050fe40007f7e0ff */
[-C--:B------:R-:W-:Y:S01]  /*8b60*/  LEA.HI.X.SX32 R69, R8, R0.reuse, 0x1, P2 ;  /* 0x0000000008457211 */ /* 0x080fe200010f0eff */
[----:B--2---:R-:W-:Y:S01]  /*8b70*/  IMAD R8, R76, 0x8, R7 ;  /* 0x000000084c087824 */ /* 0x004fe200078e0207 */
[----:B------:R-:W-:-:S03]  /*8b80*/  LEA.HI.X.SX32 R59, R9, R0, 0x1, P3 ;  /* 0x00000000093b7211 */ /* 0x000fc600018f0eff */
[----:B------:R-:W2:Y:S01]  /*8b90*/  LDC R81, c[0x0][0x3d8] ;  /* 0x0000f600ff517b82 */ /* 0x000ea20000000800 */
[----:B------:R4:W-:Y:S01]  /*8ba0*/  STL.64 [R1+0x208], R68 ;  /* 0x0002084401007387 */ /* 0x0009e20000100a00 */
[----:B---3--:R-:W-:-:S03]  /*8bb0*/  IMAD R9, R77, 0x4, R8 ;  /* 0x000000044d097824 */ /* 0x008fc600078e0208 */
[----:B------:R3:W-:Y:S03]  /*8bc0*/  STL.64 [R1+0x200], R58 ;  /* 0x0002003a01007387 */ /* 0x0007e60000100a00 */
[----:B------:R-:W1:Y:S01]  /*8bd0*/  LDC R82, c[0x0][0x3d8] ;  /* 0x0000f600ff527b82 */ /* 0x000e620000000800 */
[----:B----4-:R-:W-:-:S07]  /*8be0*/  IADD3 R68, P2, PT, R10, R146, RZ ;  /* 0x000000920a447210 */ /* 0x010fce0007f5e0ff */
[----:B------:R-:W4:Y:S01]  /*8bf0*/  LDC R83, c[0x0][0x3d8] ;  /* 0x0000f600ff537b82 */ /* 0x000f220000000800 */
[C---:B---3--:R-:W-:Y:S02]  /*8c00*/  IADD3 R58, P3, PT, R61.reuse, R146, RZ ;  /* 0x000000923d3a7210 */ /* 0x048fe40007f7e0ff */
[-C--:B------:R-:W-:Y:S01]  /*8c10*/  LEA.HI.X.SX32 R69, R10, R0.reuse, 0x1, P2 ;  /* 0x000000000a457211 */ /* 0x080fe200010f0eff */
[----:B0-----:R-:W-:Y:S01]  /*8c20*/  IMAD R10, R78, 0x4, R9 ;  /* 0x000000044e0a7824 */ /* 0x001fe200078e0209 */
[----:B------:R-:W-:-:S03]  /*8c30*/  LEA.HI.X.SX32 R59, R61, R0, 0x1, P3 ;  /* 0x000000003d3b7211 */ /* 0x000fc600018f0eff */
[----:B------:R-:W0:Y:S01]  /*8c40*/  LDC R64, c[0x0][0x3d8] ;  /* 0x0000f600ff407b82 */ /* 0x000e220000000800 */
[----:B------:R3:W-:Y:S04]  /*8c50*/  STL.64 [R1+0x1f8], R68 ;  /* 0x0001f84401007387 */ /* 0x0007e80000100a00 */
[----:B------:R2:W-:Y:S03]  /*8c60*/  STL.64 [R1+0x760], R60 ;  /* 0x0007603c01007387 */ /* 0x0005e60000100a00 */
[----:B------:R-:W4:Y:S01]  /*8c70*/  LDC R84, c[0x0][0x3d8] ;  /* 0x0000f600ff547b82 */ /* 0x000f220000000800 */
[----:B------:R-:W-:Y:S01]  /*8c80*/  STL.64 [R1+0x7c8], R76 ;  /* 0x0007c84c01007387 */ /* 0x000fe20000100a00 */
[----:B---3--:R-:W-:-:S03]  /*8c90*/  IADD3 R68, P2, PT, R11, R146, RZ ;  /* 0x000000920b447210 */ /* 0x008fc60007f5e0ff */
[----:B------:R3:W-:Y:S03]  /*8ca0*/  STL.64 [R1+0x1f0], R58 ;  /* 0x0001f03a01007387 */ /* 0x0007e60000100a00 */
[----:B------:R-:W4:Y:S01]  /*8cb0*/  LDC R85, c[0x0][0x3d8] ;  /* 0x0000f600ff557b82 */ /* 0x000f220000000800 */
[----:B------:R-:W-:Y:S01]  /*8cc0*/  LEA.HI.X.SX32 R69, R11, R0, 0x1, P2 ;  /* 0x000000000b457211 */ /* 0x000fe200010f0eff */
[----:B------:R-:W-:Y:S01]  /*8cd0*/  IMAD R11, R79, 0x8, R10 ;  /* 0x000000084f0b7824 */ /* 0x000fe200078e020a */
[----:B--2---:R-:W-:-:S03]  /*8ce0*/  IADD3 R60, P2, PT, R13, R146, RZ ;  /* 0x000000920d3c7210 */ /* 0x004fc60007f5e0ff */
[----:B------:R-:W-:Y:S01]  /*8cf0*/  STL.64 [R1+0x1e8], R68 ;  /* 0x0001e84401007387 */ /* 0x000fe20000100a00 */
[----:B------:R-:W-:Y:S01]  /*8d00*/  LEA.HI.X.SX32 R61, R13, R0, 0x1, P2 ;  /* 0x000000000d3d7211 */ /* 0x000fe200010f0eff */
[----:B0-----:R-:W-:Y:S01]  /*8d10*/  IMAD R64, R148, R64, RZ ;  /* 0x0000004094407224 */ /* 0x001fe200078e02ff */
[----:B------:R-:W0:Y:S01]  /*8d20*/  LDC R86, c[0x0][0x3d8] ;  /* 0x0000f600ff567b82 */ /* 0x000e220000000800 */
[----:B---3--:R-:W-:-:S04]  /*8d30*/  IADD3 R58, P3, PT, R12, R146, RZ ;  /* 0x000000920c3a7210 */ /* 0x008fc80007f7e0ff */
[----:B------:R-:W-:Y:S01]  /*8d40*/  LEA.HI.X.SX32 R59, R12, R0, 0x1, P3 ;  /* 0x000000000c3b7211 */ /* 0x000fe200018f0eff */
[----:B-1----:R-:W-:Y:S02]  /*8d50*/  IMAD R12, R80, 0x4, R11 ;  /* 0x00000004500c7824 */ /* 0x002fe400078e020b */
[----:B------:R-:W1:Y:S02]  /*8d60*/  LDC R87, c[0x0][0x3d8] ;  /* 0x0000f600ff577b82 */ /* 0x000e640000000800 */
[----:B------:R2:W-:Y:S04]  /*8d70*/  STL.64 [R1+0x1e0], R58 ;  /* 0x0001e03a01007387 */ /* 0x0005e80000100a00 */
[----:B------:R-:W-:Y:S02]  /*8d80*/  STL.64 [R1+0x7d0], R78 ;  /* 0x0007d04e01007387 */ /* 0x000fe40000100a00 */
[----:B------:R-:W3:Y:S02]  /*8d90*/  LDC R88, c[0x0][0x3d8] ;  /* 0x0000f600ff587b82 */ /* 0x000ee40000000800 */
[----:B------:R4:W-:Y:S01]  /*8da0*/  STL.64 [R1+0x1d8], R60 ;  /* 0x0001d83c01007387 */ /* 0x0009e20000100a00 */
[----:B--2---:R-:W-:-:S05]  /*8db0*/  IADD3 R58, P3, PT, R62, R146, RZ ;  /* 0x000000923e3a7210 */ /* 0x004fca0007f7e0ff */
[----:B------:R-:W2:Y:S01]  /*8dc0*/  LDC R89, c[0x0][0x3d8] ;  /* 0x0000f600ff597b82 */ /* 0x000ea20000000800 */
[----:B------:R-:W-:Y:S02]  /*8dd0*/  LEA.HI.X.SX32 R59, R62, R0, 0x1, P3 ;  /* 0x000000003e3b7211 */ /* 0x000fe400018f0eff */
[----:B----4-:R-:W-:-:S03]  /*8de0*/  IADD3 R60, P2, PT, R4, R146, RZ ;  /* 0x00000092043c7210 */ /* 0x010fc60007f5e0ff */
[----:B------:R4:W-:Y:S02]  /*8df0*/  STL.64 [R1+0x1d0], R58 ;  /* 0x0001d03a01007387 */ /* 0x0009e40000100a00 */
[----:B------:R-:W0:Y:S01]  /*8e00*/  LDC R90, c[0x0][0x3d8] ;  /* 0x0000f600ff5a7b82 */ /* 0x000e220000000800 */
[----:B------:R-:W-:-:S05]  /*8e10*/  LEA.HI.X.SX32 R61, R4, R0, 0x1, P2 ;  /* 0x00000000043d7211 */ /* 0x000fca00010f0eff */
[----:B------:R1:W-:Y:S02]  /*8e20*/  STL.64 [R1+0x1c8], R60 ;  /* 0x0001c83c01007387 */ /* 0x0003e40000100a00 */
[----:B------:R-:W0:Y:S01]  /*8e30*/  LDC R91, c[0x0][0x3d8] ;  /* 0x0000f600ff5b7b82 */ /* 0x000e220000000800 */
[C---:B----4-:R-:W-:Y:S01]  /*8e40*/  IADD3 R58, P3, PT, R2.reuse, R146, RZ ;  /* 0x00000092023a7210 */ /* 0x050fe20007f7e0ff */
[----:B------:R-:W-:Y:S03]  /*8e50*/  STL.64 [R1+0x7d8], R80 ;  /* 0x0007d85001007387 */ /* 0x000fe60000100a00 */
[----:B------:R-:W-:Y:S01]  /*8e60*/  LEA.HI.X.SX32 R59, R2, R0, 0x1, P3 ;  /* 0x00000000023b7211 */ /* 0x000fe200018f0eff */
[----:B------:R-:W-:Y:S02]  /*8e70*/  IMAD R2, R81, 0x4, R12 ;  /* 0x0000000451027824 */ /* 0x000fe400078e020c */
[----:B------:R-:W4:Y:S01]  /*8e80*/  LDC R92, c[0x0][0x3d8] ;  /* 0x0000f600ff5c7b82 */ /* 0x000f220000000800 */
[----:B-1----:R-:W-:Y:S01]  /*8e90*/  IADD3 R60, P2, PT, R14, R146, RZ ;  /* 0x000000920e3c7210 */ /* 0x002fe20007f5e0ff */
[----:B------:R1:W-:Y:S01]  /*8ea0*/  STL.64 [R1+0x1c0], R58 ;  /* 0x0001c03a01007387 */ /* 0x0003e20000100a00 */
[----:B------:R-:W-:-:S02]  /*8eb0*/  IMAD R4, R82, 0x8, R2 ;  /* 0x0000000852047824 */ /* 0x000fc400078e0202 */
[----:B------:R-:W-:-:S03]  /*8ec0*/  LEA.HI.X.SX32 R61, R14, R0, 0x1, P2 ;  /* 0x000000000e3d7211 */ /* 0x000fc600010f0eff */
[----:B------:R-:W2:Y:S02]  /*8ed0*/  LDC R93, c[0x0][0x3d8] ;  /* 0x0000f600ff5d7b82 */ /* 0x000ea40000000800 */
[----:B------:R3:W-:Y:S01]  /*8ee0*/  STL.64 [R1+0x1b8], R60 ;  /* 0x0001b83c01007387 */ /* 0x0007e20000100a00 */
[----:B-1----:R-:W-:-:S03]  /*8ef0*/  IADD3 R58, P3, PT, R63, R146, RZ ;  /* 0x000000923f3a7210 */ /* 0x002fc60007f7e0ff */
[----:B------:R-:W-:Y:S02]  /*8f00*/  STL.64 [R1+0x770], R62 ;  /* 0x0007703e01007387 */ /* 0x000fe40000100a00 */
[----:B------:R-:W1:Y:S01]  /*8f10*/  LDC R94, c[0x0][0x3d8] ;  /* 0x0000f600ff5e7b82 */ /* 0x000e620000000800 */
[----:B------:R-:W-:Y:S02]  /*8f20*/  LEA.HI.X.SX32 R59, R63, R0, 0x1, P3 ;  /* 0x000000003f3b7211 */ /* 0x000fe400018f0eff */
[----:B---3--:R-:W-:-:S03]  /*8f30*/  IADD3 R60, P2, PT, R5, R146, RZ ;  /* 0x00000092053c7210 */ /* 0x008fc60007f5e0ff */
[----:B------:R3:W-:Y:S02]  /*8f40*/  STL.64 [R1+0x1b0], R58 ;  /* 0x0001b03a01007387 */ /* 0x0007e40000100a00 */
[----:B------:R-:W1:Y:S01]  /*8f50*/  LDC R95, c[0x0][0x3d8] ;  /* 0x0000f600ff5f7b82 */ /* 0x000e620000000800 */
[----:B------:R-:W-:Y:S01]  /*8f60*/  LEA.HI.X.SX32 R61, R5, R0, 0x1, P2 ;  /* 0x00000000053d7211 */ /* 0x000fe200010f0eff */
[----:B------:R-:W-:Y:S01]  /*8f70*/  STL.64 [R1+0x7e0], R82 ;  /* 0x0007e05201007387 */ /* 0x000fe20000100a00 */
[----:B------:R-:W-:-:S03]  /*8f80*/  IMAD R5, R83, 0x4, R4 ;  /* 0x0000000453057824 */ /* 0x000fc600078e0204 */
[----:B------:R0:W-:Y:S02]  /*8f90*/  STL.64 [R1+0x1a8], R60 ;  /* 0x0001a83c01007387 */ /* 0x0001e40000100a00 */
[----:B------:R-:W1:Y:S01]  /*8fa0*/  LDC R96, c[0x0][0x3d8] ;  /* 0x0000f600ff607b82 */ /* 0x000e620000000800 */
[----:B---3--:R-:W-:-:S04]  /*8fb0*/  IADD3 R58, P3, PT, R6, R146, RZ ;  /* 0x00000092063a7210 */ /* 0x008fc80007f7e0ff */
[----:B------:R-:W-:Y:S01]  /*8fc0*/  LEA.HI.X.SX32 R59, R6, R0, 0x1, P3 ;  /* 0x00000000063b7211 */ /* 0x000fe200018f0eff */
[----:B------:R-:W-:Y:S02]  /*8fd0*/  IMAD R6, R84, 0x4, R5 ;  /* 0x0000000454067824 */ /* 0x000fe400078e0205 */
[----:B------:R-:W3:Y:S01]  /*8fe0*/  LDC R97, c[0x0][0x3d8] ;  /* 0x0000f600ff617b82 */ /* 0x000ee20000000800 */
[C---:B0-----:R-:W-:Y:S01]  /*8ff0*/  IADD3 R60, P2, PT, R7.reuse, R146, RZ ;  /* 0x00000092073c7210 */ /* 0x041fe20007f5e0ff */
[----:B------:R0:W-:Y:S03]  /*9000*/  STL.64 [R1+0x1a0], R58 ;  /* 0x0001a03a01007387 */ /* 0x0001e60000100a00 */
[----:B------:R-:W-:Y:S01]  /*9010*/  LEA.HI.X.SX32 R61, R7, R0, 0x1, P2 ;  /* 0x00000000073d7211 */ /* 0x000fe200010f0eff */
[----:B------:R-:W-:Y:S02]  /*9020*/  IMAD R7, R85, 0x8, R6 ;  /* 0x0000000855077824 */ /* 0x000fe400078e0206 */
[----:B------:R-:W1:Y:S02]  /*9030*/  LDC R98, c[0x0][0x3d8] ;  /* 0x0000f600ff627b82 */ /* 0x000e640000000800 */
[----:B------:R2:W-:Y:S01]  /*9040*/  STL.64 [R1+0x198], R60 ;  /* 0x0001983c01007387 */ /* 0x0005e20000100a00 */
[----:B------:R-:W-:Y:S01]  /*9050*/  IMAD R13, R86, 0x4, R7 ;  /* 0x00000004560d7824 */ /* 0x000fe200078e0207 */
[----:B0-----:R-:W-:-:S02]  /*9060*/  IADD3 R58, P3, PT, R64, R146, RZ ;  /* 0x00000092403a7210 */ /* 0x001fc40007f7e0ff */
[----:B------:R-:W-:Y:S02]  /*9070*/  STL.64 [R1+0x7e8], R84 ;  /* 0x0007e85401007387 */ /* 0x000fe40000100a00 */
[----:B------:R-:W0:Y:S01]  /*9080*/  LDC R99, c[0x0][0x3d8] ;  /* 0x0000f600ff637b82 */ /* 0x000e220000000800 */
[----:B------:R-:W-:Y:S02]  /*9090*/  LEA.HI.X.SX32 R59, R64, R0, 0x1, P3 ;  /* 0x00000000403b7211 */ /* 0x000fe400018f0eff */
[----:B--2---:R-:W-:-:S03]  /*90a0*/  IADD3 R60, P2, PT, R8, R146, RZ ;  /* 0x00000092083c7210 */ /* 0x004fc60007f5e0ff */
[----:B------:R2:W-:Y:S02]  /*90b0*/  STL.64 [R1+0x190], R58 ;  /* 0x0001903a01007387 */ /* 0x0005e40000100a00 */
[----:B------:R-:W0:Y:S01]  /*90c0*/  LDC R100, c[0x0][0x3d8] ;  /* 0x0000f600ff647b82 */ /* 0x000e220000000800 */
[----:B------:R-:W-:Y:S01]  /*90d0*/  LEA.HI.X.SX32 R61, R8, R0, 0x1, P2 ;  /* 0x00000000083d7211 */ /* 0x000fe200010f0eff */
[----:B------:R-:W-:-:S04]  /*90e0*/  IMAD R8, R87, 0x4, R13 ;  /* 0x0000000457087824 */ /* 0x000fc800078e020d */
[----:B------:R4:W-:Y:S02]  /*90f0*/  STL.64 [R1+0x188], R60 ;  /* 0x0001883c01007387 */ /* 0x0009e40000100a00 */
[----:B------:R-:W0:Y:S01]  /*9100*/  LDC R101, c[0x0][0x3d8] ;  /* 0x0000f600ff657b82 */ /* 0x000e220000000800 */
[----:B--2---:R-:W-:-:S04]  /*9110*/  IADD3 R58, P3, PT, R9, R146, RZ ;  /* 0x00000092093a7210 */ /* 0x004fc80007f7e0ff */
[----:B------:R-:W-:-:S03]  /*9120*/  LEA.HI.X.SX32 R59, R9, R0, 0x1, P3 ;  /* 0x00000000093b7211 */ /* 0x000fc600018f0eff */
[----:B------:R-:W2:Y:S01]  /*9130*/  LDC R102, c[0x0][0x3d8] ;  /* 0x0000f600ff667b82 */ /* 0x000ea20000000800 */
[C---:B----4-:R-:W-:Y:S01]  /*9140*/  IADD3 R60, P2, PT, R10.reuse, R146, RZ ;  /* 0x000000920a3c7210 */ /* 0x050fe20007f5e0ff */
[----:B------:R4:W-:Y:S03]  /*9150*/  STL.64 [R1+0x180], R58 ;  /* 0x0001803a01007387 */ /* 0x0009e60000100a00 */
[----:B------:R-:W-:Y:S01]  /*9160*/  LEA.HI.X.SX32 R61, R10, R0, 0x1, P2 ;  /* 0x000000000a3d7211 */ /* 0x000fe200010f0eff */
[----:B------:R-:W-:Y:S01]  /*9170*/  STL.64 [R1+0x7f0], R86 ;  /* 0x0007f05601007387 */ /* 0x000fe20000100a00 */
[----:B------:R-:W-:Y:S01]  /*9180*/  IMAD R10, R88, 0x8, R8 ;  /* 0x00000008580a7824 */ /* 0x000fe200078e0208 */
[----:B------:R-:W0:Y:S02]  /*9190*/  LDC R103, c[0x0][0x3d8] ;  /* 0x0000f600ff677b82 */ /* 0x000e240000000800 */
[----:B------:R1:W-:Y:S01]  /*91a0*/  STL.64 [R1+0x178], R60 ;  /* 0x0001783c01007387 */ /* 0x0003e20000100a00 */
[----:B------:R-:W-:Y:S01]  /*91b0*/  IMAD R9, R89, 0x4, R10 ;  /* 0x0000000459097824 */ /* 0x000fe200078e020a */
[----:B----4-:R-:W-:-:S02]  /*91c0*/  IADD3 R58, P3, PT, R15, R146, RZ ;  /* 0x000000920f3a7210 */ /* 0x010fc40007f7e0ff */
[----:B------:R4:W-:Y:S02]  /*91d0*/  STL.64 [R1+0x708], R14 ;  /* 0x0007080e01007387 */ /* 0x0009e40000100a00 */
[----:B------:R-:W0:Y:S01]  /*91e0*/  LDC R104, c[0x0][0x3d8] ;  /* 0x0000f600ff687b82 */ /* 0x000e220000000800 */
[----:B------:R-:W-:Y:S02]  /*91f0*/  LEA.HI.X.SX32 R59, R15, R0, 0x1, P3 ;  /* 0x000000000f3b7211 */ /* 0x000fe400018f0eff */
[----:B-1----:R-:W-:-:S03]  /*9200*/  IADD3 R60, P2, PT, R11, R146, RZ ;  /* 0x000000920b3c7210 */ /* 0x002fc60007f5e0ff */
[----:B------:R1:W-:Y:S02]  /*9210*/  STL.64 [R1+0x170], R58 ;  /* 0x0001703a01007387 */ /* 0x0003e40000100a00 */
[----:B------:R-:W0:Y:S01]  /*9220*/  LDC R105, c[0x0][0x3d8] ;  /* 0x0000f600ff697b82 */ /* 0x000e220000000800 */
[----:B------:R-:W-:Y:S02]  /*9230*/  LEA.HI.X.SX32 R61, R11, R0, 0x1, P2 ;  /* 0x000000000b3d7211 */ /* 0x000fe400010f0eff */
[----:B----4-:R-:W-:-:S03]  /*9240*/  IADD3 R14, P2, PT, R2, R146, RZ ;  /* 0x00000092020e7210 */ /* 0x010fc60007f5e0ff */
[----:B------:R-:W-:Y:S01]  /*9250*/  STL.64 [R1+0x168], R60 ;  /* 0x0001683c01007387 */ /* 0x000fe20000100a00 */
[----:B------:R-:W-:Y:S01]  /*9260*/  LEA.HI.X.SX32 R15, R2, R0, 0x1, P2 ;  /* 0x00000000020f7211 */ /* 0x000fe200010f0eff */
[----:B------:R-:W-:Y:S01]  /*9270*/  IMAD R2, R90, 0x4, R9 ;  /* 0x000000045a027824 */ /* 0x000fe200078e0209 */
[----:B------:R-:W4:Y:S01]  /*9280*/  LDC R106, c[0x0][0x3d8] ;  /* 0x0000f600ff6a7b82 */ /* 0x000f220000000800 */
[C---:B-1----:R-:W-:Y:S01]  /*9290*/  IADD3 R58, P3, PT, R12.reuse, R146, RZ ;  /* 0x000000920c3a7210 */ /* 0x042fe20007f7e0ff */
[----:B------:R-:W-:Y:S03]  /*92a0*/  STL.64 [R1+0x7f8], R88 ;  /* 0x0007f85801007387 */ /* 0x000fe60000100a00 */
[----:B------:R-:W-:Y:S02]  /*92b0*/  LEA.HI.X.SX32 R59, R12, R0, 0x1, P3 ;  /* 0x000000000c3b7211 */ /* 0x000fe400018f0eff */
[C---:B------:R-:W-:Y:S01]  /*92c0*/  IADD3 R86, P3, PT, R16.reuse, R146, RZ ;  /* 0x0000009210567210 */ /* 0x040fe20007f7e0ff */
[----:B------:R-:W1:Y:S02]  /*92d0*/  LDC R107, c[0x0][0x3d8] ;  /* 0x0000f600ff6b7b82 */ /* 0x000e640000000800 */
[----:B------:R2:W-:Y:S01]  /*92e0*/  STL.64 [R1+0x160], R58 ;  /* 0x0001603a01007387 */ /* 0x0005e20000100a00 */
[----:B------:R-:W-:-:S03]  /*92f0*/  LEA.HI.X.SX32 R87, R16, R0, 0x1, P3 ;  /* 0x0000000010577211 */ /* 0x000fc600018f0eff */
[----:B------:R3:W-:Y:S02]  /*9300*/  STL.64 [R1+0x158], R14 ;  /* 0x0001580e01007387 */ /* 0x0007e40000100a00 */
[----:B------:R-:W0:Y:S02]  /*9310*/  LDC R108, c[0x0][0x3d8] ;  /* 0x0000f600ff6c7b82 */ /* 0x000e240000000800 */
[----:B------:R-:W-:Y:S01]  /*9320*/  STL.64 [R1+0x150], R86 ;  /* 0x0001505601007387 */ /* 0x000fe20000100a00 */
[----:B--2---:R-:W-:-:S05]  /*9330*/  IADD3 R58, P2, PT, R4, R146, RZ ;  /* 0x00000092043a7210 */ /* 0x004fca0007f5e0ff */
[----:B------:R-:W2:Y:S01]  /*9340*/  LDC R109, c[0x0][0x3d8] ;  /* 0x0000f600ff6d7b82 */ /* 0x000ea20000000800 */
[----:B---3--:R-:W-:Y:S02]  /*9350*/  IADD3 R14, P3, PT, R5, R146, RZ ;  /* 0x00000092050e7210 */ /* 0x008fe40007f7e0ff */
[-C--:B------:R-:W-:Y:S01]  /*9360*/  LEA.HI.X.SX32 R59, R4, R0.reuse, 0x1, P2 ;  /* 0x00000000043b7211 */ /* 0x080fe200010f0eff */
[----:B------:R-:W-:Y:S01]  /*9370*/  IMAD R4, R91, 0x8, R2 ;  /* 0x000000085b047824 */ /* 0x000fe200078e0202 */
[----:B------:R-:W-:Y:S02]  /*9380*/  LEA.HI.X.SX32 R15, R5, R0, 0x1, P3 ;  /* 0x00000000050f7211 */ /* 0x000fe400018f0eff */
[----:B------:R-:W-:Y:S01]  /*9390*/  IADD3 R84, P2, PT, R6, R146, RZ ;  /* 0x0000009206547210 */ /* 0x000fe20007f5e0ff */
[----:B------:R-:W-:Y:S01]  /*93a0*/  STL.64 [R1+0x148], R58 ;  /* 0x0001483a01007387 */ /* 0x000fe20000100a00 */
[----:B------:R-:W-:Y:S01]  /*93b0*/  IMAD R5, R92, 0x4, R4 ;  /* 0x000000045c057824 */ /* 0x000fe200078e0204 */
[----:B------:R-:W3:Y:S01]  /*93c0*/  LDC R110, c[0x0][0x3d8] ;  /* 0x0000f600ff6e7b82 */ /* 0x000ee20000000800 */
[----:B------:R-:W-:Y:S01]  /*93d0*/  LEA.HI.X.SX32 R85, R6, R0, 0x1, P2 ;  /* 0x0000000006557211 */ /* 0x000fe200010f0eff */
[----:B------:R4:W-:Y:S01]  /*93e0*/  STL.64 [R1+0x140], R14 ;  /* 0x0001400e01007387 */ /* 0x0009e20000100a00 */
[----:B------:R-:W-:Y:S01]  /*93f0*/  IADD3 R82, P2, PT, R7, R146, RZ ;  /* 0x0000009207527210 */ /* 0x000fe20007f5e0ff */
[----:B------:R-:W-:-:S02]  /*9400*/  IMAD R6, R93, 0x4, R5 ;  /* 0x000000045d067824 */ /* 0x000fc400078e0205 */
[----:B------:R-:W-:Y:S01]  /*9410*/  STL.64 [R1+0x710], R16 ;  /* 0x0007101001007387 */ /* 0x000fe20000100a00 */
[----:B------:R-:W-:Y:S01]  /*9420*/  LEA.HI.X.SX32 R83, R7, R0, 0x1, P2 ;  /* 0x0000000007537211 */ /* 0x000fe200010f0eff */
[----:B------:R-:W-:Y:S01]  /*9430*/  IMAD R11, R94, 0x8, R6 ;  /* 0x000000085e0b7824 */ /* 0x000fe200078e0206 */
[C---:B------:R-:W-:Y:S01]  /*9440*/  IADD3 R80, P2, PT, R8.reuse, R146, RZ ;  /* 0x0000009208507210 */ /* 0x040fe20007f5e0ff */
[----:B------:R-:W-:Y:S01]  /*9450*/  STL.64 [R1+0x138], R84 ;  /* 0x0001385401007387 */ /* 0x000fe20000100a00 */
[----:B------:R-:W0:Y:S01]  /*9460*/  LDC R111, c[0x0][0x3d8] ;  /* 0x0000f600ff6f7b82 */ /* 0x000e220000000800 */
[----:B------:R-:W-:Y:S01]  /*9470*/  IMAD R7, R95, 0x4, R11 ;  /* 0x000000045f077824 */ /* 0x000fe200078e020b */
[----:B------:R-:W-:Y:S02]  /*9480*/  LEA.HI.X.SX32 R81, R8, R0, 0x1, P2 ;  /* 0x0000000008517211 */ /* 0x000fe400010f0eff */
[-C--:B----4-:R-:W-:Y:S01]  /*9490*/  IADD3 R14, P3, PT, R17, R146.reuse, RZ ;  /* 0x00000092110e7210 */ /* 0x090fe20007f7e0ff */
[----:B------:R-:W-:Y:S01]  /*94a0*/  IMAD R8, R96, 0x4, R7 ;  /* 0x0000000460087824 */ /* 0x000fe200078e0207 */
[----:B------:R-:W-:-:S02]  /*94b0*/  IADD3 R78, P2, PT, R10, R146, RZ ;  /* 0x000000920a4e7210 */ /* 0x000fc40007f5e0ff */
[-C--:B------:R-:W-:Y:S01]  /*94c0*/  LEA.HI.X.SX32 R15, R17, R0.reuse, 0x1, P3 ;  /* 0x00000000110f7211 */ /* 0x080fe200018f0eff */
[----:B------:R-:W4:Y:S01]  /*94d0*/  LDC R112, c[0x0][0x3d8] ;  /* 0x0000f600ff707b82 */ /* 0x000f220000000800 */
[----:B------:R-:W-:-:S03]  /*94e0*/  LEA.HI.X.SX32 R79, R10, R0, 0x1, P2 ;  /* 0x000000000a4f7211 */ /* 0x000fc600010f0eff */
[----:B------:R1:W-:Y:S04]  /*94f0*/  STL.64 [R1+0x130], R14 ;  /* 0x0001300e01007387 */ /* 0x0003e80000100a00 */
[----:B------:R-:W-:Y:S01]  /*9500*/  STL.64 [R1+0x128], R82 ;  /* 0x0001285201007387 */ /* 0x000fe20000100a00 */
[----:B------:R-:W0:Y:S03]  /*9510*/  LDC R113, c[0x0][0x3d8] ;  /* 0x0000f600ff717b82 */ /* 0x000e260000000800 */
[----:B------:R2:W-:Y:S01]  /*9520*/  STL.64 [R1+0x718], R12 ;  /* 0x0007180c01007387 */ /* 0x0005e20000100a00 */
[----:B-1----:R-:W-:-:S04]  /*9530*/  IADD3 R14, P3, PT, R13, R146, RZ ;  /* 0x000000920d0e7210 */ /* 0x002fc80007f7e0ff */
[----:B------:R-:W1:Y:S01]  /*9540*/  LDC R114, c[0x0][0x3d8] ;  /* 0x0000f600ff727b82 */ /* 0x000e620000000800 */
[----:B------:R-:W-:Y:S02]  /*9550*/  LEA.HI.X.SX32 R15, R13, R0, 0x1, P3 ;  /* 0x000000000d0f7211 */ /* 0x000fe400018f0eff */
[----:B--2---:R-:W-:-:S03]  /*9560*/  IADD3 R12, P2, PT, R2, R146, RZ ;  /* 0x00000092020c7210 */ /* 0x004fc60007f5e0ff */
[----:B------:R2:W-:Y:S02]  /*9570*/  STL.64 [R1+0x120], R14 ;  /* 0x0001200e01007387 */ /* 0x0005e40000100a00 */
[----:B------:R-:W0:Y:S01]  /*9580*/  LDC R115, c[0x0][0x3d8] ;  /* 0x0000f600ff737b82 */ /* 0x000e220000000800 */
[----:B------:R-:W-:Y:S01]  /*9590*/  LEA.HI.X.SX32 R13, R2, R0, 0x1, P2 ;  /* 0x00000000020d7211 */ /* 0x000fe200010f0eff */
[----:B------:R-:W-:Y:S01]  /*95a0*/  STL.64 [R1+0x118], R80 ;  /* 0x0001185001007387 */ /* 0x000fe20000100a00 */
[----:B------:R-:W-:-:S04]  /*95b0*/  IADD3 R74, P2, PT, R4, R146, RZ ;  /* 0x00000092044a7210 */ /* 0x000fc80007f5e0ff */
[----:B------:R-:W-:Y:S01]  /*95c0*/  LEA.HI.X.SX32 R75, R4, R0, 0x1, P2 ;  /* 0x00000000044b7211 */ /* 0x000fe200010f0eff */
[----:B------:R-:W1:Y:S01]  /*95d0*/  LDC R116, c[0x0][0x3d8] ;  /* 0x0000f600ff747b82 */ /* 0x000e620000000800 */
[----:B--2---:R-:W-:-:S04]  /*95e0*/  IADD3 R14, P3, PT, R20, R146, RZ ;  /* 0x00000092140e7210 */ /* 0x004fc80007f7e0ff */
[----:B------:R-:W-:-:S03]  /*95f0*/  LEA.HI.X.SX32 R15, R20, R0, 0x1, P3 ;  /* 0x00000000140f7211 */ /* 0x000fc600018f0eff */
[----:B------:R-:W2:Y:S02]  /*9600*/  LDC R117, c[0x0][0x3d8] ;  /* 0x0000f600ff757b82 */ /* 0x000ea40000000800 */
[----:B------:R3:W-:Y:S04]  /*9610*/  STL.64 [R1+0x110], R14 ;  /* 0x0001100e01007387 */ /* 0x0007e80000100a00 */
[----:B------:R-:W-:Y:S02]  /*9620*/  STL.64 [R1+0x108], R78 ;  /* 0x0001084e01007387 */ /* 0x000fe40000100a00 */
[----:B------:R-:W1:Y:S01]  /*9630*/  LDC R118, c[0x0][0x3d8] ;  /* 0x0000f600ff767b82 */ /* 0x000e620000000800 */
[----:B---3--:R-:W-:-:S07]  /*9640*/  IADD3 R14, P3, PT, R9, R146, RZ ;  /* 0x00000092090e7210 */ /* 0x008fce0007f7e0ff */
[----:B------:R-:W3:Y:S01]  /*9650*/  LDC R119, c[0x0][0x3d8] ;  /* 0x0000f600ff777b82 */ /* 0x000ee20000000800 */
[----:B------:R-:W-:Y:S01]  /*9660*/  LEA.HI.X.SX32 R15, R9, R0, 0x1, P3 ;  /* 0x00000000090f7211 */ /* 0x000fe200018f0eff */
[----:B------:R-:W-:Y:S01]  /*9670*/  IMAD R9, R97, 0x8, R8 ;  /* 0x0000000861097824 */ /* 0x000fe200078e0208 */
[----:B------:R-:W-:-:S03]  /*9680*/  IADD3 R76, P3, PT, R21, R146, RZ ;  /* 0x00000092154c7210 */ /* 0x000fc60007f7e0ff */
[----:B------:R4:W-:Y:S01]  /*9690*/  STL.64 [R1+0x100], R14 ;  /* 0x0001000e01007387 */ /* 0x0009e20000100a00 */
[----:B------:R-:W-:Y:S01]  /*96a0*/  LEA.HI.X.SX32 R77, R21, R0, 0x1, P3 ;  /* 0x00000000154d7211 */ /* 0x000fe200018f0eff */
[----:B------:R-:W-:Y:S01]  /*96b0*/  IMAD R2, R98, 0x4, R9 ;  /* 0x0000000462027824 */ /* 0x000fe200078e0209 */
[----:B------:R-:W-:Y:S01]  /*96c0*/  IADD3 R72, P3, PT, R5, R146, RZ ;  /* 0x0000009205487210 */ /* 0x000fe20007f7e0ff */
[----:B------:R4:W-:Y:S01]  /*96d0*/  STL.64 [R1+0xf8], R12 ;  /* 0x0000f80c01007387 */ /* 0x0009e20000100a00 */
[----:B------:R-:W1:Y:S01]  /*96e0*/  LDC R120, c[0x0][0x3d8] ;  /* 0x0000f600ff787b82 */ /* 0x000e620000000800 */
[----:B0-----:R-:W-:Y:S01]  /*96f0*/  IMAD R4, R99, 0x4, R2 ;  /* 0x0000000463047824 */ /* 0x001fe200078e0202 */
[----:B------:R-:W-:Y:S01]  /*9700*/  LEA.HI.X.SX32 R73, R5, R0, 0x1, P3 ;  /* 0x0000000005497211 */ /* 0x000fe200018f0eff */
[----:B------:R-:W-:Y:S02]  /*9710*/  STL.64 [R1+0x720], R20 ;  /* 0x0007201401007387 */ /* 0x000fe40000100a00 */
[----:B------:R-:W-:-:S02]  /*9720*/  IMAD R5, R100, 0x8, R4 ;  /* 0x0000000864057824 */ /* 0x000fc400078e0204 */
[----:B------:R-:W-:Y:S01]  /*9730*/  STL.64 [R1+0xf0], R76 ;  /* 0x0000f04c01007387 */ /* 0x000fe20000100a00 */
[-C--:B----4-:R-:W-:Y:S01]  /*9740*/  IADD3 R14, P3, PT, R22, R146.reuse, RZ ;  /* 0x00000092160e7210 */ /* 0x090fe20007f7e0ff */
[----:B------:R-:W0:Y:S01]  /*9750*/  LDC R121, c[0x0][0x3d8] ;  /* 0x0000f600ff797b82 */ /* 0x000e220000000800 */
[----:B------:R-:W-:Y:S01]  /*9760*/  IADD3 R12, P2, PT, R6, R146, RZ ;  /* 0x00000092060c7210 */ /* 0x000fe20007f5e0ff */
[----:B------:R-:W-:Y:S01]  /*9770*/  STL.64 [R1+0xe8], R74 ;  /* 0x0000e84a01007387 */ /* 0x000fe20000100a00 */
[-C--:B------:R-:W-:Y:S02]  /*9780*/  LEA.HI.X.SX32 R15, R22, R0.reuse, 0x1, P3 ;  /* 0x00000000160f7211 */ /* 0x080fe400018f0eff */
[----:B------:R-:W-:Y:S01]  /*9790*/  LEA.HI.X.SX32 R13, R6, R0, 0x1, P2 ;  /* 0x00000000060d7211 */ /* 0x000fe200010f0eff */
[----:B------:R-:W-:Y:S01]  /*97a0*/  STL.64 [R1+0xe0], R72 ;  /* 0x0000e04801007387 */ /* 0x000fe20000100a00 */
[----:B------:R-:W-:Y:S01]  /*97b0*/  IMAD R6, R101, 0x4, R5 ;  /* 0x0000000465067824 */ /* 0x000fe200078e0205 */
[----:B------:R-:W4:Y:S02]  /*97c0*/  LDC R122, c[0x0][0x3d8] ;  /* 0x0000f600ff7a7b82 */ /* 0x000f240000000800 */
[----:B------:R2:W-:Y:S01]  /*97d0*/  STL.64 [R1+0xd8], R12 ;  /* 0x0000d80c01007387 */ /* 0x0005e20000100a00 */
[----:B------:R-:W-:-:S03]  /*97e0*/  IMAD R10, R102, 0x4, R6 ;  /* 0x00000004660a7824 */ /* 0x000fc600078e0206 */
[----:B------:R3:W-:Y:S02]  /*97f0*/  STL.64 [R1+0xd0], R14 ;  /* 0x0000d00e01007387 */ /* 0x0007e40000100a00 */
[----:B------:R-:W0:Y:S01]  /*9800*/  LDC R123, c[0x0][0x3d8] ;  /* 0x0000f600ff7b7b82 */ /* 0x000e220000000800 */
[----:B--2---:R-:W-:-:S07]  /*9810*/  IADD3 R12, P2, PT, R11, R146, RZ ;  /* 0x000000920b0c7210 */ /* 0x004fce0007f5e0ff */
[----:B------:R-:W2:Y:S01]  /*9820*/  LDC R124, c[0x0][0x3d8] ;  /* 0x0000f600ff7c7b82 */ /* 0x000ea20000000800 */
[----:B------:R-:W-:Y:S02]  /*9830*/  LEA.HI.X.SX32 R13, R11, R0, 0x1, P2 ;  /* 0x000000000b0d7211 */ /* 0x000fe400010f0eff */
[----:B---3--:R-:W-:-:S03]  /*9840*/  IADD3 R14, P3, PT, R7, R146, RZ ;  /* 0x00000092070e7210 */ /* 0x008fc60007f7e0ff */
[----:B------:R3:W-:Y:S01]  /*9850*/  STL.64 [R1+0xc8], R12 ;  /* 0x0000c80c01007387 */ /* 0x0007e20000100a00 */
[----:B------:R-:W-:Y:S01]  /*9860*/  LEA.HI.X.SX32 R15, R7, R0, 0x1, P3 ;  /* 0x00000000070f7211 */ /* 0x000fe200018f0eff */
[----:B------:R-:W-:Y:S01]  /*9870*/  IMAD R7, R103, 0x8, R10 ;  /* 0x0000000867077824 */ /* 0x000fe200078e020a */
[C---:B------:R-:W-:Y:S01]  /*9880*/  IADD3 R70, P3, PT, R23.reuse, R146, RZ ;  /* 0x0000009217467210 */ /* 0x040fe20007f7e0ff */
[----:B------:R-:W0:Y:S02]  /*9890*/  LDC R125, c[0x0][0x3d8] ;  /* 0x0000f600ff7d7b82 */ /* 0x000e240000000800 */
[----:B------:R1:W-:Y:S01]  /*98a0*/  STL.64 [R1+0xc0], R14 ;  /* 0x0000c00e01007387 */ /* 0x0003e20000100a00 */
[----:B------:R-:W-:Y:S02]  /*98b0*/  LEA.HI.X.SX32 R71, R23, R0, 0x1, P3 ;  /* 0x0000000017477211 */ /* 0x000fe400018f0eff */
[-C--:B------:R-:W-:Y:S02]  /*98c0*/  IADD3 R68, P3, PT, R2, R146.reuse, RZ ;  /* 0x0000009202447210 */ /* 0x080fe40007f7e0ff */
[----:B---3--:R-:W-:Y:S01]  /*98d0*/  IADD3 R12, P2, PT, R8, R146, RZ ;  /* 0x00000092080c7210 */ /* 0x008fe20007f5e0ff */
[----:B------:R-:W3:Y:S01]  /*98e0*/  LDC R126, c[0x0][0x3d8] ;  /* 0x0000f600ff7e7b82 */ /* 0x000ee20000000800 */
[----:B------:R-:W-:-:S02]  /*98f0*/  LEA.HI.X.SX32 R69, R2, R0, 0x1, P3 ;  /* 0x0000000002457211 */ /* 0x000fc400018f0eff */
[----:B------:R-:W-:Y:S01]  /*9900*/  LEA.HI.X.SX32 R13, R8, R0, 0x1, P2 ;  /* 0x00000000080d7211 */ /* 0x000fe200010f0eff */
[----:B------:R-:W-:Y:S01]  /*9910*/  IMAD R8, R104, 0x4, R7 ;  /* 0x0000000468087824 */ /* 0x000fe200078e0207 */
[----:B-1----:R-:W-:-:S03]  /*9920*/  IADD3 R14, P3, PT, R24, R146, RZ ;  /* 0x00000092180e7210 */ /* 0x002fc60007f7e0ff */
[----:B------:R1:W-:Y:S01]  /*9930*/  STL.64 [R1+0xb8], R12 ;  /* 0x0000b80c01007387 */ /* 0x0003e20000100a00 */
[----:B------:R-:W-:Y:S01]  /*9940*/  LEA.HI.X.SX32 R15, R24, R0, 0x1, P3 ;  /* 0x00000000180f7211 */ /* 0x000fe200018f0eff */
[----:B------:R-:W-:Y:S01]  /*9950*/  IMAD R2, R105, 0x4, R8 ;  /* 0x0000000469027824 */ /* 0x000fe200078e0208 */
[----:B------:R-:W0:Y:S01]  /*9960*/  LDC R127, c[0x0][0x3d8] ;  /* 0x0000f600ff7f7b82 */ /* 0x000e220000000800 */
[----:B------:R-:W-:Y:S04]  /*9970*/  STL.64 [R1+0x728], R22 ;  /* 0x0007281601007387 */ /* 0x000fe80000100a00 */
[----:B------:R-:W-:Y:S03]  /*9980*/  STL.64 [R1+0xb0], R70 ;  /* 0x0000b04601007387 */ /* 0x000fe60000100a00 */
[----:B------:R-:W0:Y:S01]  /*9990*/  LDC R128, c[0x0][0x3d8] ;  /* 0x0000f600ff807b82 */ /* 0x000e220000000800 */
[----:B-1----:R-:W-:-:S04]  /*99a0*/  IADD3 R12, P2, PT, R9, R146, RZ ;  /* 0x00000092090c7210 */ /* 0x002fc80007f5e0ff */
[----:B------:R-:W-:-:S03]  /*99b0*/  LEA.HI.X.SX32 R13, R9, R0, 0x1, P2 ;  /* 0x00000000090d7211 */ /* 0x000fc600010f0eff */
[----:B------:R-:W1:Y:S02]  /*99c0*/  LDC R129, c[0x0][0x3d8] ;  /* 0x0000f600ff817b82 */ /* 0x000e640000000800 */
[----:B------:R2:W-:Y:S04]  /*99d0*/  STL.64 [R1+0xa8], R12 ;  /* 0x0000a80c01007387 */ /* 0x0005e80000100a00 */
[----:B------:R-:W-:Y:S02]  /*99e0*/  STL.64 [R1+0xa0], R68 ;  /* 0x0000a04401007387 */ /* 0x000fe40000100a00 */
[----:B------:R-:W0:Y:S02]  /*99f0*/  LDC R130, c[0x0][0x3d8] ;  /* 0x0000f600ff827b82 */ /* 0x000e240000000800 */
[----:B------:R-:W-:Y:S01]  /*9a00*/  STL.64 [R1+0x7a8], R68 ;  /* 0x0007a84401007387 */ /* 0x000fe20000100a00 */
[----:B--2---:R-:W-:-:S05]  /*9a10*/  IADD3 R12, P2, PT, R4, R146, RZ ;  /* 0x00000092040c7210 */ /* 0x004fca0007f5e0ff */
[----:B------:R-:W2:Y:S01]  /*9a20*/  LDC R131, c[0x0][0x3d8] ;  /* 0x0000f600ff837b82 */ /* 0x000ea20000000800 */
[----:B------:R-:W-:Y:S01]  /*9a30*/  LEA.HI.X.SX32 R13, R4, R0, 0x1, P2 ;  /* 0x00000000040d7211 */ /* 0x000fe200010f0eff */
[----:B------:R-:W-:-:S04]  /*9a40*/  IMAD R4, R106, 0x8, R2 ;  /* 0x000000086a047824 */ /* 0x000fc800078e0202 */
[----:B------:R3:W-:Y:S02]  /*9a50*/  STL.64 [R1+0x98], R12 ;  /* 0x0000980c01007387 */ /* 0x0007e40000100a00 */
[----:B------:R-:W0:Y:S02]  /*9a60*/  LDC R138, c[0x0][0x3d8] ;  /* 0x0000f600ff8a7b82 */ /* 0x000e240000000800 */
[----:B------:R4:W-:Y:S06]  /*9a70*/  STL.64 [R1+0x90], R14 ;  /* 0x0000900e01007387 */ /* 0x0009ec0000100a00 */
[----:B------:R-:W0:Y:S01]  /*9a80*/  LDC R139, c[0x0][0x3d8] ;  /* 0x0000f600ff8b7b82 */ /* 0x000e220000000800 */
[----:B---3--:R-:W-:-:S04]  /*9a90*/  IADD3 R12, P2, PT, R5, R146, RZ ;  /* 0x00000092050c7210 */ /* 0x008fc80007f5e0ff */
[----:B------:R-:W-:Y:S01]  /*9aa0*/  LEA.HI.X.SX32 R13, R5, R0, 0x1, P2 ;  /* 0x00000000050d7211 */ /* 0x000fe200010f0eff */
[----:B------:R-:W-:Y:S01]  /*9ab0*/  IMAD R5, R107, 0x4, R4 ;  /* 0x000000046b057824 */ /* 0x000fe200078e0204 */
[C---:B----4-:R-:W-:Y:S01]  /*9ac0*/  IADD3 R14, P3, PT, R6.reuse, R146, RZ ;  /* 0x00000092060e7210 */ /* 0x050fe20007f7e0ff */
[----:B------:R-:W3:Y:S02]  /*9ad0*/  LDC R140, c[0x0][0x3d8] ;  /* 0x0000f600ff8c7b82 */ /* 0x000ee40000000800 */
[----:B------:R4:W-:Y:S01]  /*9ae0*/  STL.64 [R1+0x88], R12 ;  /* 0x0000880c01007387 */ /* 0x0009e20000100a00 */
[----:B------:R-:W-:Y:S01]  /*9af0*/  LEA.HI.X.SX32 R15, R6, R0, 0x1, P3 ;  /* 0x00000000060f7211 */ /* 0x000fe200018f0eff */
[----:B------:R-:W-:Y:S01]  /*9b00*/  IMAD R6, R108, 0x4, R5 ;  /* 0x000000046c067824 */ /* 0x000fe200078e0205 */
[----:B------:R-:W-:-:S03]  /*9b10*/  IADD3 R62, P3, PT, R18, R146, RZ ;  /* 0x00000092123e7210 */ /* 0x000fc60007f7e0ff */
[----:B------:R-:W-:Y:S01]  /*9b20*/  STL.64 [R1+0x80], R14 ;  /* 0x0000800e01007387 */ /* 0x000fe20000100a00 */
[----:B------:R-:W-:Y:S01]  /*9b30*/  LEA.HI.X.SX32 R63, R18, R0, 0x1, P3 ;  /* 0x00000000123f7211 */ /* 0x000fe200018f0eff */
[----:B------:R-:W-:Y:S01]  /*9b40*/  IMAD R9, R109, 0x8, R6 ;  /* 0x000000086d097824 */ /* 0x000fe200078e0206 */
[-C--:B------:R-:W-:Y:S01]  /*9b50*/  IADD3 R60, P3, PT, R8, R146.reuse, RZ ;  /* 0x00000092083c7210 */ /* 0x080fe20007f7e0ff */
[----:B------:R-:W0:Y:S01]  /*9b60*/  LDC R143, c[0x0][0x3d8] ;  /* 0x0000f600ff8f7b82 */ /* 0x000e220000000800 */
[----:B----4-:R-:W-:Y:S02]  /*9b70*/  IADD3 R12, P2, PT, R10, R146, RZ ;  /* 0x000000920a0c7210 */ /* 0x010fe40007f5e0ff */
[-C--:B------:R-:W-:Y:S02]  /*9b80*/  LEA.HI.X.SX32 R61, R8, R0.reuse, 0x1, P3 ;  /* 0x00000000083d7211 */ /* 0x080fe400018f0eff */
[----:B------:R-:W-:Y:S02]  /*9b90*/  LEA.HI.X.SX32 R13, R10, R0, 0x1, P2 ;  /* 0x000000000a0d7211 */ /* 0x000fe400010f0eff */
[C---:B------:R-:W-:Y:S01]  /*9ba0*/  IADD3 R58, P3, PT, R19.reuse, R146, RZ ;  /* 0x00000092133a7210 */ /* 0x040fe20007f7e0ff */
[----:B------:R-:W4:Y:S02]  /*9bb0*/  LDC R147, c[0x0][0x3d8] ;  /* 0x0000f600ff937b82 */ /* 0x000f240000000800 */
[----:B------:R1:W-:Y:S01]  /*9bc0*/  STL.64 [R1+0x78], R12 ;  /* 0x0000780c01007387 */ /* 0x0003e20000100a00 */
[----:B------:R-:W-:-:S03]  /*9bd0*/  LEA.HI.X.SX32 R59, R19, R0, 0x1, P3 ;  /* 0x00000000133b7211 */ /* 0x000fc600018f0eff */
[----:B------:R-:W-:Y:S02]  /*9be0*/  STL.64 [R1+0x70], R62 ;  /* 0x0000703e01007387 */ /* 0x000fe40000100a00 */
[----:B------:R-:W0:Y:S02]  /*9bf0*/  LDC R148, c[0x0][0x3d8] ;  /* 0x0000f600ff947b82 */ /* 0x000e240000000800 */
[----:B------:R-:W-:Y:S01]  /*9c00*/  STL.64 [R1+0x778], R62 ;  /* 0x0007783e01007387 */ /* 0x000fe20000100a00 */
[----:B-1----:R-:W-:-:S05]  /*9c10*/  IADD3 R12, P2, PT, R7, R146, RZ ;  /* 0x00000092070c7210 */ /* 0x002fca0007f5e0ff */
[----:B------:R-:W1:Y:S01]  /*9c20*/  LDC R149, c[0x0][0x3d8] ;  /* 0x0000f600ff957b82 */ /* 0x000e620000000800 */
[----:B------:R-:W-:Y:S01]  /*9c30*/  LEA.HI.X.SX32 R13, R7, R0, 0x1, P2 ;  /* 0x00000000070d7211 */ /* 0x000fe200010f0eff */
[----:B------:R-:W-:Y:S01]  /*9c40*/  IMAD R7, R110, 0x4, R9 ;  /* 0x000000046e077824 */ /* 0x000fe200078e0209 */
[----:B------:R-:W-:-:S03]  /*9c50*/  IADD3 R10, P2, PT, R2, R146, RZ ;  /* 0x00000092020a7210 */ /* 0x000fc60007f5e0ff */
[----:B------:R2:W-:Y:S01]  /*9c60*/  STL.64 [R1+0x68], R12 ;  /* 0x0000680c01007387 */ /* 0x0005e20000100a00 */
[----:B------:R-:W-:Y:S01]  /*9c70*/  LEA.HI.X.SX32 R11, R2, R0, 0x1, P2 ;  /* 0x00000000020b7211 */ /* 0x000fe200010f0eff */
[----:B------:R-:W-:Y:S01]  /*9c80*/  IMAD R2, R111, 0x4, R7 ;  /* 0x000000046f027824 */ /* 0x000fe200078e0207 */
[----:B------:R-:W0:Y:S01]  /*9c90*/  LDC R150, c[0x0][0x3d8] ;  /* 0x0000f600ff967b82 */ /* 0x000e220000000800 */
[----:B------:R-:W-:Y:S02]  /*9ca0*/  STL.64 [R1+0x60], R60 ;  /* 0x0000603c01007387 */ /* 0x000fe40000100a00 */
[----:B------:R-:W-:Y:S02]  /*9cb0*/  IMAD R8, R112, 0x8, R2 ;  /* 0x0000000870087824 */ /* 0x000fe400078e0202 */
[----:B------:R-:W-:Y:S03]  /*9cc0*/  STL.64 [R1+0x768], R60 ;  /* 0x0007683c01007387 */ /* 0x000fe60000100a00 */
[----:B------:R-:W0:Y:S01]  /*9cd0*/  LDC R151, c[0x0][0x3d8] ;  /* 0x0000f600ff977b82 */ /* 0x000e220000000800 */
[----:B------:R3:W-:Y:S01]  /*9ce0*/  STL.64 [R1+0x58], R10 ;  /* 0x0000580a01007387 */ /* 0x0007e20000100a00 */
[----:B--2---:R-:W-:-:S03]  /*9cf0*/  IADD3 R12, P3, PT, R5, R146, RZ ;  /* 0x00000092050c7210 */ /* 0x004fc60007f7e0ff */
[----:B------:R2:W-:Y:S01]  /*9d00*/  STL.64 [R1+0x730], R18 ;  /* 0x0007301201007387 */ /* 0x0005e20000100a00 */
[----:B------:R-:W-:Y:S02]  /*9d10*/  LEA.HI.X.SX32 R13, R5, R0, 0x1, P3 ;  /* 0x00000000050d7211 */ /* 0x000fe400018f0eff */
[----:B------:R-:W0:Y:S01]  /*9d20*/  LDC R152, c[0x0][0x3d8] ;  /* 0x0000f600ff987b82 */ /* 0x000e220000000800 */
[----:B------:R-:W-:Y:S01]  /*9d30*/  STL.64 [R1+0x50], R58 ;  /* 0x0000503a01007387 */ /* 0x000fe20000100a00 */
[----:B---3--:R-:W-:-:S03]  /*9d40*/  IADD3 R10, P2, PT, R4, R146, RZ ;  /* 0x00000092040a7210 */ /* 0x008fc60007f5e0ff */
[----:B------:R-:W-:Y:S03]  /*9d50*/  STL.64 [R1+0x758], R58 ;  /* 0x0007583a01007387 */ /* 0x000fe60000100a00 */
[----:B------:R-:W3:Y:S01]  /*9d60*/  LDC R153, c[0x0][0x3d8] ;  /* 0x0000f600ff997b82 */ /* 0x000ee20000000800 */
[----:B------:R-:W-:Y:S01]  /*9d70*/  LEA.HI.X.SX32 R11, R4, R0, 0x1, P2 ;  /* 0x00000000040b7211 */ /* 0x000fe200010f0eff */
[----:B------:R-:W-:Y:S01]  /*9d80*/  IMAD R4, R113, 0x4, R8 ;  /* 0x0000000471047824 */ /* 0x000fe200078e0208 */
[----:B--2---:R-:W-:-:S03]  /*9d90*/  IADD3 R18, P3, PT, R26, R146, RZ ;  /* 0x000000921a127210 */ /* 0x004fc60007f7e0ff */
[----:B------:R2:W-:Y:S01]  /*9da0*/  STL.64 [R1+0x48], R10 ;  /* 0x0000480a01007387 */ /* 0x0005e20000100a00 */
[----:B------:R-:W-:Y:S01]  /*9db0*/  IMAD R5, R114, 0x4, R4 ;  /* 0x0000000472057824 */ /* 0x000fe200078e0204 */
[----:B------:R-:W-:Y:S01]  /*9dc0*/  LEA.HI.X.SX32 R19, R26, R0, 0x1, P3 ;  /* 0x000000001a137211 */ /* 0x000fe200018f0eff */
[----:B------:R-:W0:Y:S01]  /*9dd0*/  LDC R154, c[0x0][0x3d8] ;  /* 0x0000f600ff9a7b82 */ /* 0x000e220000000800 */
[-C--:B------:R-:W-:Y:S01]  /*9de0*/  IADD3 R20, P3, PT, R7, R146.reuse, RZ ;  /* 0x0000009207147210 */ /* 0x080fe20007f7e0ff */
[----:B------:R1:W-:Y:S06]  /*9df0*/  STL.64 [R1+0x40], R12 ;  /* 0x0000400c01007387 */ /* 0x0003ec0000100a00 */
[----:B------:R-:W3:Y:S01]  /*9e00*/  LDC R155, c[0x0][0x3d8] ;  /* 0x0000f600ff9b7b82 */ /* 0x000ee20000000800 */
[C---:B--2---:R-:W-:Y:S01]  /*9e10*/  IADD3 R10, P2, PT, R6.reuse, R146, RZ ;  /* 0x00000092060a7210 */ /* 0x044fe20007f5e0ff */
[----:B------:R-:W2:Y:S03]  /*9e20*/  LDL.64 R62, [R1+0x268] ;  /* 0x00026800013e7983 */ /* 0x000ea60000100a00 */
[----:B------:R-:W-:Y:S01]  /*9e30*/  LEA.HI.X.SX32 R11, R6, R0, 0x1, P2 ;  /* 0x00000000060b7211 */ /* 0x000fe200010f0eff */
[----:B------:R-:W2:Y:S01]  /*9e40*/  LDL.64 R60, [R1+0x248] ;  /* 0x00024800013c7983 */ /* 0x000ea20000100a00 */
[----:B------:R-:W-:Y:S01]  /*9e50*/  IADD3 R22, P2, PT, R9, R146, RZ ;  /* 0x0000009209167210 */ /* 0x000fe20007f5e0ff */
[----:B------:R-:W-:Y:S01]  /*9e60*/  IMAD R6, R115, 0x8, R5 ;  /* 0x0000000873067824 */ /* 0x000fe200078e0205 */
[-C--:B------:R-:W-:Y:S01]  /*9e70*/  LEA.HI.X.SX32 R21, R7, R0.reuse, 0x1, P3 ;  /* 0x0000000007157211 */ /* 0x080fe200018f0eff */
[----:B------:R-:W3:Y:S01]  /*9e80*/  LDC R157, c[0x0][0x3d8] ;  /* 0x0000f600ff9d7b82 */ /* 0x000ee20000000800 */
[----:B------:R-:W-:Y:S01]  /*9e90*/  LEA.HI.X.SX32 R23, R9, R0, 0x1, P2 ;  /* 0x0000000009177211 */ /* 0x000fe200010f0eff */
[----:B------:R-:W2:Y:S01]  /*9ea0*/  LDL.64 R88, [R1+0x240] ;  /* 0x0002400001587983 */ /* 0x000ea20000100a00 */
[-C--:B-1----:R-:W-:Y:S01]  /*9eb0*/  IADD3 R12, P2, PT, R2, R146.reuse, RZ ;  /* 0x00000092020c7210 */ /* 0x082fe20007f5e0ff */
[----:B------:R-:W-:Y:S01]  /*9ec0*/  IMAD R7, R116, 0x4, R6 ;  /* 0x0000000474077824 */ /* 0x000fe200078e0206 */
[----:B------:R-:W-:-:S02]  /*9ed0*/  IADD3 R16, P3, PT, R27, R146, RZ ;  /* 0x000000921b107210 */ /* 0x000fc40007f7e0ff */
[----:B------:R-:W-:Y:S01]  /*9ee0*/  LEA.HI.X.SX32 R13, R2, R0, 0x1, P2 ;  /* 0x00000000020d7211 */ /* 0x000fe200010f0eff */
[----:B------:R-:W-:Y:S01]  /*9ef0*/  IMAD R2, R117, 0x4, R7 ;  /* 0x0000000475027824 */ /* 0x000fe200078e0207 */
[----:B------:R-:W-:Y:S01]  /*9f00*/  IADD3 R14, P2, PT, R8, R146, RZ ;  /* 0x00000092080e7210 */ /* 0x000fe20007f5e0ff */
[----:B------:R-:W1:Y:S01]  /*9f10*/  LDC R9, c[0x0][0x3d8] ;  /* 0x0000f600ff097b82 */ /* 0x000e620000000800 */
[----:B------:R-:W-:Y:S02]  /*9f20*/  LEA.HI.X.SX32 R17, R27, R0, 0x1, P3 ;  /* 0x000000001b117211 */ /* 0x000fe400018f0eff */
[----:B------:R-:W-:Y:S02]  /*9f30*/  IADD3 R144, P3, PT, R4, R146, RZ ;  /* 0x0000009204907210 */ /* 0x000fe40007f7e0ff */
[----:B------:R-:W-:Y:S01]  /*9f40*/  LEA.HI.X.SX32 R15, R8, R0, 0x1, P2 ;  /* 0x00000000080f7211 */ /* 0x000fe200010f0eff */
[----:B------:R-:W-:Y:S01]  /*9f50*/  IMAD R8, R118, 0x8, R2 ;  /* 0x0000000876087824 */ /* 0x000fe200078e0202 */
[----:B------:R-:W-:-:S02]  /*9f60*/  IADD3 R250, P2, PT, R5, R146, RZ ;  /* 0x0000009205fa7210 */ /* 0x000fc40007f5e0ff */
[----:B------:R-:W-:Y:S01]  /*9f70*/  LEA.HI.X.SX32 R145, R4, R0, 0x1, P3 ;  /* 0x0000000004917211 */ /* 0x000fe200018f0eff */
[----:B------:R-:W-:Y:S01]  /*9f80*/  IMAD R4, R119, 0x4, R8 ;  /* 0x0000000477047824 */ /* 0x000fe200078e0208 */
[----:B------:R-:W-:Y:S02]  /*9f90*/  IADD3 R248, P3, PT, R28, R146, RZ ;  /* 0x000000921cf87210 */ /* 0x000fe40007f7e0ff */
[----:B------:R-:W-:Y:S02]  /*9fa0*/  LEA.HI.X.SX32 R251, R5, R0, 0x1, P2 ;  /* 0x0000000005fb7211 */ /* 0x000fe400010f0eff */
[----:B------:R-:W-:Y:S01]  /*9fb0*/  IADD3 R246, P2, PT, R6, R146, RZ ;  /* 0x0000009206f67210 */ /* 0x000fe20007f5e0ff */
[----:B------:R-:W-:Y:S01]  /*9fc0*/  IMAD R5, R120, 0x4, R4 ;  /* 0x0000000478057824 */ /* 0x000fe200078e0204 */
[----:B------:R-:W-:Y:S02]  /*9fd0*/  LEA.HI.X.SX32 R249, R28, R0, 0x1, P3 ;  /* 0x000000001cf97211 */ /* 0x000fe400018f0eff */
[----:B------:R-:W-:-:S02]  /*9fe0*/  IADD3 R244, P3, PT, R7, R146, RZ ;  /* 0x0000009207f47210 */ /* 0x000fc40007f7e0ff */
[----:B------:R-:W-:Y:S01]  /*9ff0*/  LEA.HI.X.SX32 R247, R6, R0, 0x1, P2 ;  /* 0x0000000006f77211 */ /* 0x000fe200010f0eff */
[----:B0-----:R-:W-:Y:S01]  /*a000*/  IMAD R6, R121, 0x8, R5 ;  /* 0x0000000879067824 */ /* 0x001fe200078e0205 */
[C---:B------:R-:W-:Y:S02]  /*a010*/  IADD3 R242, P2, PT, R2.reuse, R146, RZ ;  /* 0x0000009202f27210 */ /* 0x040fe40007f5e0ff */
        /* <DEDUP_REMOVED lines=10> */
[----:B------:R-:W0:Y:S01]  /*a0c0*/  LDC R8, c[0x0][0x3d8] ;  /* 0x0000f600ff087b82 */ /* 0x000e220000000800 */
[----:B------:R-:W-:Y:S01]  /*a0d0*/  LEA.HI.X.SX32 R233, R4, R0, 0x1, P3 ;  /* 0x0000000004e97211 */ /* 0x000fe200018f0eff */
[----:B------:R-:W-:Y:S01]  /*a0e0*/  IMAD R4, R124, 0x8, R7 ;  /* 0x000000087c047824 */ /* 0x000fe200078e0207 */
[----:B------:R-:W-:-:S02]  /*a0f0*/  IADD3 R228, P3, PT, R30, R146, RZ ;  /* 0x000000921ee47210 */ /* 0x000fc40007f7e0ff */
[----:B------:R-:W-:Y:S01]  /*a100*/  LEA.HI.X.SX32 R231, R5, R0, 0x1, P2 ;  /* 0x0000000005e77211 */ /* 0x000fe200010f0eff */
[----:B------:R-:W-:Y:S01]  /*a110*/  IMAD R5, R125, 0x4, R4 ;  /* 0x000000047d057824 */ /* 0x000fe200078e0204 */
[----:B------:R-:W-:Y:S02]  /*a120*/  IADD3 R226, P2, PT, R6, R146, RZ ;  /* 0x0000009206e27210 */ /* 0x000fe40007f5e0ff */
[----:B------:R-:W-:Y:S02]  /*a130*/  LEA.HI.X.SX32 R229, R30, R0, 0x1, P3 ;  /* 0x000000001ee57211 */ /* 0x000fe400018f0eff */
[----:B------:R-:W-:Y:S02]  /*a140*/  IADD3 R224, P3, PT, R2, R146, RZ ;  /* 0x0000009202e07210 */ /* 0x000fe40007f7e0ff */
[----:B------:R-:W-:Y:S01]  /*a150*/  LEA.HI.X.SX32 R227, R6, R0, 0x1, P2 ;  /* 0x0000000006e37211 */ /* 0x000fe200010f0eff */
[----:B------:R-:W-:Y:S01]  /*a160*/  IMAD R6, R126, 0x4, R5 ;  /* 0x000000047e067824 */ /* 0x000fe200078e0205 */
[----:B------:R-:W-:-:S02]  /*a170*/  IADD3 R218, P2, PT, R7, R146, RZ ;  /* 0x0000009207da7210 */ /* 0x000fc40007f5e0ff */
[-C--:B------:R-:W-:Y:S01]  /*a180*/  LEA.HI.X.SX32 R225, R2, R0.reuse, 0x1, P3 ;  /* 0x0000000002e17211 */ /* 0x080fe200018f0eff */
[----:B------:R-:W-:Y:S01]  /*a190*/  IMAD R2, R127, 0x8, R6 ;  /* 0x000000087f027824 */ /* 0x000fe200078e0206 */
[----:B------:R-:W-:Y:S02]  /*a1a0*/  LEA.HI.X.SX32 R219, R7, R0, 0x1, P2 ;  /* 0x0000000007db7211 */ /* 0x000fe400010f0eff */
[-C--:B------:R-:W-:Y:S02]  /*a1b0*/  IADD3 R214, P2, PT, R4, R146.reuse, RZ ;  /* 0x0000009204d67210 */ /* 0x080fe40007f5e0ff */
[C---:B------:R-:W-:Y:S01]  /*a1c0*/  IADD3 R216, P3, PT, R31.reuse, R146, RZ ;  /* 0x000000921fd87210 */ /* 0x040fe20007f7e0ff */
[----:B------:R-:W-:Y:S01]  /*a1d0*/  IMAD R7, R128, 0x4, R2 ;  /* 0x0000000480077824 */ /* 0x000fe200078e0202 */
[-C--:B------:R-:W-:Y:S02]  /*a1e0*/  LEA.HI.X.SX32 R215, R4, R0.reuse, 0x1, P2 ;  /* 0x0000000004d77211 */ /* 0x080fe400010f0eff */
[----:B------:R-:W-:-:S02]  /*a1f0*/  LEA.HI.X.SX32 R217, R31, R0, 0x1, P3 ;  /* 0x000000001fd97211 */ /* 0x000fc400018f0eff */
[CC--:B------:R-:W-:Y:S01]  /*a200*/  IADD3 R210, P2, PT, R6.reuse, R146.reuse, RZ ;  /* 0x0000009206d27210 */ /* 0x0c0fe20007f5e0ff */
[----:B------:R-:W-:Y:S01]  /*a210*/  IMAD R4, R129, 0x4, R7 ;  /* 0x0000000481047824 */ /* 0x000fe200078e0207 */
[C---:B------:R-:W-:Y:S02]  /*a220*/  IADD3 R212, P3, PT, R5.reuse, R146, RZ ;  /* 0x0000009205d47210 */ /* 0x040fe40007f7e0ff */
[-C--:B------:R-:W-:Y:S02]  /*a230*/  LEA.HI.X.SX32 R211, R6, R0.reuse, 0x1, P2 ;  /* 0x0000000006d37211 */ /* 0x080fe400010f0eff */
[----:B------:R-:W-:Y:S01]  /*a240*/  LEA.HI.X.SX32 R213, R5, R0, 0x1, P3 ;  /* 0x0000000005d57211 */ /* 0x000fe200018f0eff */
[----:B------:R-:W-:Y:S01]  /*a250*/  IMAD R5, R130, 0x8, R4 ;  /* 0x0000000882057824 */ /* 0x000fe200078e0204 */
[-C--:B------:R-:W-:Y:S02]  /*a260*/  IADD3 R206, P2, PT, R2, R146.reuse, RZ ;  /* 0x0000009202ce7210 */ /* 0x080fe40007f5e0ff */
[----:B------:R-:W-:-:S02]  /*a270*/  IADD3 R208, P3, PT, R32, R146, RZ ;  /* 0x0000009220d07210 */ /* 0x000fc40007f7e0ff */
[-C--:B------:R-:W-:Y:S01]  /*a280*/  LEA.HI.X.SX32 R207, R2, R0.reuse, 0x1, P2 ;  /* 0x0000000002cf7211 */ /* 0x080fe200010f0eff */
[----:B------:R-:W-:Y:S01]  /*a290*/  IMAD R2, R131, 0x4, R5 ;  /* 0x0000000483027824 */ /* 0x000fe200078e0205 */
[----:B------:R-:W-:Y:S02]  /*a2a0*/  LEA.HI.X.SX32 R209, R32, R0, 0x1, P3 ;  /* 0x0000000020d17211 */ /* 0x000fe400018f0eff */
[CC--:B------:R-:W-:Y:S02]  /*a2b0*/  IADD3 R204, P3, PT, R7.reuse, R146.reuse, RZ ;  /* 0x0000009207cc7210 */ /* 0x0c0fe40007f7e0ff */
[----:B------:R-:W-:Y:S01]  /*a2c0*/  IADD3 R202, P2, PT, R4, R146, RZ ;  /* 0x0000009204ca7210 */ /* 0x000fe20007f5e0ff */
[----:B------:R-:W-:Y:S01]  /*a2d0*/  IMAD R6, R138, 0x4, R2 ;  /* 0x000000048a067824 */ /* 0x000fe200078e0202 */
[----:B------:R-:W-:Y:S02]  /*a2e0*/  LEA.HI.X.SX32 R205, R7, R0, 0x1, P3 ;  /* 0x0000000007cd7211 */ /* 0x000fe400018f0eff */
[----:B------:R-:W-:Y:S01]  /*a2f0*/  IADD3 R200, P3, PT, R33, R146, RZ ;  /* 0x0000009221c87210 */ /* 0x000fe20007f7e0ff */
[----:B------:R-:W0:Y:S01]  /*a300*/  LDC R7, c[0x0][0x3d8] ;  /* 0x0000f600ff077b82 */ /* 0x000e220000000800 */
[----:B------:R-:W-:Y:S01]  /*a310*/  LEA.HI.X.SX32 R203, R4, R0, 0x1, P2 ;  /* 0x0000000004cb7211 */ /* 0x000fe200010f0eff */
[----:B------:R-:W-:Y:S01]  /*a320*/  IMAD R4, R139, 0x8, R6 ;  /* 0x000000088b047824 */ /* 0x000fe200078e0206 */
[----:B------:R-:W-:-:S02]  /*a330*/  IADD3 R198, P2, PT, R5, R146, RZ ;  /* 0x0000009205c67210 */ /* 0x000fc40007f5e0ff */
[----:B------:R-:W-:Y:S02]  /*a340*/  LEA.HI.X.SX32 R201, R33, R0, 0x1, P3 ;  /* 0x0000000021c97211 */ /* 0x000fe400018f0eff */
[----:B------:R-:W-:Y:S02]  /*a350*/  IADD3 R196, P3, PT, R2, R146, RZ ;  /* 0x0000009202c47210 */ /* 0x000fe40007f7e0ff */
[----:B------:R-:W-:Y:S01]  /*a360*/  LEA.HI.X.SX32 R199, R5, R0, 0x1, P2 ;  /* 0x0000000005c77211 */ /* 0x000fe200010f0eff */
[----:B------:R-:W-:Y:S01]  /*a370*/  IMAD R5, R140, 0x4, R4 ;  /* 0x000000048c057824 */ /* 0x000fe200078e0204 */
[----:B------:R-:W-:Y:S02]  /*a380*/  IADD3 R194, P2, PT, R6, R146, RZ ;  /* 0x0000009206c27210 */ /* 0x000fe40007f5e0ff */
[----:B------:R-:W-:Y:S01]  /*a390*/  LEA.HI.X.SX32 R197, R2, R0, 0x1, P3 ;  /* 0x0000000002c57211 */ /* 0x000fe200018f0eff */
[----:B------:R-:W-:Y:S01]  /*a3a0*/  IMAD R2, R143, 0x4, R5 ;  /* 0x000000048f027824 */ /* 0x000fe200078e0205 */
[----:B------:R-:W-:-:S02]  /*a3b0*/  IADD3 R192, P3, PT, R35, R146, RZ ;  /* 0x0000009223c07210 */ /* 0x000fc40007f7e0ff */
[----:B------:R-:W-:Y:S02]  /*a3c0*/  LEA.HI.X.SX32 R195, R6, R0, 0x1, P2 ;  /* 0x0000000006c37211 */ /* 0x000fe400010f0eff */
[C---:B------:R-:W-:Y:S01]  /*a3d0*/  IADD3 R190, P2, PT, R4.reuse, R146, RZ ;  /* 0x0000009204be7210 */ /* 0x040fe20007f5e0ff */
[----:B----4-:R-:W-:Y:S01]  /*a3e0*/  IMAD R6, R147, 0x8, R2 ;  /* 0x0000000893067824 */ /* 0x010fe200078e0202 */
[----:B------:R-:W-:Y:S02]  /*a3f0*/  LEA.HI.X.SX32 R193, R35, R0, 0x1, P3 ;  /* 0x0000000023c17211 */ /* 0x000fe400018f0eff */
[----:B------:R-:W-:Y:S02]  /*a400*/  IADD3 R188, P3, PT, R5, R146, RZ ;  /* 0x0000009205bc7210 */ /* 0x000fe40007f7e0ff */
[----:B------:R-:W-:Y:S01]  /*a410*/  LEA.HI.X.SX32 R191, R4, R0, 0x1, P2 ;  /* 0x0000000004bf7211 */ /* 0x000fe200010f0eff */
[----:B------:R-:W-:Y:S01]  /*a420*/  IMAD R4, R148, 0x4, R6 ;  /* 0x0000000494047824 */ /* 0x000fe200078e0206 */
[----:B------:R-:W-:-:S02]  /*a430*/  IADD3 R186, P2, PT, R2, R146, RZ ;  /* 0x0000009202ba7210 */ /* 0x000fc40007f5e0ff */
[----:B------:R-:W-:Y:S02]  /*a440*/  LEA.HI.X.SX32 R189, R5, R0, 0x1, P3 ;  /* 0x0000000005bd7211 */ /* 0x000fe400018f0eff */
[----:B------:R-:W-:Y:S02]  /*a450*/  IADD3 R184, P3, PT, R36, R146, RZ ;  /* 0x0000009224b87210 */ /* 0x000fe40007f7e0ff */
[-C--:B------:R-:W-:Y:S01]  /*a460*/  LEA.HI.X.SX32 R187, R2, R0.reuse, 0x1, P2 ;  /* 0x0000000002bb7211 */ /* 0x080fe200010f0eff */
[----:B------:R-:W-:Y:S01]  /*a470*/  IMAD R2, R149, 0x4, R4 ;  /* 0x0000000495027824 */ /* 0x000fe200078e0204 */
[----:B------:R-:W-:Y:S02]  /*a480*/  LEA.HI.X.SX32 R185, R36, R0, 0x1, P3 ;  /* 0x0000000024b97211 */ /* 0x000fe400018f0eff */
[-C--:B------:R-:W-:Y:S01]  /*a490*/  IADD3 R182, P2, PT, R6, R146.reuse, RZ ;  /* 0x0000009206b67210 */ /* 0x080fe20007f5e0ff */
[----:B------:R-:W-:Y:S01]  /*a4a0*/  IMAD R5, R150, 0x8, R2 ;  /* 0x0000000896057824 */ /* 0x000fe200078e0202 */
[----:B------:R-:W-:-:S02]  /*a4b0*/  IADD3 R180, P3, PT, R4, R146, RZ ;  /* 0x0000009204b47210 */ /* 0x000fc40007f7e0ff */
[-C--:B------:R-:W-:Y:S02]  /*a4c0*/  LEA.HI.X.SX32 R183, R6, R0.reuse, 0x1, P2 ;  /* 0x0000000006b77211 */ /* 0x080fe400010f0eff */
[----:B------:R-:W-:Y:S01]  /*a4d0*/  LEA.HI.X.SX32 R181, R4, R0, 0x1, P3 ;  /* 0x0000000004b57211 */ /* 0x000fe200018f0eff */
[----:B------:R-:W-:Y:S01]  /*a4e0*/  IMAD R4, R151, 0x4, R5 ;  /* 0x0000000497047824 */ /* 0x000fe200078e0205 */
[CC--:B------:R-:W-:Y:S02]  /*a4f0*/  IADD3 R178, P2, PT, R2.reuse, R146.reuse, RZ ;  /* 0x0000009202b27210 */ /* 0x0c0fe40007f5e0ff */
[C---:B------:R-:W-:Y:S02]  /*a500*/  IADD3 R176, P3, PT, R37.reuse, R146, RZ ;  /* 0x0000009225b07210 */ /* 0x040fe40007f7e0ff */
[-C--:B------:R-:W-:Y:S01]  /*a510*/  LEA.HI.X.SX32 R179, R2, R0.reuse, 0x1, P2 ;  /* 0x0000000002b37211 */ /* 0x080fe200010f0eff */
[----:B------:R-:W-:Y:S01]  /*a520*/  IMAD R2, R152, 0x4, R4 ;  /* 0x0000000498027824 */ /* 0x000fe200078e0204 */
[----:B------:R-:W-:-:S02]  /*a530*/  LEA.HI.X.SX32 R177, R37, R0, 0x1, P3 ;  /* 0x0000000025b17211 */ /* 0x000fc400018f0eff */
[CC--:B------:R-:W-:Y:S02]  /*a540*/  IADD3 R174, P2, PT, R5.reuse, R146.reuse, RZ ;  /* 0x0000009205ae7210 */ /* 0x0c0fe40007f5e0ff */
[C---:B------:R-:W-:Y:S02]  /*a550*/  IADD3 R172, P3, PT, R4.reuse, R146, RZ ;  /* 0x0000009204ac7210 */ /* 0x040fe40007f7e0ff */
[-C--:B------:R-:W-:Y:S02]  /*a560*/  LEA.HI.X.SX32 R175, R5, R0.reuse, 0x1, P2 ;  /* 0x0000000005af7211 */ /* 0x080fe400010f0eff */
[----:B------:R-:W-:Y:S02]  /*a570*/  LEA.HI.X.SX32 R173, R4, R0, 0x1, P3 ;  /* 0x0000000004ad7211 */ /* 0x000fe400018f0eff */
[----:B------:R-:W-:Y:S02]  /*a580*/  ISETP.GE.U32.AND P2, PT, R65, 0x80, PT ;  /* 0x000000804100780c */ /* 0x000fe40003f46070 */
[----:B------:R-:W-:Y:S01]  /*a590*/  IADD3 R170, P3, PT, R2, R146, RZ ;  /* 0x0000009202aa7210 */ /* 0x000fe20007f7e0ff */
[----:B---3--:R-:W-:-:S03]  /*a5a0*/  IMAD R4, R153, 0x8, R2 ;  /* 0x0000000899047824 */ /* 0x008fc600078e0202 */
[----:B------:R-:W-:Y:S02]  /*a5b0*/  LEA.HI.X.SX32 R171, R2, R0, 0x1, P3 ;  /* 0x0000000002ab7211 */ /* 0x000fe400018f0eff */
[C---:B------:R-:W-:Y:S02]  /*a5c0*/  IADD3 R168, P3, PT, R38.reuse, R146, RZ ;  /* 0x0000009226a87210 */ /* 0x040fe40007f7e0ff */
[----:B------:R-:W-:Y:S01]  /*a5d0*/  LEA R6, R65, UR4, 0x2 ;  /* 0x0000000441067c11 */ /* 0x000fe2000f8e10ff */
[----:B------:R-:W-:Y:S01]  /*a5e0*/  BAR.SYNC.DEFER_BLOCKING 0x0 ;  /* 0x0000000000007b1d */ /* 0x000fe20000010000 */
[----:B------:R-:W-:Y:S01]  /*a5f0*/  LEA.HI.X.SX32 R169, R38, R0, 0x1, P3 ;  /* 0x0000000026a97211 */ /* 0x000fe200018f0eff */
[----:B------:R-:W-:Y:S01]  /*a600*/  IMAD R2, R154, 0x4, R4 ;  /* 0x000000049a027824 */ /* 0x000fe200078e0204 */
[----:B------:R-:W-:-:S04]  /*a610*/  IADD3 R166, P3, PT, R4, R146, RZ ;  /* 0x0000009204a67210 */ /* 0x000fc80007f7e0ff */
[----:B------:R-:W-:Y:S01]  /*a620*/  LEA.HI.X.SX32 R167, R4, R0, 0x1, P3 ;  /* 0x0000000004a77211 */ /* 0x000fe200018f0eff */
[----:B------:R3:W-:Y:S01]  /*a630*/  STL.64 [R1+0x38], R10 ;  /* 0x0000380a01007387 */ /* 0x0007e20000100a00 */
[----:B------:R-:W-:Y:S01]  /*a640*/  IADD3 R164, P3, PT, R2, R146, RZ ;  /* 0x0000009202a47210 */ /* 0x000fe20007f7e0ff */
[----:B------:R-:W-:Y:S02]  /*a650*/  IMAD R4, R155, 0x4, R2 ;  /* 0x000000049b047824 */ /* 0x000fe400078e0202 */
[----:B------:R-:W-:Y:S01]  /*a660*/  IMAD R5, R66, R157, RZ ;  /* 0x0000009d42057224 */ /* 0x000fe200078e02ff */
[----:B------:R-:W-:Y:S01]  /*a670*/  LEA.HI.X.SX32 R165, R2, R0, 0x1, P3 ;  /* 0x0000000002a57211 */ /* 0x000fe200018f0eff */
[----:B------:R-:W4:Y:S01]  /*a680*/  LDL.64 R58, [R1+0x238] ;  /* 0x00023800013a7983 */ /* 0x000f220000100a00 */
[----:B------:R-:W-:-:S03]  /*a690*/  IADD3 R162, P3, PT, R4, R146, RZ ;  /* 0x0000009204a27210 */ /* 0x000fc60007f7e0ff */
[----:B------:R-:W2:Y:S01]  /*a6a0*/  LDL.64 R68, [R1+0x218] ;  /* 0x0002180001447983 */ /* 0x000ea20000100a00 */
[----:B---3--:R-:W3:Y:S03]  /*a6b0*/  LDC R11, c[0x0][0x3d8] ;  /* 0x0000f600ff0b7b82 */ /* 0x008ee60000000800 */
[----:B------:R-:W3:Y:S01]  /*a6c0*/  @!P2 LDS R56, [R6+0x8000] ;  /* 0x008000000638a984 */ /* 0x000ee20000000800 */
[----:B------:R-:W-:-:S04]  /*a6d0*/  LEA.HI.X.SX32 R163, R4, R0, 0x1, P3 ;  /* 0x0000000004a37211 */ /* 0x000fc800018f0eff */
[----:B------:R-:W3:Y:S01]  /*a6e0*/  LDC R10, c[0x0][0x3d8] ;  /* 0x0000f600ff0a7b82 */ /* 0x000ee20000000800 */
[----:B------:R-:W-:Y:S01]  /*a6f0*/  IADD3 R160, P3, PT, R5, R146, RZ ;  /* 0x0000009205a07210 */ /* 0x000fe20007f7e0ff */
[----:B0-----:R-:W-:-:S03]  /*a700*/  IMAD R4, R7, 0x8, R4 ;  /* 0x0000000807047824 */ /* 0x001fc600078e0204 */
[----:B------:R-:W-:-:S03]  /*a710*/  LEA.HI.X.SX32 R161, R5, R0, 0x1, P3 ;  /* 0x0000000005a17211 */ /* 0x000fc600018f0eff */
[----:B------:R-:W0:Y:S01]  /*a720*/  LDC R7, c[0x0][0x3d8] ;  /* 0x0000f600ff077b82 */ /* 0x000e220000000800 */
[----:B------:R-:W-:Y:S01]  /*a730*/  IADD3 R158, P3, PT, R4, R146, RZ ;  /* 0x00000092049e7210 */ /* 0x000fe20007f7e0ff */
[----:B------:R-:W-:Y:S01]  /*a740*/  IMAD R2, R8, 0x4, R4 ;  /* 0x0000000408027824 */ /* 0x000fe200078e0204 */
[----:B------:R-:W-:Y:S02]  /*a750*/  LEA.HI R5, R234, 0x1ec, RZ, 0x1a ;  /* 0x000001ecea057811 */ /* 0x000fe400078fd0ff */
[----:B------:R-:W-:-:S03]  /*a760*/  LEA.HI.X.SX32 R159, R4, R0, 0x1, P3 ;  /* 0x00000000049f7211 */ /* 0x000fc600018f0eff */
[----:B------:R-:W0:Y:S01]  /*a770*/  LDC R8, c[0x0][0x3d8] ;  /* 0x0000f600ff087b82 */ /* 0x000e220000000800 */
[C---:B------:R-:W-:Y:S01]  /*a780*/  IADD3 R156, P3, PT, R2.reuse, R146, RZ ;  /* 0x00000092029c7210 */ /* 0x040fe20007f7e0ff */
[----:B-1----:R-:W-:Y:S02]  /*a790*/  IMAD R4, R9, 0x4, R2 ;  /* 0x0000000409047824 */ /* 0x002fe400078e0202 */
[----:B---3--:R-:W-:Y:S01]  /*a7a0*/  IMAD R5, R5, R11, RZ ;  /* 0x0000000b05057224 */ /* 0x008fe200078e02ff */
[----:B------:R-:W-:Y:S02]  /*a7b0*/  LEA.HI.X.SX32 R157, R2, R0, 0x1, P3 ;  /* 0x00000000029d7211 */ /* 0x000fe400018f0eff */
[----:B------:R-:W-:-:S04]  /*a7c0*/  IADD3 R154, P3, PT, R4, R146, RZ ;  /* 0x00000092049a7210 */ /* 0x000fc80007f7e0ff */
[----:B------:R-:W-:Y:S01]  /*a7d0*/  LEA.HI.X.SX32 R155, R4, R0, 0x1, P3 ;  /* 0x00000000049b7211 */ /* 0x000fe200018f0eff */
[----:B------:R-:W-:Y:S01]  /*a7e0*/  IMAD R4, R10, 0x8, R4 ;  /* 0x000000080a047824 */ /* 0x000fe200078e0204 */
[----:B------:R-:W-:-:S03]  /*a7f0*/  IADD3 R152, P3, PT, R5, R146, RZ ;  /* 0x0000009205987210 */ /* 0x000fc60007f7e0ff */
[----:B0-----:R-:W-:Y:S01]  /*a800*/  IMAD R2, R7, 0x4, R4 ;  /* 0x0000000407027824 */ /* 0x001fe200078e0204 */
[----:B------:R-:W-:Y:S02]  /*a810*/  LEA.HI.X.SX32 R153, R5, R0, 0x1, P3 ;  /* 0x0000000005997211 */ /* 0x000fe400018f0eff */
[C---:B------:R-:W-:Y:S01]  /*a820*/  IADD3 R150, P3, PT, R4.reuse, R146, RZ ;  /* 0x0000009204967210 */ /* 0x040fe20007f7e0ff */
[----:B------:R-:W0:Y:S03]  /*a830*/  SHFL.BFLY PT, R5, R56, 0x1, 0x1f ;  /* 0x0c201f0038057f89 */ /* 0x000e2600000e0000 */
[----:B------:R-:W-:Y:S01]  /*a840*/  LEA.HI.X.SX32 R151, R4, R0, 0x1, P3 ;  /* 0x0000000004977211 */ /* 0x000fe200018f0eff */
[----:B------:R-:W-:Y:S01]  /*a850*/  IMAD R4, R8, 0x4, R2 ;  /* 0x0000000408047824 */ /* 0x000fe200078e0202 */
[----:B------:R-:W-:-:S04]  /*a860*/  IADD3 R148, P3, PT, R2, R146, RZ ;  /* 0x0000009202947210 */ /* 0x000fc80007f7e0ff */
[----:B------:R-:W-:Y:S02]  /*a870*/  LEA.HI.X.SX32 R149, R2, R0, 0x1, P3 ;  /* 0x0000000002957211 */ /* 0x000fe400018f0eff */
[----:B------:R-:W-:-:S04]  /*a880*/  IADD3 R146, P3, PT, R4, R146, RZ ;  /* 0x0000009204927210 */ /* 0x000fc80007f7e0ff */
[----:B------:R-:W-:Y:S02]  /*a890*/  LEA.HI.X.SX32 R147, R4, R0, 0x1, P3 ;  /* 0x0000000004937211 */ /* 0x000fe400018f0eff */
[----:B------:R-:W-:-:S04]  /*a8a0*/  LOP3.LUT P3, RZ, R234, 0x1, RZ, 0xc0, !PT ;  /* 0x00000001eaff7812 */ /* 0x000fc8000786c0ff */
[----:B------:R-:W-:Y:S02]  /*a8b0*/  ISETP.LT.U32.AND P3, PT, R65, 0x80, !P3 ;  /* 0x000000804100780c */ /* 0x000fe40005f61070 */
[----:B0-----:R-:W-:-:S11]  /*a8c0*/  FMNMX R56, R56, R5, !PT ;  /* 0x0000000538387209 */ /* 0x001fd60007800000 */
[----:B------:R-:W-:Y:S01]  /*a8d0*/  @P3 STS [R6+0x8000], R56 ;  /* 0x0080003806003388 */ /* 0x000fe20000000800 */
[----:B------:R-:W-:Y:S06]  /*a8e0*/  BAR.SYNC.DEFER_BLOCKING 0x0 ;  /* 0x0000000000007b1d */ /* 0x000fec0000010000 */
[----:B------:R-:W0:Y:S02]  /*a8f0*/  LDS R2, [R25+UR4+0x8000] ;  /* 0x0080000419027984 */ /* 0x000e240008000800 */
[----:B0-----:R-:W-:-:S05]  /*a900*/  FMNMX R2, R2, -INF , !PT ;  /* 0xff80000002027809 */ /* 0x001fca0007800000 */
[--C-:B------:R-:W-:Y:S01]  /*a910*/  FADD R0, R55, -R2.reuse ;  /* 0x8000000237007221 */ /* 0x100fe20000000000 */
[----:B------:R-:W-:-:S03]  /*a920*/  FADD R46, R46, -R2 ;  /* 0x800000022e2e7221 */ /* 0x000fc60000000000 */
[----:B------:R-:W-:Y:S01]  /*a930*/  FMUL R0, R0, 1.4426950216293334961 ;  /* 0x3fb8aa3b00007820 */ /* 0x000fe20000400000 */
[----:B------:R-:W-:-:S03]  /*a940*/  FADD R50, R50, -R2 ;  /* 0x8000000232327221 */ /* 0x000fc60000000000 */
[----:B------:R0:W-:Y:S01]  /*a950*/  MUFU.EX2 R222, R0 ;  /* 0x0000000000de7308 */ /* 0x0001e20000000800 */
[----:B------:R-:W-:Y:S01]  /*a960*/  FADD R252, R54, -R2 ;  /* 0x8000000236fc7221 */ /* 0x000fe20000000000 */
[----:B0-----:R-:W-:-:S06]  /*a970*/  FMUL R0, R46, 1.4426950216293334961 ;  /* 0x3fb8aa3b2e007820 */ /* 0x001fcc0000400000 */
[----:B------:R0:W1:Y:S01]  /*a980*/  MUFU.EX2 R137, R0 ;  /* 0x0000000000897308 */ /* 0x0000620000000800 */
[----:B------:R-:W-:Y:S01]  /*a990*/  FMUL R252, R252, 1.4426950216293334961 ;  /* 0x3fb8aa3bfcfc7820 */ /* 0x000fe20000400000 */
[----:B------:R-:W-:Y:S01]  /*a9a0*/  FADD R239, R45, -R2 ;  /* 0x800000022def7221 */ /* 0x000fe20000000000 */
[----:B0-----:R-:W-:-:S05]  /*a9b0*/  FMUL R0, R50, 1.4426950216293334961 ;  /* 0x3fb8aa3b32007820 */ /* 0x001fca0000400000 */
[----:B------:R0:W3:Y:S01]  /*a9c0*/  MUFU.EX2 R223, R0 ;  /* 0x0000000000df7308 */ /* 0x0000e20000000800 */
[----:B------:R-:W-:Y:S01]  /*a9d0*/  FMUL R239, R239, 1.4426950216293334961 ;  /* 0x3fb8aa3befef7820 */ /* 0x000fe20000400000 */
[--C-:B------:R-:W-:Y:S01]  /*a9e0*/  FADD R238, R49, -R2.reuse ;  /* 0x8000000231ee7221 */ /* 0x100fe20000000000 */
[--C-:B------:R-:W-:Y:S01]  /*a9f0*/  FADD R52, R52, -R2.reuse ;  /* 0x8000000234347221 */ /* 0x100fe20000000000 */
[----:B0-----:R-:W-:-:S04]  /*aa00*/  FADD R0, R48, -R2 ;  /* 0x8000000230007221 */ /* 0x001fc80000000000 */
[----:B------:R-:W0:Y:S01]  /*aa10*/  MUFU.EX2 R252, R252 ;  /* 0x000000fc00fc7308 */ /* 0x000e220000000800 */
[----:B------:R-:W-:Y:S01]  /*aa20*/  FMUL R0, R0, 1.4426950216293334961 ;  /* 0x3fb8aa3b00007820 */ /* 0x000fe20000400000 */
[----:B------:R-:W-:Y:S01]  /*aa30*/  FMUL R238, R238, 1.4426950216293334961 ;  /* 0x3fb8aa3beeee7820 */ /* 0x000fe20000400000 */
[----:B------:R-:W-:-:S05]  /*aa40*/  FADD R221, R53, -R2 ;  /* 0x8000000235dd7221 */ /* 0x000fca0000000000 */
[----:B------:R0:W-:Y:S01]  /*aa50*/  MUFU.EX2 R136, R0 ;  /* 0x0000000000887308 */ /* 0x0001e20000000800 */
[----:B------:R-:W-:Y:S01]  /*aa60*/  FMUL R221, R221, 1.4426950216293334961 ;  /* 0x3fb8aa3bdddd7820 */ /* 0x000fe20000400000 */
[----:B------:R-:W-:-:S06]  /*aa70*/  FADD R220, R44, -R2 ;  /* 0x800000022cdc7221 */ /* 0x000fcc0000000000 */
[----:B------:R-:W1:Y:S01]  /*aa80*/  MUFU.EX2 R239, R239 ;  /* 0x000000ef00ef7308 */ /* 0x000e620000000800 */
[----:B0-----:R-:W-:Y:S01]  /*aa90*/  FMUL R0, R52, 1.4426950216293334961 ;  /* 0x3fb8aa3b34007820 */ /* 0x001fe20000400000 */
[----:B------:R-:W-:-:S06]  /*aaa0*/  FMUL R220, R220, 1.4426950216293334961 ;  /* 0x3fb8aa3bdcdc7820 */ /* 0x000fcc0000400000 */
[----:B------:R-:W0:Y:S08]  /*aab0*/  MUFU.EX2 R238, R238 ;  /* 0x000000ee00ee7308 */ /* 0x000e300000000800 */
[----:B------:R1:W-:Y:S02]  /*aac0*/  MUFU.EX2 R135, R0 ;  /* 0x0000000000877308 */ /* 0x0003e40000000800 */
[----:B-1----:R-:W-:-:S06]  /*aad0*/  FADD R0, R222, R137 ;  /* 0x00000089de007221 */ /* 0x002fcc0000000000 */
[----:B------:R-:W1:Y:S01]  /*aae0*/  MUFU.EX2 R221, R221 ;  /* 0x000000dd00dd7308 */ /* 0x000e620000000800 */
[----:B---3--:R-:W-:Y:S01]  /*aaf0*/  FADD R0, R223, R0 ;  /* 0x00000000df007221 */ /* 0x008fe20000000000 */
[----:B------:R-:W-:-:S03]  /*ab00*/  FADD R143, R47, -R2 ;  /* 0x800000022f8f7221 */ /* 0x000fc60000000000 */
[----:B------:R-:W-:-:S03]  /*ab10*/  FADD R0, R252, R0 ;  /* 0x00000000fc007221 */ /* 0x000fc60000000000 */
[----:B------:R-:W3:Y:S01]  /*ab20*/  MUFU.EX2 R220, R220 ;  /* 0x000000dc00dc7308 */ /* 0x000ee20000000800 */
[----:B------:R-:W-:Y:S01]  /*ab30*/  FMUL R143, R143, 1.4426950216293334961 ;  /* 0x3fb8aa3b8f8f7820 */ /* 0x000fe20000400000 */
[----:B------:R-:W-:Y:S01]  /*ab40*/  FADD R140, R51, -R2 ;  /* 0x80000002338c7221 */ /* 0x000fe20000000000 */
[----:B------:R-:W-:Y:S01]  /*ab50*/  FADD R0, R239, R0 ;  /* 0x00000000ef007221 */ /* 0x000fe20000000000 */
[----:B------:R-:W-:Y:S02]  /*ab60*/  FADD R4, R43, -R2 ;  /* 0x800000022b047221 */ /* 0x000fe40000000000 */
[----:B------:R-:W-:Y:S01]  /*ab70*/  FMUL R140, R140, 1.4426950216293334961 ;  /* 0x3fb8aa3b8c8c7820 */ /* 0x000fe20000400000 */
[----:B0-----:R-:W-:Y:S01]  /*ab80*/  FADD R0, R238, R0 ;  /* 0x00000000ee007221 */ /* 0x001fe20000000000 */
[----:B------:R-:W0:Y:S01]  /*ab90*/  MUFU.EX2 R143, R143 ;  /* 0x0000008f008f7308 */ /* 0x000e220000000800 */
[----:B------:R-:W-:Y:S02]  /*aba0*/  FMUL R4, R4, 1.4426950216293334961 ;  /* 0x3fb8aa3b04047820 */ /* 0x000fe40000400000 */
[----:B-1----:R-:W-:Y:S01]  /*abb0*/  FADD R0, R221, R0 ;  /* 0x00000000dd007221 */ /* 0x002fe20000000000 */
[--C-:B------:R-:W-:Y:S01]  /*abc0*/  FADD R42, R42, -R2.reuse ;  /* 0x800000022a2a7221 */ /* 0x100fe20000000000 */
[----:B------:R-:W-:-:S03]  /*abd0*/  FADD R130, R41, -R2 ;  /* 0x8000000229827221 */ /* 0x000fc60000000000 */
[----:B------:R-:W1:Y:S01]  /*abe0*/  MUFU.EX2 R140, R140 ;  /* 0x0000008c008c7308 */ /* 0x000e620000000800 */
[----:B---3--:R-:W-:Y:S01]  /*abf0*/  FADD R0, R220, R0 ;  /* 0x00000000dc007221 */ /* 0x008fe20000000000 */
[----:B------:R-:W-:Y:S01]  /*ac00*/  FMUL R130, R130, 1.4426950216293334961 ;  /* 0x3fb8aa3b82827820 */ /* 0x000fe20000400000 */
[----:B------:R-:W-:Y:S02]  /*ac10*/  FADD R129, R40, -R2 ;  /* 0x8000000228817221 */ /* 0x000fe40000000000 */
[----:B------:R-:W-:-:S03]  /*ac20*/  FADD R0, R136, R0 ;  /* 0x0000000088007221 */ /* 0x000fc60000000000 */
[----:B------:R3:W1:Y:S01]  /*ac30*/  MUFU.EX2 R134, R4 ;  /* 0x0000000400867308 */ /* 0x0006620000000800 */
[----:B------:R-:W-:Y:S01]  /*ac40*/  FADD R0, R135, R0 ;  /* 0x0000000087007221 */ /* 0x000fe20000000000 */
[----:B------:R-:W-:Y:S01]  /*ac50*/  FMUL R129, R129, 1.4426950216293334961 ;  /* 0x3fb8aa3b81817820 */ /* 0x000fe20000400000 */
[----:B---3--:R-:W-:-:S05]  /*ac60*/  FMUL R4, R42, 1.4426950216293334961 ;  /* 0x3fb8aa3b2a047820 */ /* 0x008fca0000400000 */
[----:B------:R-:W3:Y:S01]  /*ac70*/  MUFU.EX2 R133, R4 ;  /* 0x0000000400857308 */ /* 0x000ee20000000800 */
[----:B0-----:R-:W-:-:S07]  /*ac80*/  FADD R0, R143, R0 ;  /* 0x000000008f007221 */ /* 0x001fce0000000000 */
[----:B------:R-:W0:Y:S01]  /*ac90*/  MUFU.EX2 R130, R130 ;  /* 0x0000008200827308 */ /* 0x000e220000000800 */
[----:B-1----:R-:W-:-:S07]  /*aca0*/  FADD R0, R140, R0 ;  /* 0x000000008c007221 */ /* 0x002fce0000000000 */
[----:B------:R-:W1:Y:S01]  /*acb0*/  MUFU.EX2 R129, R129 ;  /* 0x0000008100817308 */ /* 0x000e620000000800 */
[----:B------:R-:W-:-:S04]  /*acc0*/  FADD R0, R134, R0 ;  /* 0x0000000086007221 */ /* 0x000fc80000000000 */
[----:B---3--:R-:W-:-:S04]  /*acd0*/  FADD R0, R133, R0 ;  /* 0x0000000085007221 */ /* 0x008fc80000000000 */
[----:B0-----:R-:W-:-:S04]  /*ace0*/  FADD R0, R130, R0 ;  /* 0x0000000082007221 */ /* 0x001fc80000000000 */
[----:B-1----:R-:W-:-:S05]  /*acf0*/  FADD R0, R129, R0 ;  /* 0x0000000081007221 */ /* 0x002fca0000000000 */
[----:B------:R-:W0:Y:S02]  /*ad00*/  SHFL.BFLY PT, R4, R0, 0x10, 0x1f ;  /* 0x0e001f0000047f89 */ /* 0x000e2400000e0000 */
[----:B0-----:R-:W-:Y:S01]  /*ad10*/  FADD R0, R0, R4 ;  /* 0x0000000400007221 */ /* 0x001fe20000000000 */
[----:B------:R-:W-:Y:S06]  /*ad20*/  BAR.SYNC.DEFER_BLOCKING 0x0 ;  /* 0x0000000000007b1d */ /* 0x000fec0000010000 */
[----:B------:R-:W-:Y:S02]  /*ad30*/  @!P1 STS [R39+UR4+0x8000], R0 ;  /* 0x0080000027009988 */ /* 0x000fe40008000804 */
[----:B------:R-:W-:Y:S06]  /*ad40*/  BAR.SYNC.DEFER_BLOCKING 0x0 ;  /* 0x0000000000007b1d */ /* 0x000fec0000010000 */
[----:B------:R-:W0:Y:S04]  /*ad50*/  @!P2 LDS R57, [R6+0x8000] ;  /* 0x008000000639a984 */ /* 0x000e280000000800 */
[----:B------:R-:W-:Y:S04]  /*ad60*/  STL.64 [R1+0x30], R18 ;  /* 0x0000301201007387 */ /* 0x000fe80000100a00 */
[----:B0-----:R-:W0:Y:S04]  /*ad70*/  SHFL.BFLY PT, R0, R57, 0x1, 0x1f ;  /* 0x0c201f0039007f89 */ /* 0x001e2800000e0000 */
[----:B------:R1:W-:Y:S01]  /*ad80*/  STL.64 [R1+0x738], R18 ;  /* 0x0007381201007387 */ /* 0x0003e20000100a00 */
[----:B------:R-:W-:-:S03]  /*ad90*/  PRMT R128, RZ, 0x7610, R128 ;  /* 0x00007610ff807816 */ /* 0x000fc60000000080 */
[----:B-1----:R-:W3:Y:S01]  /*ada0*/  LDL.64 R18, [R1+0x230] ;  /* 0x0002300001127983 */ /* 0x002ee20000100a00 */
[----:B0-----:R-:W-:-:S05]  /*adb0*/  FADD R57, R57, R0 ;  /* 0x0000000039397221 */ /* 0x001fca0000000000 */
[----:B------:R-:W-:Y:S01]  /*adc0*/  @P3 STS [R6+0x8000], R57 ;  /* 0x0080003906003388 */ /* 0x000fe20000000800 */
[----:B------:R-:W-:Y:S06]  /*add0*/  BAR.SYNC.DEFER_BLOCKING 0x0 ;  /* 0x0000000000007b1d */ /* 0x000fec0000010000 */
[----:B------:R-:W-:Y:S04]  /*ade0*/  STL.64 [R1+0x28], R22 ;  /* 0x0000281601007387 */ /* 0x000fe80000100a00 */
[----:B------:R0:W-:Y:S04]  /*adf0*/  STL.64 [R1+0x740], R22 ;  /* 0x0007401601007387 */ /* 0x0001e80000100a00 */
[----:B0-----:R-:W3:Y:S04]  /*ae00*/  LDL.64 R22, [R1+0x250] ;  /* 0x0002500001167983 */ /* 0x001ee80000100a00 */
[----:B------:R-:W-:Y:S04]  /*ae10*/  STL.64 [R1+0x20], R20 ;  /* 0x0000201401007387 */ /* 0x000fe80000100a00 */
[----:B------:R0:W-:Y:S04]  /*ae20*/  STL.64 [R1+0x748], R20 ;  /* 0x0007481401007387 */ /* 0x0001e80000100a00 */
[----:B--2---:R-:W2:Y:S04]  /*ae30*/  @P4 LDG.E.U8 R128, desc[UR8][R62.64] ;  /* 0x000000083e804981 */ /* 0x004ea8000c1e1100 */
[----:B0-----:R-:W2:Y:S04]  /*ae40*/  LDL.64 R20, [R1+0x258] ;  /* 0x0002580001147983 */ /* 0x001ea80000100a00 */
[----:B------:R0:W-:Y:S04]  /*ae50*/  STL.64 [R1+0x780], R26 ;  /* 0x0007801a01007387 */ /* 0x0001e80000100a00 */
[----:B0-----:R-:W2:Y:S04]  /*ae60*/  LDL.64 R26, [R1+0x260] ;  /* 0x00026000011a7983 */ /* 0x001ea80000100a00 */
[----:B------:R-:W-:Y:S04]  /*ae70*/  STL.64 [R1+0x18], R12 ;  /* 0x0000180c01007387 */ /* 0x000fe80000100a00 */
[----:B------:R0:W-:Y:S04]  /*ae80*/  STL.64 [R1+0x788], R12 ;  /* 0x0007880c01007387 */ /* 0x0001e80000100a00 */
[----:B0-----:R-:W2:Y:S04]  /*ae90*/  LDL.64 R12, [R1+0x220] ;  /* 0x00022000010c7983 */ /* 0x001ea80000100a00 */
[----:B------:R-:W-:Y:S04]  /*aea0*/  STL.64 [R1+0x10], R16 ;  /* 0x0000101001007387 */ /* 0x000fe80000100a00 */
[----:B------:R0:W-:Y:S04]  /*aeb0*/  STL.64 [R1+0x790], R16 ;  /* 0x0007901001007387 */ /* 0x0001e80000100a00 */
[----:B0-----:R-:W2:Y:S04]  /*aec0*/  LDL.64 R16, [R1+0x228] ;  /* 0x0002280001107983 */ /* 0x001ea80000100a00 */
[----:B------:R-:W-:Y:S04]  /*aed0*/  STL.64 [R1+0x8], R14 ;  /* 0x0000080e01007387 */ /* 0x000fe80000100a00 */
[----:B------:R0:W-:Y:S04]  /*aee0*/  STL.64 [R1+0x798], R14 ;  /* 0x0007980e01007387 */ /* 0x0001e80000100a00 */
[----:B------:R1:W-:Y:S04]  /*aef0*/  STL.64 [R1], R144 ;  /* 0x0000009001007387 */ /* 0x0003e80000100a00 */
[----:B------:R-:W2:Y:S01]  /*af00*/  LDL.64 R62, [R1+0x210] ;  /* 0x00021000013e7983 */ /* 0x000ea20000100a00 */
[----:B------:R-:W-:-:S02]  /*af10*/  PRMT R127, RZ, 0x7610, R127 ;  /* 0x00007610ff7f7816 */ /* 0x000fc4000000007f */
[----:B------:R-:W-:Y:S01]  /*af20*/  PRMT R126, RZ, 0x7610, R126 ;  /* 0x00007610ff7e7816 */ /* 0x000fe2000000007e */
[----:B0-----:R-:W2:Y:S01]  /*af30*/  LDL.64 R14, [R1+0x190] ;  /* 0x00019000010e7983 */ /* 0x001ea20000100a00 */
[----:B------:R-:W-:Y:S02]  /*af40*/  PRMT R125, RZ, 0x7610, R125 ;  /* 0x00007610ff7d7816 */ /* 0x000fe4000000007d */
[----:B------:R-:W-:Y:S02]  /*af50*/  PRMT R124, RZ, 0x7610, R124 ;  /* 0x00007610ff7c7816 */ /* 0x000fe4000000007c */
[----:B------:R-:W-:Y:S02]  /*af60*/  PRMT R123, RZ, 0x7610, R123 ;  /* 0x00007610ff7b7816 */ /* 0x000fe4000000007b */
[----:B------:R-:W-:Y:S02]  /*af70*/  PRMT R122, RZ, 0x7610, R122 ;  /* 0x00007610ff7a7816 */ /* 0x000fe4000000007a */
[----:B------:R-:W-:Y:S01]  /*af80*/  PRMT R121, RZ, 0x7610, R121 ;  /* 0x00007610ff797816 */ /* 0x000fe20000000079 */
[----:B------:R-:W2:Y:S01]  /*af90*/  @P4 LDG.E.U8 R124, desc[UR8][R60.64] ;  /* 0x000000083c7c4981 */ /* 0x000ea2000c1e1100 */
[----:B------:R-:W-:-:S02]  /*afa0*/  PRMT R118, RZ, 0x7610, R118 ;  /* 0x00007610ff767816 */ /* 0x000fc40000000076 */
[----:B------:R-:W-:Y:S01]  /*afb0*/  PRMT R117, RZ, 0x7610, R117 ;  /* 0x00007610ff757816 */ /* 0x000fe20000000075 */
[----:B------:R-:W2:Y:S04]  /*afc0*/  @P4 LDG.E.U8 R123, desc[UR8][R88.64] ;  /* 0x00000008587b4981 */ /* 0x000ea8000c1e1100 */
[----:B----4-:R-:W4:Y:S04]  /*afd0*/  @P4 LDG.E.U8 R122, desc[UR8][R58.64] ;  /* 0x000000083a7a4981 */ /* 0x010f28000c1e1100 */
[----:B------:R-:W4:Y:S04]  /*afe0*/  LDL.64 R60, [R1+0x1f0] ;  /* 0x0001f000013c7983 */ /* 0x000f280000100a00 */
[----:B------:R-:W4:Y:S04]  /*aff0*/  LDL.64 R88, [R1+0x1e8] ;  /* 0x0001e80001587983 */ /* 0x000f280000100a00 */
[----:B------:R-:W4:Y:S04]  /*b000*/  @P4 LDG.E.U8 R118, desc[UR8][R68.64] ;  /* 0x0000000844764981 */ /* 0x000f28000c1e1100 */
[----:B------:R-:W4:Y:S04]  /*b010*/  LDL.64 R58, [R1+0x1e0] ;  /* 0x0001e000013a7983 */ /* 0x000f280000100a00 */
[----:B------:R-:W4:Y:S04]  /*b020*/  LDL.64 R68, [R1+0x1c8] ;  /* 0x0001c80001447983 */ /* 0x000f280000100a00 */
[----:B---3--:R-:W3:Y:S04]  /*b030*/  @P4 LDG.E.U8 R121, desc[UR8][R18.64] ;  /* 0x0000000812794981 */ /* 0x008ee8000c1e1100 */
[----:B------:R-:W3:Y:S04]  /*b040*/  LDL.64 R18, [R1+0x1d8] ;  /* 0x0001d80001127983 */ /* 0x000ee80000100a00 */
[----:B------:R-:W3:Y:S04]  /*b050*/  @P4 LDG.E.U8 R125, desc[UR8][R22.64] ;  /* 0x00000008167d4981 */ /* 0x000ee8000c1e1100 */
[----:B------:R-:W3:Y:S04]  /*b060*/  LDL.64 R22, [R1+0x1f8] ;  /* 0x0001f80001167983 */ /* 0x000ee80000100a00 */
[----:B--2---:R-:W2:Y:S04]  /*b070*/  @P4 LDG.E.U8 R126, desc[UR8][R20.64] ;  /* 0x00000008147e4981 */ /* 0x004ea8000c1e1100 */
[----:B------:R-:W2:Y:S04]  /*b080*/  LDL.64 R20, [R1+0x200] ;  /* 0x0002000001147983 */ /* 0x000ea80000100a00 */
[----:B------:R-:W2:Y:S04]  /*b090*/  @P4 LDG.E.U8 R127, desc[UR8][R26.64] ;  /* 0x000000081a7f4981 */ /* 0x000ea8000c1e1100 */
[----:B------:R-:W2:Y:S04]  /*b0a0*/  LDL.64 R26, [R1+0x208] ;  /* 0x00020800011a7983 */ /* 0x000ea80000100a00 */
[----:B------:R-:W2:Y:S04]  /*b0b0*/  @P4 LDG.E.U8 R117, desc[UR8][R62.64] ;  /* 0x000000083e754981 */ /* 0x000ea8000c1e1100 */
[----:B------:R-:W2:Y:S01]  /*b0c0*/  LDL.64 R62, [R1+0x1c0] ;  /* 0x0001c000013e7983 */ /* 0x000ea20000100a00 */
[----:B------:R-:W-:-:S02]  /*b0d0*/  PRMT R119, RZ, 0x7610, R119 ;  /* 0x00007610ff777816 */ /* 0x000fc40000000077 */
[----:B------:R-:W-:Y:S02]  /*b0e0*/  PRMT R116, RZ, 0x7610, R116 ;  /* 0x00007610ff747816 */ /* 0x000fe40000000074 */
[----:B------:R-:W-:Y:S02]  /*b0f0*/  PRMT R115, RZ, 0x7610, R115 ;  /* 0x00007610ff737816 */ /* 0x000fe40000000073 */
[----:B------:R-:W-:Y:S01]  /*b100*/  PRMT R114, RZ, 0x7610, R114 ;  /* 0x00007610ff727816 */ /* 0x000fe20000000072 */
[----:B------:R-:W2:Y:S01]  /*b110*/  @P4 LDG.E.U8 R119, desc[UR8][R12.64] ;  /* 0x000000080c774981 */ /* 0x000ea2000c1e1100 */
[----:B------:R-:W-:Y:S02]  /*b120*/  PRMT R113, RZ, 0x7610, R113 ;  /* 0x00007610ff717816 */ /* 0x000fe40000000071 */
[----:B------:R-:W-:Y:S02]  /*b130*/  PRMT R112, RZ, 0x7610, R112 ;  /* 0x00007610ff707816 */ /* 0x000fe40000000070 */
[----:B------:R-:W-:-:S02]  /*b140*/  PRMT R111, RZ, 0x7610, R111 ;  /* 0x00007610ff6f7816 */ /* 0x000fc4000000006f */
[----:B------:R-:W-:Y:S01]  /*b150*/  PRMT R110, RZ, 0x7610, R110 ;  /* 0x00007610ff6e7816 */ /* 0x000fe2000000006e */
[----:B----4-:R-:W4:Y:S01]  /*b160*/  @P4 LDG.E.U8 R113, desc[UR8][R60.64] ;  /* 0x000000083c714981 */ /* 0x010f22000c1e1100 */
[----:B------:R-:W-:Y:S02]  /*b170*/  PRMT R108, RZ, 0x7610, R108 ;  /* 0x00007610ff6c7816 */ /* 0x000fe4000000006c */
[----:B------:R-:W-:Y:S01]  /*b180*/  PRMT R107, RZ, 0x7610, R107 ;  /* 0x00007610ff6b7816 */ /* 0x000fe2000000006b */
[----:B------:R-:W4:Y:S04]  /*b190*/  LDL.64 R12, [R1+0x1d0] ;  /* 0x0001d000010c7983 */ /* 0x000f280000100a00 */
[----:B------:R-:W4:Y:S04]  /*b1a0*/  @P4 LDG.E.U8 R112, desc[UR8][R88.64] ;  /* 0x0000000858704981 */ /* 0x000f28000c1e1100 */
[----:B------:R-:W4:Y:S04]  /*b1b0*/  LDL.64 R60, [R1+0x1a0] ;  /* 0x0001a000013c7983 */ /* 0x000f280000100a00 */
[----:B------:R-:W4:Y:S04]  /*b1c0*/  @P4 LDG.E.U8 R111, desc[UR8][R58.64] ;  /* 0x000000083a6f4981 */ /* 0x000f28000c1e1100 */
        /* <DEDUP_REMOVED lines=20> */
[----:B------:R-:W-:Y:S01]  /*b310*/  PRMT R103, RZ, 0x7610, R103 ;  /* 0x00007610ff677816 */ /* 0x000fe20000000067 */
[----:B----4-:R-:W4:Y:S01]  /*b320*/  @P4 LDG.E.U8 R109, desc[UR8][R12.64] ;  /* 0x000000080c6d4981 */ /* 0x010f22000c1e1100 */
[----:B------:R-:W-:-:S02]  /*b330*/  PRMT R102, RZ, 0x7610, R102 ;  /* 0x00007610ff667816 */ /* 0x000fc40000000066 */
[----:B------:R-:W-:Y:S02]  /*b340*/  PRMT R100, RZ, 0x7610, R100 ;  /* 0x00007610ff647816 */ /* 0x000fe40000000064 */
[----:B------:R-:W-:Y:S01]  /*b350*/  PRMT R98, RZ, 0x7610, R98 ;  /* 0x00007610ff627816 */ /* 0x000fe20000000062 */
[----:B------:R-:W4:Y:S01]  /*b360*/  @P4 LDG.E.U8 R103, desc[UR8][R60.64] ;  /* 0x000000083c674981 */ /* 0x000f22000c1e1100 */
[----:B------:R-:W-:Y:S02]  /*b370*/  PRMT R96, RZ, 0x7610, R96 ;  /* 0x00007610ff607816 */ /* 0x000fe40000000060 */
[----:B------:R-:W-:Y:S01]  /*b380*/  PRMT R95, RZ, 0x7610, R95 ;  /* 0x00007610ff5f7816 */ /* 0x000fe2000000005f */
[----:B------:R-:W4:Y:S01]  /*b390*/  LDL.64 R16, [R1+0x180] ;  /* 0x0001800001107983 */ /* 0x000f220000100a00 */
[----:B------:R-:W-:Y:S02]  /*b3a0*/  PRMT R93, RZ, 0x7610, R93 ;  /* 0x00007610ff5d7816 */ /* 0x000fe4000000005d */
[----:B------:R-:W-:Y:S01]  /*b3b0*/  PRMT R90, RZ, 0x7610, R90 ;  /* 0x00007610ff5a7816 */ /* 0x000fe2000000005a */
[----:B------:R-:W4:Y:S04]  /*b3c0*/  LDL.64 R12, [R1+0x170] ;  /* 0x00017000010c7983 */ /* 0x000f280000100a00 */
[----:B------:R-:W4:Y:S04]  /*b3d0*/  LDL.64 R60, [R1+0x130] ;  /* 0x00013000013c7983 */ /* 0x000f280000100a00 */
[----:B------:R0:W4:Y:S04]  /*b3e0*/  @P4 LDG.E.U8 R102, desc[UR8][R88.64] ;  /* 0x0000000858664981 */ /* 0x000128000c1e1100 */
[----:B------:R-:W4:Y:S04]  /*b3f0*/  @P4 LDG.E.U8 R100, desc[UR8][R58.64] ;  /* 0x000000083a644981 */ /* 0x000f28000c1e1100 */
[----:B------:R-:W4:Y:S04]  /*b400*/  @P4 LDG.E.U8 R96, desc[UR8][R68.64] ;  /* 0x0000000844604981 */ /* 0x000f28000c1e1100 */
[----:B------:R0:W4:Y:S04]  /*b410*/  @P4 LDG.E.U8 R93, desc[UR8][R86.64] ;  /* 0x00000008565d4981 */ /* 0x000128000c1e1100 */
[----:B------:R0:W4:Y:S04]  /*b420*/  @P4 LDG.E.U8 R90, desc[UR8][R84.64] ;  /* 0x00000008545a4981 */ /* 0x000128000c1e1100 */
[----:B---3--:R-:W3:Y:S04]  /*b430*/  @P4 LDG.E.U8 R98, desc[UR8][R18.64] ;  /* 0x0000000812624981 */ /* 0x008ee8000c1e1100 */
[----:B------:R-:W3:Y:S04]  /*b440*/  @P4 LDG.E.U8 R104, desc[UR8][R22.64] ;  /* 0x0000000816684981 */ /* 0x000ee8000c1e1100 */
[----:B------:R-:W3:Y:S04]  /*b450*/  LDL.64 R22, [R1+0x140] ;  /* 0x0001400001167983 */ /* 0x000ee80000100a00 */
[----:B--2---:R-:W2:Y:S04]  /*b460*/  @P4 LDG.E.U8 R105, desc[UR8][R20.64] ;  /* 0x0000000814694981 */ /* 0x004ea8000c1e1100 */
[----:B------:R-:W2:Y:S04]  /*b470*/  LDL.64 R20, [R1+0x148] ;  /* 0x0001480001147983 */ /* 0x000ea80000100a00 */
[----:B------:R-:W4:Y:S04]  /*b480*/  @P4 LDG.E.U8 R106, desc[UR8][R26.64] ;  /* 0x000000081a6a4981 */ /* 0x000f28000c1e1100 */
[----:B------:R-:W4:Y:S04]  /*b490*/  LDL.64 R26, [R1+0x158] ;  /* 0x00015800011a7983 */ /* 0x000f280000100a00 */
[----:B------:R-:W0:Y:S04]  /*b4a0*/  LDL.LU.64 R88, [R1+0x7f8] ;  /* 0x0007f80001587983 */ /* 0x000e280000300a00 */
[----:B------:R-:W4:Y:S04]  /*b4b0*/  LDL.64 R58, [R1+0x120] ;  /* 0x00012000013a7983 */ /* 0x000f280000100a00 */
[----:B------:R-:W4:Y:S04]  /*b4c0*/  LDL.64 R18, [R1+0x110] ;  /* 0x0001100001127983 */ /* 0x000f280000100a00 */
[----:B------:R-:W4:Y:S04]  /*b4d0*/  LDL.64 R68, [R1+0x100] ;  /* 0x0001000001447983 */ /* 0x000f280000100a00 */
[----:B------:R-:W4:Y:S04]  /*b4e0*/  @P4 LDG.E.U8 R95, desc[UR8][R62.64] ;  /* 0x000000083e5f4981 */ /* 0x000f28000c1e1100 */
[----:B------:R-:W4:Y:S04]  /*b4f0*/  LDL.64 R62, [R1+0xf8] ;  /* 0x0000f800013e7983 */ /* 0x000f280000100a00 */
[----:B------:R-:W4:Y:S04]  /*b500*/  LDL.LU.64 R86, [R1+0x7f0] ;  /* 0x0007f00001567983 */ /* 0x000f280000300a00 */
[----:B------:R-:W4:Y:S01]  /*b510*/  LDL.LU.64 R84, [R1+0x7e8] ;  /* 0x0007e80001547983 */ /* 0x000f220000300a00 */
[----:B------:R-:W-:-:S02]  /*b520*/  PRMT R92, RZ, 0x7610, R92 ;  /* 0x00007610ff5c7816 */ /* 0x000fc4000000005c */
[----:B------:R-:W-:-:S06]  /*b530*/  PRMT R91, RZ, 0x7610, R91 ;  /* 0x00007610ff5b7816 */ /* 0x000fcc000000005b */
[----:B---3--:R-:W3:Y:S04]  /*b540*/  @P4 LDG.E.U8 R91, desc[UR8][R22.64] ;  /* 0x00000008165b4981 */ /* 0x008ee8000c1e1100 */
[----:B--2---:R-:W2:Y:S01]  /*b550*/  @P4 LDG.E.U8 R92, desc[UR8][R20.64] ;  /* 0x00000008145c4981 */ /* 0x004ea2000c1e1100 */
[----:B0-----:R-:W-:Y:S02]  /*b560*/  PRMT R89, RZ, 0x7610, R89 ;  /* 0x00007610ff597816 */ /* 0x001fe40000000059 */
[----:B------:R-:W-:-:S04]  /*b570*/  PRMT R88, RZ, 0x7610, R88 ;  /* 0x00007610ff587816 */ /* 0x000fc80000000058 */
[----:B----4-:R-:W4:Y:S04]  /*b580*/  @P4 LDG.E.U8 R89, desc[UR8][R60.64] ;  /* 0x000000083c594981 */ /* 0x010f28000c1e1100 */
[----:B------:R0:W2:Y:S04]  /*b590*/  @P4 LDG.E.U8 R88, desc[UR8][R82.64] ;  /* 0x0000000852584981 */ /* 0x0000a8000c1e1100 */
[----:B------:R-:W2:Y:S04]  /*b5a0*/  LDL.64 R60, [R1+0xd8] ;  /* 0x0000d800013c7983 */ /* 0x000ea80000100a00 */
[----:B------:R-:W0:Y:S04]  /*b5b0*/  LDL.LU.64 R82, [R1+0x7e0] ;  /* 0x0007e00001527983 */ /* 0x000e280000300a00 */
[----:B------:R-:W2:Y:S01]  /*b5c0*/  LDL.64 R20, [R1+0xd0] ;  /* 0x0000d00001147983 */ /* 0x000ea20000100a00 */
[----:B------:R-:W-:-:S02]  /*b5d0*/  PRMT R87, RZ, 0x7610, R87 ;  /* 0x00007610ff577816 */ /* 0x000fc40000000057 */
[----:B------:R-:W-:Y:S02]  /*b5e0*/  PRMT R86, RZ, 0x7610, R86 ;  /* 0x00007610ff567816 */ /* 0x000fe40000000056 */
[----:B------:R-:W-:Y:S02]  /*b5f0*/  PRMT R85, RZ, 0x7610, R85 ;  /* 0x00007610ff557816 */ /* 0x000fe40000000055 */
[----:B------:R-:W-:Y:S01]  /*b600*/  PRMT R84, RZ, 0x7610, R84 ;  /* 0x00007610ff547816 */ /* 0x000fe20000000054 */
[----:B------:R-:W2:Y:S04]  /*b610*/  @P4 LDG.E.U8 R87, desc[UR8][R58.64] ;  /* 0x000000083a574981 */ /* 0x000ea8000c1e1100 */
[----:B------:R0:W2:Y:S04]  /*b620*/  @P4 LDG.E.U8 R86, desc[UR8][R80.64] ;  /* 0x0000000850564981 */ /* 0x0000a8000c1e1100 */
[----:B------:R-:W2:Y:S04]  /*b630*/  @P4 LDG.E.U8 R85, desc[UR8][R18.64] ;  /* 0x0000000812554981 */ /* 0x000ea8000c1e1100 */
[----:B------:R-:W2:Y:S04]  /*b640*/  LDL.64 R58, [R1+0xc8] ;  /* 0x0000c800013a7983 */ /* 0x000ea80000100a00 */
[----:B------:R-:W2:Y:S04]  /*b650*/  LDL.LU.64 R80, [R1+0x7d8] ;  /* 0x0007d80001507983 */ /* 0x000ea80000300a00 */
[----:B------:R-:W3:Y:S04]  /*b660*/  LDL.64 R22, [R1+0xc0] ;  /* 0x0000c00001167983 */ /* 0x000ee80000100a00 */
[----:B------:R-:W3:Y:S04]  /*b670*/  LDL.64 R18, [R1+0xb8] ;  /* 0x0000b80001127983 */ /* 0x000ee80000100a00 */
[----:B------:R0:W3:Y:S04]  /*b680*/  @P4 LDG.E.U8 R84, desc[UR8][R78.64] ;  /* 0x000000084e544981 */ /* 0x0000e8000c1e1100 */
[----:B------:R-:W3:Y:S01]  /*b690*/  LDL.LU.64 R78, [R1+0x7d0] ;  /* 0x0007d000014e7983 */ /* 0x000ee20000300a00 */
[----:B------:R-:W-:-:S02]  /*b6a0*/  PRMT R101, RZ, 0x7610, R101 ;  /* 0x00007610ff657816 */ /* 0x000fc40000000065 */
[----:B------:R-:W-:Y:S02]  /*b6b0*/  PRMT R99, RZ, 0x7610, R99 ;  /* 0x00007610ff637816 */ /* 0x000fe40000000063 */
[----:B------:R-:W-:Y:S02]  /*b6c0*/  PRMT R97, RZ, 0x7610, R97 ;  /* 0x00007610ff617816 */ /* 0x000fe40000000061 */
[----:B------:R-:W-:Y:S01]  /*b6d0*/  PRMT R94, RZ, 0x7610, R94 ;  /* 0x00007610ff5e7816 */ /* 0x000fe2000000005e */
[----:B------:R-:W4:Y:S04]  /*b6e0*/  @P4 LDG.E.U8 R101, desc[UR8][R14.64] ;  /* 0x000000080e654981 */ /* 0x000f28000c1e1100 */
[----:B------:R-:W4:Y:S04]  /*b6f0*/  @P4 LDG.E.U8 R99, desc[UR8][R16.64] ;  /* 0x0000000810634981 */ /* 0x000f28000c1e1100 */
[----:B------:R-:W4:Y:S04]  /*b700*/  @P4 LDG.E.U8 R97, desc[UR8][R12.64] ;  /* 0x000000080c614981 */ /* 0x000f28000c1e1100 */
[----:B------:R-:W4:Y:S01]  /*b710*/  @P4 LDG.E.U8 R94, desc[UR8][R26.64] ;  /* 0x000000081a5e4981 */ /* 0x000f22000c1e1100 */
[----:B0-----:R-:W-:-:S06]  /*b720*/  PRMT R83, RZ, 0x7610, R83 ;  /* 0x00007610ff537816 */ /* 0x001fcc0000000053 */
[----:B------:R-:W4:Y:S04]  /*b730*/  @P4 LDG.E.U8 R83, desc[UR8][R68.64] ;  /* 0x0000000844534981 */ /* 0x000f28000c1e1100 */
[----:B------:R-:W4:Y:S01]  /*b740*/  LDL.64 R68, [R1+0xa8] ;  /* 0x0000a80001447983 */ /* 0x000f220000100a00 */
[----:B--2---:R-:W-:Y:S02]  /*b750*/  PRMT R81, RZ, 0x7610, R81 ;  /* 0x00007610ff517816 */ /* 0x004fe40000000051 */
[----:B------:R-:W-:-:S04]  /*b760*/  PRMT R80, RZ, 0x7610, R80 ;  /* 0x00007610ff507816 */ /* 0x000fc80000000050 */
[----:B------:R0:W2:Y:S04]  /*b770*/  @P4 LDG.E.U8 R81, desc[UR8][R76.64] ;  /* 0x000000084c514981 */ /* 0x0000a8000c1e1100 */
[----:B------:R0:W2:Y:S04]  /*b780*/  @P4 LDG.E.U8 R80, desc[UR8][R74.64] ;  /* 0x000000084a504981 */ /* 0x0000a8000c1e1100 */
[----:B------:R-:W0:Y:S04]  /*b790*/  LDL.LU.64 R76, [R1+0x7c8] ;  /* 0x0007c800014c7983 */ /* 0x000e280000300a00 */
[----:B------:R-:W2:Y:S01]  /*b7a0*/  LDL.64 R14, [R1+0x98] ;  /* 0x00009800010e7983 */ /* 0x000ea20000100a00 */
[----:B---3--:R-:W-:-:S03]  /*b7b0*/  PRMT R79, RZ, 0x7610, R79 ;  /* 0x00007610ff4f7816 */ /* 0x008fc6000000004f */
[----:B------:R-:W3:Y:S04]  /*b7c0*/  LDL.64 R16, [R1+0x90] ;  /* 0x0000900001107983 */ /* 0x000ee80000100a00 */
[----:B------:R-:W2:Y:S04]  /*b7d0*/  LDL.LU.64 R74, [R1+0x7c0] ;  /* 0x0007c000014a7983 */ /* 0x000ea80000300a00 */
[----:B------:R-:W3:Y:S04]  /*b7e0*/  LDL.64 R12, [R1+0x88] ;  /* 0x00008800010c7983 */ /* 0x000ee80000100a00 */
[----:B------:R-:W3:Y:S04]  /*b7f0*/  LDL.64 R26, [R1+0x80] ;  /* 0x00008000011a7983 */ /* 0x000ee80000100a00 */
[----:B------:R0:W3:Y:S04]  /*b800*/  @P4 LDG.E.U8 R79, desc[UR8][R72.64] ;  /* 0x00000008484f4981 */ /* 0x0000e8000c1e1100 */
[----:B------:R-:W3:Y:S01]  /*b810*/  LDL.LU.64 R72, [R1+0x7b8] ;  /* 0x0007b80001487983 */ /* 0x000ee20000300a00 */
[----:B------:R-:W-:-:S02]  /*b820*/  PRMT R82, RZ, 0x7610, R82 ;  /* 0x00007610ff527816 */ /* 0x000fc40000000052 */
[----:B------:R-:W-:-:S04]  /*b830*/  PRMT R78, RZ, 0x7610, R78 ;  /* 0x00007610ff4e7816 */ /* 0x000fc8000000004e */
[----:B------:R-:W4:Y:S04]  /*b840*/  @P4 LDG.E.U8 R82, desc[UR8][R62.64] ;  /* 0x000000083e524981 */ /* 0x000f28000c1e1100 */
[----:B------:R-:W4:Y:S04]  /*b850*/  @P4 LDG.E.U8 R78, desc[UR8][R60.64] ;  /* 0x000000083c4e4981 */ /* 0x000f28000c1e1100 */
[----:B------:R-:W4:Y:S04]  /*b860*/  LDL.64 R62, [R1+0x78] ;  /* 0x00007800013e7983 */ /* 0x000f280000100a00 */
[----:B------:R-:W4:Y:S01]  /*b870*/  LDL.64 R60, [R1+0x68] ;  /* 0x00006800013c7983 */ /* 0x000f220000100a00 */
[----:B0-----:R-:W-:-:S02]  /*b880*/  PRMT R77, RZ, 0x7610, R77 ;  /* 0x00007610ff4d7816 */ /* 0x001fc4000000004d */
[----:B------:R-:W-:-:S04]  /*b890*/  PRMT R76, RZ, 0x7610, R76 ;  /* 0x00007610ff4c7816 */ /* 0x000fc8000000004c */
[----:B------:R-:W4:Y:S04]  /*b8a0*/  @P4 LDG.E.U8 R77, desc[UR8][R20.64] ;  /* 0x00000008144d4981 */ /* 0x000f28000c1e1100 */
[----:B------:R-:W4:Y:S01]  /*b8b0*/  @P4 LDG.E.U8 R76, desc[UR8][R58.64] ;  /* 0x000000083a4c4981 */ /* 0x000f22000c1e1100 */
[----:B--2---:R-:W-:Y:S02]  /*b8c0*/  PRMT R75, RZ, 0x7610, R75 ;  /* 0x00007610ff4b7816 */ /* 0x004fe4000000004b */
[----:B------:R-:W-:Y:S01]  /*b8d0*/  PRMT R74, RZ, 0x7610, R74 ;  /* 0x00007610ff4a7816 */ /* 0x000fe2000000004a */
[----:B------:R-:W2:Y:S04]  /*b8e0*/  LDL.64 R20, [R1+0x48] ;  /* 0x0000480001147983 */ /* 0x000ea80000100a00 */
[----:B------:R-:W2:Y:S04]  /*b8f0*/  @P4 LDG.E.U8 R75, desc[UR8][R22.64] ;  /* 0x00000008164b4981 */ /* 0x000ea8000c1e1100 */
[----:B------:R-:W2:Y:S04]  /*b900*/  @P4 LDG.E.U8 R74, desc[UR8][R18.64] ;  /* 0x00000008124a4981 */ /* 0x000ea8000c1e1100 */
[----:B------:R-:W2:Y:S04]  /*b910*/  LDL.64 R58, [R1+0x58] ;  /* 0x00005800013a7983 */ /* 0x000ea80000100a00 */
[----:B------:R-:W2:Y:S01]  /*b920*/  LDL.64 R22, [R1+0x40] ;  /* 0x0000400001167983 */ /* 0x000ea20000100a00 */
[----:B---3--:R-:W-:-:S03]  /*b930*/  PRMT R73, RZ, 0x7610, R73 ;  /* 0x00007610ff497816 */ /* 0x008fc60000000049 */
[----:B------:R-:W3:Y:S01]  /*b940*/  LDL.64 R18, [R1+0x38] ;  /* 0x0000380001127983 */ /* 0x000ee20000100a00 */
[----:B------:R-:W-:-:S03]  /*b950*/  PRMT R72, RZ, 0x7610, R72 ;  /* 0x00007610ff487816 */ /* 0x000fc60000000048 */
[----:B------:R0:W2:Y:S04]  /*b960*/  @P4 LDG.E.U8 R73, desc[UR8][R70.64] ;  /* 0x0000000846494981 */ /* 0x0000a8000c1e1100 */
[----:B----4-:R-:W4:Y:S04]  /*b970*/  @P4 LDG.E.U8 R72, desc[UR8][R68.64] ;  /* 0x0000000844484981 */ /* 0x010f28000c1e1100 */
[----:B------:R-:W0:Y:S04]  /*b980*/  LDL.LU.64 R70, [R1+0x7b0] ;  /* 0x0007b00001467983 */ /* 0x000e280000300a00 */
[----:B------:R-:W2:Y:S01]  /*b990*/  LDL.LU.64 R68, [R1+0x7a8] ;  /* 0x0007a80001447983 */ /* 0x000ea20000300a00 */
[----:B0-----:R-:W-:-:S06]  /*b9a0*/  PRMT R71, RZ, 0x7610, R71 ;  /* 0x00007610ff477816 */ /* 0x001fcc0000000047 */
[----:B--2---:R0:W2:Y:S04]  /*b9b0*/  @P4 LDG.E.U8 R71, desc[UR8][R68.64] ;  /* 0x0000000844474981 */ /* 0x0040a8000c1e1100 */
[----:B------:R-:W0:Y:S01]  /*b9c0*/  LDL.LU.64 R68, [R1+0x7a0] ;  /* 0x0007a00001447983 */ /* 0x000e220000300a00 */
[----:B------:R-:W-:Y:S02]  /*b9d0*/  PRMT R70, RZ, 0x7610, R70 ;  /* 0x00007610ff467816 */ /* 0x000fe40000000046 */
[----:B------:R-:W-:Y:S02]  /*b9e0*/  PRMT R67, RZ, 0x7610, R67 ;  /* 0x00007610ff437816 */ /* 0x000fe40000000043 */
[----:B------:R-:W-:Y:S02]  /*b9f0*/  PRMT R66, RZ, 0x7610, R66 ;  /* 0x00007610ff427816 */ /* 0x000fe40000000042 */
[----:B------:R-:W2:Y:S04]  /*ba00*/  @P4 LDG.E.U8 R70, desc[UR8][R14.64] ;  /* 0x000000080e464981 */ /* 0x000ea8000c1e1100 */
[----:B------:R-:W2:Y:S04]  /*ba10*/  @P4 LDG.E.U8 R67, desc[UR8][R26.64] ;  /* 0x000000081a434981 */ /* 0x000ea8000c1e1100 */
[----:B------:R-:W2:Y:S04]  /*ba20*/  @P4 LDG.E.U8 R66, desc[UR8][R62.64] ;  /* 0x000000083e424981 */ /* 0x000ea8000c1e1100 */
[----:B------:R-:W2:Y:S01]  /*ba30*/  LDL.LU.64 R14, [R1+0x798] ;  /* 0x00079800010e7983 */ /* 0x000ea20000300a00 */
[----:B0-----:R-:W-:-:S02]  /*ba40*/  PRMT R69, RZ, 0x7610, R69 ;  /* 0x00007610ff457816 */ /* 0x001fc40000000045 */
[----:B------:R-:W-:-:S04]  /*ba50*/  PRMT R68, RZ, 0x7610, R68 ;  /* 0x00007610ff447816 */ /* 0x000fc80000000044 */
[----:B------:R-:W2:Y:S04]  /*ba60*/  @P4 LDG.E.U8 R69, desc[UR8][R16.64] ;  /* 0x0000000810454981 */ /* 0x000ea8000c1e1100 */
[----:B------:R-:W2:Y:S04]  /*ba70*/  @P4 LDG.E.U8 R68, desc[UR8][R12.64] ;  /* 0x000000080c444981 */ /* 0x000ea8000c1e1100 */
[----:B------:R-:W2:Y:S04]  /*ba80*/  LDL.LU.64 R16, [R1+0x790] ;  /* 0x0007900001107983 */ /* 0x000ea80000300a00 */
[----:B------:R-:W2:Y:S04]  /*ba90*/  LDL.LU.64 R12, [R1+0x788] ;  /* 0x00078800010c7983 */ /* 0x000ea80000300a00 */
[----:B------:R-:W2:Y:S04]  /*baa0*/  LDL.LU.64 R26, [R1+0x780] ;  /* 0x00078000011a7983 */ /* 0x000ea80000300a00 */
[----:B------:R-:W2:Y:S01]  /*bab0*/  LDL.LU.64 R62, [R1+0x778] ;  /* 0x00077800013e7983 */ /* 0x000ea20000300a00 */
[----:B------:R-:W-:-:S02]  /*bac0*/  PRMT R65, RZ, 0x7610, R65 ;  /* 0x00007610ff417816 */ /* 0x000fc40000000041 */
[----:B------:R-:W-:-:S06]  /*bad0*/  PRMT R64, RZ, 0x7610, R64 ;  /* 0x00007610ff407816 */ /* 0x000fcc0000000040 */
[----:B------:R-:W3:Y:S04]  /*bae0*/  @P4 LDG.E.U8 R64, desc[UR8][R60.64] ;  /* 0x000000083c404981 */ /* 0x000ee8000c1e1100 */
[----:B--2---:R0:W2:Y:S04]  /*baf0*/  @P4 LDG.E.U8 R65, desc[UR8][R62.64] ;  /* 0x000000083e414981 */ /* 0x0040a8000c1e1100 */
[----:B------:R-:W0:Y:S04]  /*bb00*/  LDL.LU.64 R62, [R1+0x770] ;  /* 0x00077000013e7983 */ /* 0x000e280000300a00 */
[----:B------:R-:W2:Y:S01]  /*bb10*/  LDL.LU.64 R60, [R1+0x768] ;  /* 0x00076800013c7983 */ /* 0x000ea20000300a00 */
[----:B0-----:R-:W-:-:S02]  /*bb20*/  PRMT R63, RZ, 0x7610, R63 ;  /* 0x00007610ff3f7816 */ /* 0x001fc4000000003f */
[----:B------:R-:W-:-:S04]  /*bb30*/  PRMT R62, RZ, 0x7610, R62 ;  /* 0x00007610ff3e7816 */ /* 0x000fc8000000003e */
[----:B--2---:R0:W2:Y:S04]  /*bb40*/  @P4 LDG.E.U8 R63, desc[UR8][R60.64] ;  /* 0x000000083c3f4981 */ /* 0x0040a8000c1e1100 */
[----:B------:R-:W2:Y:S04]  /*bb50*/  @P4 LDG.E.U8 R62, desc[UR8][R58.64] ;  /* 0x000000083a3e4981 */ /* 0x000ea8000c1e1100 */
[----:B------:R-:W0:Y:S04]  /*bb60*/  LDL.LU.64 R60, [R1+0x760] ;  /* 0x00076000013c7983 */ /* 0x000e280000300a00 */
[----:B------:R-:W2:Y:S01]  /*bb70*/  LDL.LU.64 R58, [R1+0x758] ;  /* 0x00075800013a7983 */ /* 0x000ea20000300a00 */
[----:B0-----:R-:W-:-:S06]  /*bb80*/  PRMT R61, RZ, 0x7610, R61 ;  /* 0x00007610ff3d7816 */ /* 0x001fcc000000003d */
[----:B--2---:R0:W2:Y:S04]  /*bb90*/  @P4 LDG.E.U8 R61, desc[UR8][R58.64] ;  /* 0x000000083a3d4981 */ /* 0x0040a8000c1e1100 */
[----:B------:R-:W0:Y:S01]  /*bba0*/  LDL.LU.64 R58, [R1+0x750] ;  /* 0x00075000013a7983 */ /* 0x000e220000300a00 */
[----:B------:R-:W-:-:S06]  /*bbb0*/  PRMT R60, RZ, 0x7610, R60 ;  /* 0x00007610ff3c7816 */ /* 0x000fcc000000003c */
[----:B------:R-:W2:Y:S04]  /*bbc0*/  @P4 LDG.E.U8 R60, desc[UR8][R20.64] ;  /* 0x00000008143c4981 */ /* 0x000ea8000c1e1100 */
[----:B------:R-:W2:Y:S01]  /*bbd0*/  LDL.LU.64 R20, [R1+0x748] ;  /* 0x0007480001147983 */ /* 0x000ea20000300a00 */
[----:B0-----:R-:W-:Y:S02]  /*bbe0*/  PRMT R59, RZ, 0x7610, R59 ;  /* 0x00007610ff3b7816 */ /* 0x001fe4000000003b */
[----:B------:R-:W-:-:S04]  /*bbf0*/  PRMT R58, RZ, 0x7610, R58 ;  /* 0x00007610ff3a7816 */ /* 0x000fc8000000003a */
[----:B------:R-:W4:Y:S04]  /*bc00*/  @P4 LDG.E.U8 R59, desc[UR8][R22.64] ;  /* 0x00000008163b4981 */ /* 0x000f28000c1e1100 */
[----:B---3--:R-:W3:Y:S04]  /*bc10*/  @P4 LDG.E.U8 R58, desc[UR8][R18.64] ;  /* 0x00000008123a4981 */ /* 0x008ee8000c1e1100 */
[----:B------:R-:W3:Y:S04]  /*bc20*/  LDL.LU.64 R22, [R1+0x740] ;  /* 0x0007400001167983 */ /* 0x000ee80000300a00 */
[----:B------:R-:W4:Y:S01]  /*bc30*/  LDL.LU.64 R18, [R1+0x738] ;  /* 0x0007380001127983 */ /* 0x000f220000300a00 */
[----:B------:R-:W-:-:S02]  /*bc40*/  PRMT R57, RZ, 0x7610, R57 ;  /* 0x00007610ff397816 */ /* 0x000fc40000000039 */
[----:B------:R-:W-:Y:S02]  /*bc50*/  PRMT R56, RZ, 0x7610, R56 ;  /* 0x00007610ff387816 */ /* 0x000fe40000000038 */
[----:B------:R-:W-:Y:S02]  /*bc60*/  PRMT R55, RZ, 0x7610, R55 ;  /* 0x00007610ff377816 */ /* 0x000fe40000000037 */
[----:B------:R-:W-:Y:S02]  /*bc70*/  PRMT R54, RZ, 0x7610, R54 ;  /* 0x00007610ff367816 */ /* 0x000fe40000000036 */
[----:B------:R-:W-:Y:S02]  /*bc80*/  PRMT R53, RZ, 0x7610, R53 ;  /* 0x00007610ff357816 */ /* 0x000fe40000000035 */
[----:B------:R-:W-:Y:S01]  /*bc90*/  PRMT R52, RZ, 0x7610, R52 ;  /* 0x00007610ff347816 */ /* 0x000fe20000000034 */
[----:B--2---:R-:W2:Y:S04]  /*bca0*/  @P4 LDG.E.U8 R55, desc[UR8][R20.64] ;  /* 0x0000000814374981 */ /* 0x004ea8000c1e1100 */
[----:B------:R-:W2:Y:S04]  /*bcb0*/  @P4 LDG.E.U8 R54, desc[UR8][R12.64] ;  /* 0x000000080c364981 */ /* 0x000ea8000c1e1100 */
[----:B------:R-:W2:Y:S04]  /*bcc0*/  @P4 LDG.E.U8 R53, desc[UR8][R16.64] ;  /* 0x0000000810354981 */ /* 0x000ea8000c1e1100 */
[----:B------:R-:W2:Y:S01]  /*bcd0*/  @P4 LDG.E.U8 R52, desc[UR8][R14.64] ;  /* 0x000000080e344981 */ /* 0x000ea2000c1e1100 */
[----:B------:R-:W-:-:S06]  /*bce0*/  PRMT R51, RZ, 0x7610, R51 ;  /* 0x00007610ff337816 */ /* 0x000fcc0000000033 */
[----:B------:R-:W2:Y:S04]  /*bcf0*/  @P4 LDG.E.U8 R51, desc[UR8][R144.64] ;  /* 0x0000000890334981 */ /* 0x000ea8000c1e1100 */
[----:B---3--:R-:W3:Y:S04]  /*bd00*/  @P4 LDG.E.U8 R56, desc[UR8][R22.64] ;  /* 0x0000000816384981 */ /* 0x008ee8000c1e1100 */
[----:B----4-:R0:W4:Y:S04]  /*bd10*/  @P4 LDG.E.U8 R57, desc[UR8][R18.64] ;  /* 0x0000000812394981 */ /* 0x010128000c1e1100 */
[----:B------:R-:W0:Y:S04]  /*bd20*/  LDL.LU.64 R18, [R1+0x730] ;  /* 0x0007300001127983 */ /* 0x000e280000300a00 */
[----:B------:R-:W2:Y:S04]  /*bd30*/  LDL.LU.64 R22, [R1+0x728] ;  /* 0x0007280001167983 */ /* 0x000ea80000300a00 */
[----:B------:R-:W3:Y:S04]  /*bd40*/  LDL.LU.64 R20, [R1+0x720] ;  /* 0x0007200001147983 */ /* 0x000ee80000300a00 */
[----:B------:R-:W4:Y:S04]  /*bd50*/  LDL.LU.64 R12, [R1+0x718] ;  /* 0x00071800010c7983 */ /* 0x000f280000300a00 */
[----:B------:R-:W4:Y:S04]  /*bd60*/  LDL.LU.64 R16, [R1+0x710] ;  /* 0x0007100001107983 */ /* 0x000f280000300a00 */
[----:B------:R-:W4:Y:S04]  /*bd70*/  LDL.LU.64 R14, [R1+0x708] ;  /* 0x00070800010e7983 */ /* 0x000f280000300a00 */
[----:B-1----:R-:W4:Y:S01]  /*bd80*/  LDL.LU.64 R144, [R1+0x700] ;  /* 0x0007000001907983 */ /* 0x002f220000300a00 */
[C---:B------:R-:W-:Y:S01]  /*bd90*/  IMAD.SHL.U32 R142, R234.reuse, 0x8, RZ ;  /* 0x00000008ea8e7824 */ /* 0x040fe200078e00ff */
[----:B------:R-:W-:-:S02]  /*bda0*/  LOP3.LUT R3, R234, 0x80, RZ, 0xc0, !PT ;  /* 0x00000080ea037812 */ /* 0x000fc400078ec0ff */
[----:B------:R-:W-:Y:S02]  /*bdb0*/  PRMT R50, RZ, 0x7610, R50 ;  /* 0x00007610ff327816 */ /* 0x000fe40000000032 */
[----:B------:R-:W-:Y:S02]  /*bdc0*/  PRMT R48, RZ, 0x7610, R48 ;  /* 0x00007610ff307816 */ /* 0x000fe40000000030 */
[----:B------:R-:W-:Y:S02]  /*bdd0*/  PRMT R46, RZ, 0x7610, R46 ;  /* 0x00007610ff2e7816 */ /* 0x000fe4000000002e */
[----:B------:R-:W-:Y:S01]  /*bde0*/  PRMT R44, RZ, 0x7610, R44 ;  /* 0x00007610ff2c7816 */ /* 0x000fe2000000002c */
[----:B------:R-:W4:Y:S01]  /*bdf0*/  @P4 LDG.E.U8 R50, desc[UR8][R250.64] ;  /* 0x00000008fa324981 */ /* 0x000f22000c1e1100 */
[----:B------:R-:W-:Y:S02]  /*be00*/  PRMT R42, RZ, 0x7610, R42 ;  /* 0x00007610ff2a7816 */ /* 0x000fe4000000002a */
[----:B------:R-:W-:Y:S01]  /*be10*/  PRMT R40, RZ, 0x7610, R40 ;  /* 0x00007610ff287816 */ /* 0x000fe20000000028 */
[----:B------:R-:W4:Y:S01]  /*be20*/  @P4 LDG.E.U8 R48, desc[UR8][R246.64] ;  /* 0x00000008f6304981 */ /* 0x000f22000c1e1100 */
[----:B------:R-:W-:-:S02]  /*be30*/  PRMT R38, RZ, 0x7610, R38 ;  /* 0x00007610ff267816 */ /* 0x000fc40000000026 */
[----:B------:R-:W-:Y:S01]  /*be40*/  PRMT R36, RZ, 0x7610, R36 ;  /* 0x00007610ff247816 */ /* 0x000fe20000000024 */
[----:B------:R-:W4:Y:S01]  /*be50*/  @P4 LDG.E.U8 R46, desc[UR8][R242.64] ;  /* 0x00000008f22e4981 */ /* 0x000f22000c1e1100 */
        /* <DEDUP_REMOVED lines=16> */
[----:B------:R-:W-:Y:S01]  /*bf60*/  SHF.R.U32.HI R235, RZ, 0x2, R3 ;  /* 0x00000002ffeb7819 */ /* 0x000fe20000011603 */
[----:B------:R-:W4:Y:S01]  /*bf70*/  @P4 LDG.E.U8 R34, desc[UR8][R210.64] ;  /* 0x00000008d2224981 */ /* 0x000f22000c1e1100 */
[----:B------:R-:W-:Y:S02]  /*bf80*/  PRMT R6, RZ, 0x7610, R6 ;  /* 0x00007610ff067816 */ /* 0x000fe40000000006 */
[----:B------:R-:W-:Y:S01]  /*bf90*/  LOP3.LUT R142, R142, 0x30, RZ, 0xc0, !PT ;  /* 0x000000308e8e7812 */ /* 0x000fe200078ec0ff */
[----:B------:R-:W4:Y:S01]  /*bfa0*/  @P4 LDG.E.U8 R32, desc[UR8][R206.64] ;  /* 0x00000008ce204981 */ /* 0x000f22000c1e1100 */
[----:B------:R-:W-:Y:S02]  /*bfb0*/  LOP3.LUT R3, R234, 0x60, RZ, 0xc0, !PT ;  /* 0x00000060ea037812 */ /* 0x000fe400078ec0ff */
[----:B------:R-:W-:Y:S01]  /*bfc0*/  PRMT R49, RZ, 0x7610, R49 ;  /* 0x00007610ff317816 */ /* 0x000fe20000000031 */
[----:B------:R-:W4:Y:S01]  /*bfd0*/  @P4 LDG.E.U8 R30, desc[UR8][R202.64] ;  /* 0x00000008ca1e4981 */ /* 0x000f22000c1e1100 */
[----:B------:R-:W-:Y:S01]  /*bfe0*/  PRMT R47, RZ, 0x7610, R47 ;  /* 0x00007610ff2f7816 */ /* 0x000fe2000000002f */
[----:B------:R-:W-:Y:S01]  /*bff0*/  IMAD R3, R3, 0x20, R142 ;  /* 0x0000002003037824 */ /* 0x000fe200078e028e */
        /* <DEDUP_REMOVED lines=23> */
[----:B------:R-:W-:-:S03]  /*c170*/  PRMT R131, RZ, 0x7610, R131 ;  /* 0x00007610ff837816 */ /* 0x000fc60000000083 */
[----:B------:R-:W4:Y:S04]  /*c180*/  @P4 LDG.E.U8 R6, desc[UR8][R156.64] ;  /* 0x000000089c064981 */ /* 0x000f28000c1e1100 */
[----:B------:R-:W4:Y:S04]  /*c190*/  LDL.LU R142, [R1+0x6fc] ;  /* 0x0006fc00018e7983 */ /* 0x000f280000300800 */
[----:B------:R-:W4:Y:S04]  /*c1a0*/  @P4 LDG.E.U8 R49, desc[UR8][R248.64] ;  /* 0x00000008f8314981 */ /* 0x000f28000c1e1100 */
        /* <DEDUP_REMOVED lines=15> */
[----:B------:R-:W4:Y:S01]  /*c2a0*/  @P4 LDG.E.U8 R138, desc[UR8][R148.64] ;  /* 0x00000008948a4981 */ /* 0x000f22000c1e1100 */
[----:B0-----:R-:W-:-:S02]  /*c2b0*/  PRMT R19, RZ, 0x7610, R19 ;  /* 0x00007610ff137816 */ /* 0x001fc40000000013 */
[----:B--2---:R-:W-:-:S04]  /*c2c0*/  PRMT R23, RZ, 0x7610, R23 ;  /* 0x00007610ff177816 */ /* 0x004fc80000000017 */
[----:B------:R-:W2:Y:S01]  /*c2d0*/  @P4 LDG.E.U8 R19, desc[UR8][R182.64] ;  /* 0x00000008b6134981 */ /* 0x000ea2000c1e1100 */
[----:B---3--:R-:W-:-:S03]  /*c2e0*/  PRMT R21, RZ, 0x7610, R21 ;  /* 0x00007610ff157816 */ /* 0x008fc60000000015 */
[----:B------:R-:W3:Y:S01]  /*c2f0*/  @P4 LDG.E.U8 R23, desc[UR8][R190.64] ;  /* 0x00000008be174981 */ /* 0x000ee2000c1e1100 */
[----:B----4-:R-:W-:-:S03]  /*c300*/  PRMT R13, RZ, 0x7610, R13 ;  /* 0x00007610ff0d7816 */ /* 0x010fc6000000000d */
[----:B------:R-:W4:Y:S01]  /*c310*/  @P4 LDG.E.U8 R21, desc[UR8][R186.64] ;  /* 0x00000008ba154981 */ /* 0x000f22000c1e1100 */
[----:B------:R-:W-:-:S03]  /*c320*/  PRMT R17, RZ, 0x7610, R17 ;  /* 0x00007610ff117816 */ /* 0x000fc60000000011 */
[----:B------:R-:W4:Y:S01]  /*c330*/  @P4 LDG.E.U8 R13, desc[UR8][R170.64] ;  /* 0x00000008aa0d4981 */ /* 0x000f22000c1e1100 */
[----:B------:R-:W-:-:S03]  /*c340*/  PRMT R15, RZ, 0x7610, R15 ;  /* 0x00007610ff0f7816 */ /* 0x000fc6000000000f */
[----:B------:R-:W4:Y:S01]  /*c350*/  @P4 LDG.E.U8 R17, desc[UR8][R178.64] ;  /* 0x00000008b2114981 */ /* 0x000f22000c1e1100 */
[----:B------:R-:W-:Y:S02]  /*c360*/  PRMT R22, RZ, 0x7610, R22 ;  /* 0x00007610ff167816 */ /* 0x000fe40000000016 */
[----:B------:R-:W-:Y:S01]  /*c370*/  PRMT R20, RZ, 0x7610, R20 ;  /* 0x00007610ff147816 */ /* 0x000fe20000000014 */
[----:B------:R-:W4:Y:S01]  /*c380*/  @P4 LDG.E.U8 R15, desc[UR8][R174.64] ;  /* 0x00000008ae0f4981 */ /* 0x000f22000c1e1100 */
[----:B------:R-:W-:Y:S02]  /*c390*/  PRMT R18, RZ, 0x7610, R18 ;  /* 0x00007610ff127816 */ /* 0x000fe40000000012 */
[----:B------:R-:W-:Y:S01]  /*c3a0*/  PRMT R16, RZ, 0x7610, R16 ;  /* 0x00007610ff107816 */ /* 0x000fe20000000010 */
[----:B------:R-:W4:Y:S01]  /*c3b0*/  @P4 LDG.E.U8 R22, desc[UR8][R188.64] ;  /* 0x00000008bc164981 */ /* 0x000f22000c1e1100 */
[----:B------:R-:W-:Y:S02]  /*c3c0*/  PRMT R14, RZ, 0x7610, R14 ;  /* 0x00007610ff0e7816 */ /* 0x000fe4000000000e */
[----:B------:R-:W-:Y:S01]  /*c3d0*/  PRMT R12, RZ, 0x7610, R12 ;  /* 0x00007610ff0c7816 */ /* 0x000fe2000000000c */
[----:B------:R-:W4:Y:S04]  /*c3e0*/  @P4 LDG.E.U8 R20, desc[UR8][R184.64] ;  /* 0x00000008b8144981 */ /* 0x000f28000c1e1100 */
[----:B------:R-:W4:Y:S04]  /*c3f0*/  @P4 LDG.E.U8 R18, desc[UR8][R180.64] ;  /* 0x00000008b4124981 */ /* 0x000f28000c1e1100 */
[----:B------:R-:W4:Y:S04]  /*c400*/  @P4 LDG.E.U8 R16, desc[UR8][R176.64] ;  /* 0x00000008b0104981 */ /* 0x000f28000c1e1100 */
[----:B------:R-:W4:Y:S04]  /*c410*/  @P4 LDG.E.U8 R14, desc[UR8][R172.64] ;  /* 0x00000008ac0e4981 */ /* 0x000f28000c1e1100 */
[----:B------:R-:W4:Y:S04]  /*c420*/  @P4 LDG.E.U8 R12, desc[UR8][R168.64] ;  /* 0x00000008a80c4981 */ /* 0x000f28000c1e1100 */
[----:B------:R-:W4:Y:S01]  /*c430*/  @P4 LDG.E.U8 R131, desc[UR8][R144.64] ;  /* 0x0000000890834981 */ /* 0x000f22000c1e1100 */
[----:B------:R-:W-:-:S03]  /*c440*/  F2FP.SATFINITE.E4M3.F32.PACK_AB_MERGE_C R140, R140, R143, RZ ;  /* 0x0000008f8c8c723e */ /* 0x000fc600048070ff */
[----:B------:R-:W0:Y:S01]  /*c450*/  LDS R143, [R25+UR4+0x8000] ;  /* 0x00800004198f7984 */ /* 0x000e220008000800 */
[----:B------:R-:W-:Y:S01]  /*c460*/  BAR.SYNC.DEFER_BLOCKING 0x0 ;  /* 0x0000000000007b1d */ /* 0x000fe20000010000 */
[----:B------:R-:W-:Y:S02]  /*c470*/  LOP3.LUT R235, R235, 0x10, R234, 0xf8, !PT ;  /* 0x00000010ebeb7812 */ /* 0x000fe400078ef8ea */
[----:B------:R-:W-:Y:S02]  /*c480*/  LOP3.LUT R234, R234, 0xf, RZ, 0xc0, !PT ;  /* 0x0000000feaea7812 */ /* 0x000fe400078ec0ff */
[----:B------:R-:W-:Y:S02]  /*c490*/  LOP3.LUT R3, R3, R235, RZ, 0x3c, !PT ;  /* 0x000000eb03037212 */ /* 0x000fe400078e3cff */
[----:B------:R-:W-:Y:S01]  /*c4a0*/  LEA R234, R234, UR4, 0x6 ;  /* 0x00000004eaea7c11 */ /* 0x000fe2000f8e30ff */
[----:B------:R1:W5:Y:S01]  /*c4b0*/  LDL.LU R235, [R1+0x6f8] ;  /* 0x0006f80001eb7983 */ /* 0x0003620000300800 */
[----:B------:R-:W-:-:S02]  /*c4c0*/  F2FP.SATFINITE.E4M3.F32.PACK_AB_MERGE_C R252, R252, R223, RZ ;  /* 0x000000dffcfc723e */ /* 0x000fc400048070ff */
[----:B------:R-:W-:Y:S01]  /*c4d0*/  F2FP.SATFINITE.E4M3.F32.PACK_AB_MERGE_C R220, R220, R221, RZ ;  /* 0x000000dddcdc723e */ /* 0x000fe200048070ff */
[----:B------:R-:W-:Y:S01]  /*c4e0*/  IMAD.IADD R3, R3, 0x1, R234 ;  /* 0x0000000103037824 */ /* 0x000fe200078e02ea */
[----:B------:R-:W-:Y:S01]  /*c4f0*/  F2FP.SATFINITE.E4M3.F32.PACK_AB_MERGE_C R129, R129, R130, RZ ;  /* 0x000000828181723e */ /* 0x000fe200048070ff */
[----:B------:R1:W5:Y:S04]  /*c500*/  LDL.LU R234, [R1+0x6f4] ;  /* 0x0006f40001ea7983 */ /* 0x0003680000300800 */
[----:B------:R1:W5:Y:S04]  /*c510*/  LDL.LU R223, [R1+0x6f0] ;  /* 0x0006f00001df7983 */ /* 0x0003680000300800 */
        /* <DEDUP_REMOVED lines=55> */
[----:B--2---:R-:W-:Y:S04]  /*c890*/  STS.U8 [R132+UR4+0xec00], R19 ;  /* 0x00ec001384007988 */ /* 0x004fe80008000004 */
[----:B---3--:R-:W-:Y:S01]  /*c8a0*/  STS.U8 [R132+UR4+0xe800], R23 ;  /* 0x00e8001784007988 */ /* 0x008fe20008000004 */
[----:B0-----:R-:W-:-:S03]  /*c8b0*/  F2FP.SATFINITE.E4M3.F32.PACK_AB_MERGE_C R7, R133, R134, R129 ;  /* 0x000000868507723e */ /* 0x001fc60004807081 */
[----:B----4-:R-:W-:Y:S04]  /*c8c0*/  STS.U8 [R132+UR4+0xea00], R21 ;  /* 0x00ea001584007988 */ /* 0x010fe80008000004 */
[----:B------:R-:W-:Y:S04]  /*c8d0*/  STS.U8 [R132+UR4+0xf200], R13 ;  /* 0x00f2000d84007988 */ /* 0x000fe80008000004 */
[----:B------:R-:W-:Y:S04]  /*c8e0*/  STS.U8 [R132+UR4+0xee00], R17 ;  /* 0x00ee001184007988 */ /* 0x000fe80008000004 */
[----:B------:R-:W-:Y:S04]  /*c8f0*/  STS.U8 [R132+UR4+0xf000], R15 ;  /* 0x00f0000f84007988 */ /* 0x000fe80008000004 */
[----:B------:R0:W-:Y:S04]  /*c900*/  STS.U8 [R132+UR4+0xfa00], R5 ;  /* 0x00fa000584007988 */ /* 0x0001e80008000004 */
[----:B------:R2:W-:Y:S04]  /*c910*/  STS.U8 [R132+UR4+0xfc00], R4 ;  /* 0x00fc000484007988 */ /* 0x0005e80008000004 */
[----:B------:R-:W-:Y:S01]  /*c920*/  STS.U8 [R132+UR4+0xfe00], R0 ;  /* 0x00fe000084007988 */ /* 0x000fe20008000004 */
[----:B0-----:R-:W-:-:S03]  /*c930*/  F2FP.SATFINITE.E4M3.F32.PACK_AB_MERGE_C R5, R238, R239, R220 ;  /* 0x000000efee05723e */ /* 0x001fc600048070dc */
[----:B------:R0:W-:Y:S01]  /*c940*/  STS.U8 [R142+UR4+0xf900], R6 ;  /* 0x00f900068e007988 */ /* 0x0001e20008000004 */
[----:B--2---:R-:W-:-:S03]  /*c950*/  F2FP.SATFINITE.E4M3.F32.PACK_AB_MERGE_C R4, R137, R222, R252 ;  /* 0x000000de8904723e */ /* 0x004fc600048070fc */
[----:B------:R1:W5:Y:S04]  /*c960*/  LDL.LU R222, [R1+0x6ec] ;  /* 0x0006ec0001de7983 */ /* 0x0003680000300800 */
[----:B------:R1:W5:Y:S01]  /*c970*/  LDL.LU R137, [R1+0x6e8] ;  /* 0x0006e80001897983 */ /* 0x0003620000300800 */
[----:B0-----:R-:W-:-:S03]  /*c980*/  F2FP.SATFINITE.E4M3.F32.PACK_AB_MERGE_C R6, R135, R136, R140 ;  /* 0x000000888706723e */ /* 0x001fc6000480708c */
        /* <DEDUP_REMOVED lines=62> */
[----:B------:R1:W5:Y:S04]  /*cd70*/  LDL.LU R134, [R1+0x6dc] ;  /* 0x0006dc0001867983 */ /* 0x0003680000300800 */
[----:B------:R-:W-:Y:S04]  /*cd80*/  STS.U8 [R142+UR4+0xfb00], R139 ;  /* 0x00fb008b8e007988 */ /* 0x000fe80008000004 */
[----:B------:R-:W-:Y:S04]  /*cd90*/  STS.U8 [R142+UR4+0xfd00], R138 ;  /* 0x00fd008a8e007988 */ /* 0x000fe80008000004 */
[----:B------:R-:W-:Y:S04]  /*cda0*/  STS.U8 [R142+UR4+0xff00], R131 ;  /* 0x00ff00838e007988 */ /* 0x000fe80008000004 */
[----:B------:R1:W5:Y:S04]  /*cdb0*/  LDL.LU R133, [R1+0x6d8] ;  /* 0x0006d80001857983 */ /* 0x0003680000300800 */
[----:B------:R0:W-:Y:S04]  /*cdc0*/  STS.128 [R3+0x20000], R4 ;  /* 0x0200000403007388 */ /* 0x0001e80000000c00 */
[----:B0-----:R1:W5:Y:S01]  /*cdd0*/  LDL.LU R3, [R1+0x6d4] ;  /* 0x0006d40001037983 */ /* 0x0013620000300800 */
[----:B------:R-:W-:Y:S01]  /*cde0*/  FADD R0, -R2, -INF ;  /* 0xff80000002007421 */ /* 0x000fe20000000100 */
[----:B------:R-:W0:Y:S03]  /*cdf0*/  LDTM.x128 R4, tmem[UR7] ;  /* 0x00000007000479ee */ /* 0x000e2600083c0000 */
[----:B------:R-:W-:Y:S01]  /*ce00*/  FMUL R0, R0, 1.4426950216293334961 ;  /* 0x3fb8aa3b00007820 */ /* 0x000fe20000400000 */
[----:B------:R-:W-:-:S05]  /*ce10*/  NOP ;  /* 0x0000000000007918 */ /* 0x000fca0000000000 */
[----:B------:R-:W2:Y:S01]  /*ce20*/  MUFU.EX2 R0, R0 ;  /* 0x0000000000007308 */ /* 0x000ea20000000800 */
[----:B-1----:R-:W-:Y:S05]  /*ce30*/  @!P4 BRA `(.L_x_9) ;  /* 0x000000080004c947 */ /* 0x002fea0003800000 */
[C---:B0-2---:R-:W-:Y:S01]  /*ce40*/  FMUL R4, R0.reuse, R4 ;  /* 0x0000000400047220 */ /* 0x045fe20000400000 */
[C---:B------:R-:W-:Y:S01]  /*ce50*/  FMUL R5, R0.reuse, R5 ;  /* 0x0000000500057220 */ /* 0x040fe20000400000 */
        /* <DEDUP_REMOVED lines=125> */
[----:B------:R-:W-:-:S04]  /*d630*/  FMUL R131, R0, R131 ;  /* 0x0000008300837220 */ /* 0x000fc80000400000 */
[----:B------:R1:W-:Y:S03]  /*d640*/  STTM.x128 tmem[UR7], R4 ;  /* 0x00000004000079ed */ /* 0x0003e600083c0007 */
.L_x_9:
[----:B01----:R0:W5:Y:S01]  /*d650*/  LDL R8, [R1+0x6cc] ;  /* 0x0006cc0001087983 */ /* 0x0031620000100800 */
[----:B------:R-:W1:Y:S02]  /*d660*/  FENCE.VIEW.ASYNC.T ;  /* 0x00000000000073c6 */ /* 0x000e640000000200 */
[----:B-1----:R-:W-:Y:S06]  /*d670*/  BAR.SYNC.DEFER_BLOCKING 0x0 ;  /* 0x0000000000007b1d */ /* 0x002fec0000010000 */
[----:B------:R1:W-:Y:S06]  /*d680*/  MEMBAR.ALL.CTA ;  /* 0x0000000000007992 */ /* 0x0003ec0000008000 */
[----:B-1----:R-:W1:Y:S02]  /*d690*/  FENCE.VIEW.ASYNC.S ;  /* 0x00000000000073c6 */ /* 0x002e640000000000 */
[----:B-1----:R-:W-:Y:S06]  /*d6a0*/  BAR.SYNC.DEFER_BLOCKING 0x0 ;  /* 0x0000000000007b1d */ /* 0x002fec0000010000 */
[----:B0-----:R-:W-:Y:S05]  /*d6b0*/  @!P5 BRA `(.L_x_10) ;  /* 0x0000000000b8d947 */ /* 0x001fea0003800000 */
[----:B------:R-:W-:Y:S01]  /*d6c0*/  IMAD.MOV.U32 R5, RZ, RZ, RZ ;  /* 0x000000ffff057224 */ /* 0x000fe200078e00ff */
[----:B------:R-:W-:Y:S01]  /*d6d0*/  ELECT P6, URZ, PT ;  /* 0x0000000000ff782f */ /* 0x000fe200038c0000 */
[C---:B-----5:R-:W-:Y:S01]  /*d6e0*/  VIADD R4, R8.reuse, 0x20000 ;  /* 0x0002000008047836 */ /* 0x060fe20000000000 */
[----:B------:R-:W-:Y:S01]  /*d6f0*/  UMOV UR13, 0x7fffbfdf ;  /* 0x7fffbfdf000d7882 */ /* 0x000fe20000000000 */
[----:B------:R-:W-:Y:S01]  /*d700*/  IMAD.MOV.U32 R223, RZ, RZ, RZ ;  /* 0x000000ffffdf7224 */ /* 0x000fe200078e00ff */
[----:B------:R-:W-:Y:S01]  /*d710*/  R2UR UR11, R5 ;  /* 0x00000000050b72ca */ /* 0x000fe200000e0000 */
[----:B------:R-:W-:Y:S01]  /*d720*/  VIADD R5, R8, 0x8000 ;  /* 0x0000800008057836 */ /* 0x000fe20000000000 */
[----:B------:R-:W-:Y:S01]  /*d730*/  SHF.R.U32.HI R4, RZ, 0x4, R4 ;  /* 0x00000004ff047819 */ /* 0x000fe20000011604 */
[----:B------:R-:W-:Y:S02]  /*d740*/  UIADD3 UR16, UPT, UPT, UR5, 0x100000, URZ ;  /* 0x0010000005107890 */ /* 0x000fe4000fffe0ff */
[----:B------:R-:W-:Y:S01]  /*d750*/  UIADD3 UR30, UPT, UPT, UR5, 0x100000, URZ ;  /* 0x00100000051e7890 */ /* 0x000fe2000fffe0ff */
[----:B------:R-:W-:Y:S01]  /*d760*/  SHF.R.U32.HI R5, RZ, 0x4, R5 ;  /* 0x00000004ff057819 */ /* 0x000fe20000011605 */
[----:B------:R-:W-:Y:S01]  /*d770*/  UMOV UR24, 0x0 ;  /* 0x0000000000187882 */ /* 0x000fe20000000000 */
[----:B------:R-:W-:Y:S01]  /*d780*/  SGXT.U32 R4, R4, 0xe ;  /* 0x0000000e0404781a */ /* 0x000fe20000000000 */
[----:B------:R-:W-:Y:S01]  /*d790*/  @P6 IMAD.MOV.U32 R7, RZ, RZ, -0x7fffbfe0 ;  /* 0x80004020ff076424 */ /* 0x000fe200078e00ff */
[----:B------:R-:W-:Y:S01]  /*d7a0*/  SGXT.U32 R5, R5, 0xe ;  /* 0x0000000e0505781a */ /* 0x000fe20000000000 */
[----:B------:R-:W-:Y:S01]  /*d7b0*/  UMOV UR25, 0x4400010 ;  /* 0x0440001000197882 */ /* 0x000fe20000000000 */
[C---:B------:R-:W-:Y:S01]  /*d7c0*/  R2UR UR10, R4.reuse ;  /* 0x00000000040a72ca */ /* 0x040fe200000e0000 */
[----:B------:R-:W-:Y:S01]  /*d7d0*/  UMOV UR15, 0x80004020 ;  /* 0x80004020000f7882 */ /* 0x000fe20000000000 */
[C---:B------:R-:W-:Y:S01]  /*d7e0*/  R2UR UR12, R5.reuse ;  /* 0x00000000050c72ca */ /* 0x040fe200000e0000 */
[----:B------:R-:W-:Y:S01]  /*d7f0*/  UMOV UR26, 0x0 ;  /* 0x00000000001a7882 */ /* 0x000fe20000000000 */
[----:B------:R-:W-:Y:S01]  /*d800*/  IADD3 R5, P5, PT, R5, 0x2, RZ ;  /* 0x0000000205057810 */ /* 0x000fe20007fbe0ff */
[----:B------:R-:W-:Y:S01]  /*d810*/  UMOV UR27, 0x4400010 ;  /* 0x04400010001b7882 */ /* 0x000fe20000000000 */
[----:B------:R-:W-:Y:S01]  /*d820*/  @P6 R2UR UR21, R7 ;  /* 0x00000000071562ca */ /* 0x000fe200000e0000 */
[----:B------:R-:W-:Y:S01]  /*d830*/  UMOV UR28, 0x0 ;  /* 0x00000000001c7882 */ /* 0x000fe20000000000 */
[----:B------:R-:W-:Y:S01]  /*d840*/  R2UR UR22, R5 ;  /* 0x00000000051672ca */ /* 0x000fe200000e0000 */
[----:B------:R-:W-:Y:S01]  /*d850*/  UMOV UR29, 0x4400010 ;  /* 0x04400010001d7882 */ /* 0x000fe20000000000 */
[----:B------:R-:W-:Y:S01]  /*d860*/  @P6 MOV R5, R222 ;  /* 0x000000de00056202 */ /* 0x000fe20000000f00 */
[----:B------:R-:W-:Y:S01]  /*d870*/  UMOV UR32, 0x0 ;  /* 0x0000000000207882 */ /* 0x000fe20000000000 */
[----:B------:R-:W-:Y:S01]  /*d880*/  R2UR UR14, R4 ;  /* 0x00000000040e72ca */ /* 0x000fe200000e0000 */
[----:B------:R-:W-:Y:S01]  /*d890*/  UMOV UR33, 0x4400010 ;  /* 0x0440001000217882 */ /* 0x000fe20000000000 */
[----:B------:R-:W-:Y:S01]  /*d8a0*/  @P6 R2UR UR17, R5 ;  /* 0x00000000051162ca */ /* 0x000fe200000e0000 */
[----:B------:R-:W-:Y:S01]  /*d8b0*/  IMAD.U32 R6, RZ, RZ, UR12 ;  /* 0x0000000cff067e24 */ /* 0x000fe2000f8e00ff */
[----:B------:R-:W-:-:S02]  /*d8c0*/  UMOV UR12, 0xfffffffe ;  /* 0xfffffffe000c7882 */ /* 0x000fc40000000000 */
[----:B------:R-:W-:Y:S02]  /*d8d0*/  UIADD3.64 UR10, UPT, UPT, UR10, -UR12, URZ ;  /* 0x8000000c0a0a7297 */ /* 0x000fe4000fffe0ff */
[----:B------:R-:W-:Y:S01]  /*d8e0*/  @P6 R2UR UR20, R6 ;  /* 0x00000000061462ca */ /* 0x000fe200000e0000 */
[----:B------:R-:W-:-:S05]  /*d8f0*/  IMAD.MOV.U32 R6, RZ, RZ, RZ ;  /* 0x000000ffff067224 */ /* 0x000fca00078e00ff */
[----:B------:R-:W-:-:S04]  /*d900*/  IADD3.X R6, PT, PT, R6, -0x7fffbfe0, RZ, P5, !PT ;  /* 0x8000402006067810 */ /* 0x000fc80002ffe4ff */
[----:B------:R-:W-:-:S03]  /*d910*/  R2UR UR23, R6 ;  /* 0x00000000061772ca */ /* 0x000fc600000e0000 */
[----:B------:R0:W-:Y:S10]  /*d920*/  UTCQMMA gdesc[UR14], gdesc[UR20], tmem[UR5], tmem[UR24], idesc[UR25], UPT ;  /* 0x00ff18140e0075ea */ /* 0x0001f4000b800305 */
[----:B------:R-:W-:-:S02]  /*d930*/  UIADD3.64 UR12, UPT, UPT, UR22, 0x3fe, URZ ;  /* 0x000003fe160c7897 */ /* 0x000fc4000fffe0ff */
[----:B------:R0:W-:Y:S01]  /*d940*/  UTCQMMA gdesc[UR10], gdesc[UR22], tmem[UR5], tmem[UR26], idesc[UR27], UPT ;  /* 0x00ff1a160a0075ea */ /* 0x0001e2000b800305 */
[----:B------:R-:W-:-:S06]  /*d950*/  UIADD3.64 UR18, UPT, UPT, UR22, 0x400, URZ ;  /* 0x0000040016127897 */ /* 0x000fcc000fffe0ff */
[----:B------:R0:W-:Y:S03]  /*d960*/  UTCQMMA gdesc[UR14], gdesc[UR12], tmem[UR16], tmem[UR28], idesc[UR29], UPT ;  /* 0x00ff1c0c0e0075ea */ /* 0x0001e6000b800310 */
[----:B------:R0:W-:Y:S01]  /*d970*/  UTCQMMA gdesc[UR10], gdesc[UR18], tmem[UR30], tmem[UR32], idesc[UR33], UPT ;  /* 0x00ff20120a0075ea */ /* 0x0001e2000b80031e */
[----:B------:R0:W-:Y:S01]  /*d980*/  UTCBAR [UR17], URZ ;  /* 0x000000ff110073e9 */ /* 0x0001e200080000ff */
[----:B------:R-:W-:Y:S01]  /*d990*/  NOP ;  /* 0x0000000000007918 */ /* 0x000fe20000000000 */
.L_x_10:
[----:B------:R-:W1:Y:S01]  /*d9a0*/  S2R R4, SR_CTAID.X ;  /* 0x0000000000047919 */ /* 0x000e620000002500 */
[----:B--2---:R-:W-:Y:S01]  /*d9b0*/  FADD R0, R0, R143 ;  /* 0x0000008f00007221 */ /* 0x004fe20000000000 */
[----:B------:R-:W-:Y:S01]  /*d9c0*/  IMAD.MOV.U32 R220, RZ, RZ, RZ ;  /* 0x000000ffffdc7224 */ /* 0x000fe200078e00ff */
[----:B------:R-:W-:-:S03]  /*d9d0*/  FSEL R138, R2, -INF , P4 ;  /* 0xff800000028a7808 */ /* 0x000fc60002000000 */
[----:B------:R-:W-:-:S05]  /*d9e0*/  FSEL R0, R0, 1, P4 ;  /* 0x3f80000000007808 */ /* 0x000fca0002000000 */
[----:B------:R2:W-:Y:S01]  /*d9f0*/  STL [R1+0x5d0], R0 ;  /* 0x0005d00001007387 */ /* 0x0005e20000100800 */
[----:B-1----:R-:W-:-:S05]  /*da00*/  IMAD.SHL.U32 R4, R4, 0x40, RZ ;  /* 0x0000004004047824 */ /* 0x002fca00078e00ff */
[----:B------:R-:W-:-:S13]  /*da10*/  ISETP.GE.AND P5, PT, R4, 0x1, PT ;  /* 0x000000010400780c */ /* 0x000fda0003fa6270 */
[----:B--2---:R-:W-:Y:S05]  /*da20*/  @!P5 BRA `(.L_x_11) ;  /* 0x000000780024d947 */ /* 0x004fea0003800000 */
[----:B-----5:R-:W-:Y:S01]  /*da30*/  SHF.R.U32.HI R234, RZ, 0x4, R234 ;  /* 0x00000004ffea7819 */ /* 0x020fe200000116ea */
[----:B------:R-:W-:Y:S01]  /*da40*/  IMAD.MOV.U32 R2, RZ, RZ, RZ ;  /* 0x000000ffff027224 */ /* 0x000fe200078e00ff */
[----:B------:R-:W-:Y:S01]  /*da50*/  LOP3.LUT R3, R3, 0xffffffbf, RZ, 0xc0, !PT ;  /* 0xffffffbf03037812 */ /* 0x000fe200078ec0ff */
[----:B------:R-:W1:Y:S01]  /*da60*/  S2R R15, SR_TID.X ;  /* 0x00000000000f7919 */ /* 0x000e620000002100 */
[----:B------:R-:W-:Y:S01]  /*da70*/  SGXT.U32 R0, R234, 0xe ;  /* 0x0000000eea00781a */ /* 0x000fe20000000000 */
[----:B------:R-:W-:Y:S01]  /*da80*/  IMAD.MOV.U32 R143, RZ, RZ, 0x1 ;  /* 0x00000001ff8f7424 */ /* 0x000fe200078e00ff */
[----:B------:R-:W-:Y:S01]  /*da90*/  @P2 LOP3.LUT R3, R3, 0x40, RZ, 0xfc, !PT ;  /* 0x0000004003032812 */ /* 0x000fe200078efcff */
[----:B------:R-:W-:Y:S01]  /*daa0*/  IMAD.MOV.U32 R20, RZ, RZ, RZ ;  /* 0x000000ffff147224 */ /* 0x000fe200078e00ff */
[----:B------:R-:W-:Y:S01]  /*dab0*/  R2UR UR6, R222 ;  /* 0x00000000de0672ca */ /* 0x000fe200000e0000 */
[----:B------:R2:W-:Y:S01]  /*dac0*/  STL [R1+0x698], R0 ;  /* 0x0006980001007387 */ /* 0x0005e20000100800 */
[----:B------:R-:W-:Y:S01]  /*dad0*/  LOP3.LUT R3, R3, 0xffffffdf, RZ, 0xc0, !PT ;  /* 0xffffffdf03037812 */ /* 0x000fe200078ec0ff */
[----:B0-----:R-:W-:-:S03]  /*dae0*/  UMOV UR13, 0x80004020 ;  /* 0x80004020000d7882 */ /* 0x001fc60000000000 */
[----:B------:R-:W-:-:S04]  /*daf0*/  @P1 LOP3.LUT R3, R3, 0x20, RZ, 0xfc, !PT ;  /* 0x0000002003031812 */ /* 0x000fc800078efcff */
[----:B------:R-:W-:Y:S02]  /*db00*/  LOP3.LUT R3, R3, 0xffffffef, RZ, 0xc0, !PT ;  /* 0xffffffef03037812 */ /* 0x000fe400078ec0ff */
[----:B--2---:R-:W-:Y:S02]  /*db10*/  IADD3 R0, P4, PT, R0, 0x2, RZ ;  /* 0x0000000200007810 */ /* 0x004fe40007f9e0ff */
[----:B------:R-:W-:Y:S02]  /*db20*/  @P0 LOP3.LUT R3, R3, 0x10, RZ, 0xfc, !PT ;  /* 0x0000001003030812 */ /* 0x000fe400078efcff */
[----:B------:R-:W-:Y:S01]  /*db30*/  R2UR UR10, R0 ;  /* 0x00000000000a72ca */ /* 0x000fe200000e0000 */
[----:B------:R-:W-:Y:S01]  /*db40*/  VIADD R0, R8, 0x20000 ;  /* 0x0002000008007836 */ /* 0x000fe20000000000 */
[----:B------:R-:W-:-:S04]  /*db50*/  IADD3.X R2, PT, PT, R2, 0x40004040, RZ, P4, !PT ;  /* 0x4000404002027810 */ /* 0x000fc800027fe4ff */
[----:B------:R-:W-:Y:S02]  /*db60*/  SHF.R.U32.HI R0, RZ, 0x4, R0 ;  /* 0x00000004ff007819 */ /* 0x000fe40000011600 */
[----:B------:R-:W-:Y:S02]  /*db70*/  R2UR UR11, R2 ;  /* 0x00000000020b72ca */ /* 0x000fe400000e0000 */
[----:B------:R-:W-:Y:S02]  /*db80*/  SGXT.U32 R0, R0, 0xe ;  /* 0x0000000e0000781a */ /* 0x000fe40000000000 */
[----:B-1----:R-:W-:Y:S02]  /*db90*/  SHF.R.U32.HI R15, RZ, 0x5, R15 ;  /* 0x00000005ff0f7819 */ /* 0x002fe4000001160f */
[C---:B------:R-:W-:Y:S02]  /*dba0*/  R2UR UR12, R0.reuse ;  /* 0x00000000000c72ca */ /* 0x040fe400000e0000 */
[----:B------:R-:W-:Y:S01]  /*dbb0*/  IADD3 R2, P4, PT, R0, 0x2, RZ ;  /* 0x0000000200027810 */ /* 0x000fe20007f9e0ff */
[----:B------:R-:W-:-:S03]  /*dbc0*/  IMAD.MOV.U32 R0, RZ, RZ, RZ ;  /* 0x000000ffff007224 */ /* 0x000fc600078e00ff */
[----:B------:R-:W-:Y:S01]  /*dbd0*/  R2UR UR14, R2 ;  /* 0x00000000020e72ca */ /* 0x000fe200000e0000 */
[----:B------:R-:W-:Y:S01]  /*dbe0*/  IMAD.U32 R2, RZ, RZ, UR4 ;  /* 0x00000004ff027e24 */ /* 0x000fe2000f8e00ff */
[----:B------:R-:W-:Y:S01]  /*dbf0*/  IADD3.X R0, PT, PT, R0, -0x7fffbfe0, RZ, P4, !PT ;  /* 0x8000402000007810 */ /* 0x000fe200027fe4ff */
[----:B------:R-:W-:Y:S02]  /*dc00*/  UIADD3.64 UR48, UPT, UPT, UR10, 0x2, URZ ;  /* 0x000000020a307897 */ /* 0x000fe4000fffe0ff */
[----:B------:R-:W-:Y:S01]  /*dc10*/  UIADD3.64 UR50, UPT, UPT, UR10, 0x4, URZ ;  /* 0x000000040a327897 */ /* 0x000fe2000fffe0ff */
[----:B------:R-:W-:Y:S01]  /*dc20*/  R2UR UR15, R0 ;  /* 0x00000000000f72ca */ /* 0x000fe200000e0000 */
[----:B------:R-:W-:Y:S01]  /*dc30*/  VIADD R0, R8, 0x18000 ;  /* 0x0001800008007836 */ /* 0x000fe20000000000 */
[----:B------:R-:W-:Y:S01]  /*dc40*/  UIADD3.64 UR76, UPT, UPT, UR10, 0x1fe, URZ ;  /* 0x000001fe0a4c7897 */ /* 0x000fe2000fffe0ff */
[----:B------:R-:W-:Y:S01]  /*dc50*/  IMAD.MOV.U32 R8, RZ, RZ, RZ ;  /* 0x000000ffff087224 */ /* 0x000fe200078e00ff */
[----:B------:R-:W-:-:S02]  /*dc60*/  UIADD3.64 UR52, UPT, UPT, UR10, 0x204, URZ ;  /* 0x000002040a347897 */ /* 0x000fc4000fffe0ff */
[----:B------:R-:W-:Y:S01]  /*dc70*/  SHF.R.U32.HI R0, RZ, 0x4, R0 ;  /* 0x00000004ff007819 */ /* 0x000fe20000011600 */
[----:B------:R-:W-:Y:S02]  /*dc80*/  UIADD3.64 UR54, UPT, UPT, UR10, 0x3fe, URZ ;  /* 0x000003fe0a367897 */ /* 0x000fe4000fffe0ff */
[----:B------:R-:W-:Y:S01]  /*dc90*/  UIADD3.64 UR56, UPT, UPT, UR10, 0x400, URZ ;  /* 0x000004000a387897 */ /* 0x000fe2000fffe0ff */
[----:B------:R-:W-:Y:S01]  /*dca0*/  SGXT.U32 R4, R0, 0xe ;  /* 0x0000000e0004781a */ /* 0x000fe20000000000 */
[----:B------:R-:W-:Y:S01]  /*dcb0*/  UIADD3.64 UR58, UPT, UPT, UR10, 0x402, URZ ;  /* 0x000004020a3a7897 */ /* 0x000fe2000fffe0ff */
[----:B------:R-:W-:Y:S01]  /*dcc0*/  SHF.R.U32.HI R0, RZ, 0x4, R2 ;  /* 0x00000004ff007819 */ /* 0x000fe20000011602 */
[----:B------:R-:W-:Y:S01]  /*dcd0*/  UIADD3.64 UR60, UPT, UPT, UR10, 0x404, URZ ;  /* 0x000004040a3c7897 */ /* 0x000fe2000fffe0ff */
[----:B------:R-:W-:Y:S01]  /*dce0*/  IADD3 R2, P4, PT, R4, 0x2, RZ ;  /* 0x0000000204027810 */ /* 0x000fe20007f9e0ff */
[----:B------:R-:W-:Y:S01]  /*dcf0*/  STL [R1+0x690], R4 ;  /* 0x0006900401007387 */ /* 0x000fe20000100800 */
[----:B------:R-:W-:Y:S01]  /*dd00*/  SGXT.U32 R0, R0, 0xe ;  /* 0x0000000e0000781a */ /* 0x000fe20000000000 */
[----:B------:R-:W-:Y:S01]  /*dd10*/  UIADD3.64 UR62, UPT, UPT, UR10, 0x5fe, URZ ;  /* 0x000005fe0a3e7897 */ /* 0x000fe2000fffe0ff */
[----:B------:R-:W-:Y:S01]  /*dd20*/  R2UR UR16, R2 ;  /* 0x00000000021072ca */ /* 0x000fe200000e0000 */
[----:B------:R-:W-:Y:S01]  /*dd30*/  IMAD.MOV.U32 R2, RZ, RZ, RZ ;  /* 0x000000ffff027224 */ /* 0x000fe200078e00ff */
[----:B------:R-:W-:Y:S01]  /*dd40*/  IADD3.X R8, PT, PT, R8, -0x7fffbfe0, RZ, P4, !PT ;  /* 0x8000402008087810 */ /* 0x000fe200027fe4ff */
[----:B------:R0:W-:Y:S01]  /*dd50*/  STL [R1+0x694], R0 ;  /* 0x0006940001007387 */ /* 0x0001e20000100800 */
[----:B------:R-:W-:-:S02]  /*dd60*/  UIADD3.64 UR64, UPT, UPT, UR10, 0x600, URZ ;  /* 0x000006000a407897 */ /* 0x000fc4000fffe0ff */
[----:B------:R-:W-:Y:S01]  /*dd70*/  R2UR UR17, R8 ;  /* 0x00000000081172ca */ /* 0x000fe200000e0000 */
[----:B------:R-:W-:Y:S02]  /*dd80*/  UIADD3.64 UR66, UPT, UPT, UR10, 0x602, URZ ;  /* 0x000006020a427897 */ /* 0x000fe4000fffe0ff */
[----:B------:R-:W-:Y:S01]  /*dd90*/  UIADD3.64 UR68, UPT, UPT, UR10, 0x604, URZ ;  /* 0x000006040a447897 */ /* 0x000fe2000fffe0ff */
[----:B0-----:R-:W-:-:S04]  /*dda0*/  IADD3 R0, P5, PT, R0, 0x80, RZ ;  /* 0x0000008000007810 */ /* 0x001fc80007fbe0ff */
[----:B------:R-:W-:Y:S02]  /*ddb0*/  IADD3.X R2, PT, PT, R2, -0x7fffbfe0, RZ, P5, !PT ;  /* 0x8000402002027810 */ /* 0x000fe40002ffe4ff */
[----:B------:R-:W-:-:S03]  /*ddc0*/  IADD3 R4, P5, PT, R0, 0x80, RZ ;  /* 0x0000008000047810 */ /* 0x000fc60007fbe0ff */
[----:B------:R-:W-:Y:S01]  /*ddd0*/  UIADD3.64 UR72, UPT, UPT, UR16, 0x3fe, URZ ;  /* 0x000003fe10487897 */ /* 0x000fe2000fffe0ff */
[----:B------:R-:W-:Y:S01]  /*dde0*/  R2UR UR44, R0 ;  /* 0x00000000002c72ca */ /* 0x000fe200000e0000 */
[----:B------:R-:W-:Y:S01]  /*ddf0*/  UIADD3.64 UR70, UPT, UPT, UR16, 0x400, URZ ;  /* 0x0000040010467897 */ /* 0x000fe2000fffe0ff */
[----:B------:R-:W-:Y:S01]  /*de00*/  R2UR UR18, R4 ;  /* 0x00000000041272ca */ /* 0x000fe200000e0000 */
[--C-:B------:R-:W-:Y:S01]  /*de10*/  IMAD.X R5, RZ, RZ, R2.reuse, P5 ;  /* 0x000000ffff057224 */ /* 0x100fe200028e0602 */
[----:B------:R-:W-:Y:S02]  /*de20*/  IADD3 R4, P5, PT, R0, 0x100, RZ ;  /* 0x0000010000047810 */ /* 0x000fe40007fbe0ff */
[----:B------:R-:W-:Y:S01]  /*de30*/  R2UR UR45, R2 ;  /* 0x00000000022d72ca */ /* 0x000fe200000e0000 */
[----:B------:R-:W-:Y:S01]  /*de40*/  IMAD.U32 R8, RZ, RZ, UR70 ;  /* 0x00000046ff087e24 */ /* 0x000fe2000f8e00ff */
[----:B------:R-:W-:Y:S01]  /*de50*/  R2UR UR20, R4 ;  /* 0x00000000041472ca */ /* 0x000fe200000e0000 */
[----:B------:R-:W-:Y:S01]  /*de60*/  IMAD.X R13, RZ, RZ, R2, P5 ;  /* 0x000000ffff0d7224 */ /* 0x000fe200028e0602 */
[----:B------:R-:W-:-:S02]  /*de70*/  IADD3 R4, P5, PT, R0, 0x180, RZ ;  /* 0x0000018000047810 */ /* 0x000fc40007fbe0ff */
[----:B------:R-:W-:Y:S02]  /*de80*/  R2UR UR19, R5 ;  /* 0x00000000051372ca */ /* 0x000fe400000e0000 */
[----:B------:R-:W-:Y:S01]  /*de90*/  R2UR UR22, R4 ;  /* 0x00000000041672ca */ /* 0x000fe200000e0000 */
[--C-:B------:R-:W-:Y:S01]  /*dea0*/  IMAD.X R12, RZ, RZ, R2.reuse, P5 ;  /* 0x000000ffff0c7224 */ /* 0x100fe200028e0602 */
[----:B------:R-:W-:Y:S02]  /*deb0*/  IADD3 R4, P5, PT, R0, 0x200, RZ ;  /* 0x0000020000047810 */ /* 0x000fe40007fbe0ff */
[----:B------:R-:W-:Y:S02]  /*dec0*/  R2UR UR21, R13 ;  /* 0x000000000d1572ca */ /* 0x000fe400000e0000 */
        /* <DEDUP_REMOVED lines=19> */
[----:B------:R-:W-:Y:S01]  /*e000*/  R2UR UR31, R9 ;  /* 0x00000000091f72ca */ /* 0x000fe200000e0000 */
[----:B------:R-:W-:Y:S01]  /*e010*/  IMAD.U32 R9, RZ, RZ, UR71 ;  /* 0x00000047ff097e24 */ /* 0x000fe2000f8e00ff */
[----:B------:R-:W-:Y:S01]  /*e020*/  R2UR UR34, R4 ;  /* 0x00000000042272ca */ /* 0x000fe200000e0000 */
[--C-:B------:R-:W-:Y:S01]  /*e030*/  IMAD.X R6, RZ, RZ, R2.reuse, P2 ;  /* 0x000000ffff067224 */ /* 0x100fe200010e0602 */
[----:B------:R-:W-:Y:S02]  /*e040*/  IADD3 R4, P1, PT, R0, 0x500, RZ ;  /* 0x0000050000047810 */ /* 0x000fe40007f3e0ff */
[----:B------:R-:W-:Y:S02]  /*e050*/  LOP3.LUT P2, RZ, R3, 0x40, RZ, 0xc0, !PT ;  /* 0x0000004003ff7812 */ /* 0x000fe4000784c0ff */
[----:B------:R-:W-:Y:S01]  /*e060*/  R2UR UR36, R4 ;  /* 0x00000000042472ca */ /* 0x000fe200000e0000 */
[----:B------:R-:W-:Y:S01]  /*e070*/  IMAD.X R5, RZ, RZ, R2, P1 ;  /* 0x000000ffff057224 */ /* 0x000fe200008e0602 */
[----:B------:R-:W-:-:S02]  /*e080*/  IADD3 R4, P0, PT, R0, 0x580, RZ ;  /* 0x0000058000047810 */ /* 0x000fc40007f1e0ff */
[----:B------:R-:W-:Y:S02]  /*e090*/  LOP3.LUT P1, RZ, R3, 0x20, RZ, 0xc0, !PT ;  /* 0x0000002003ff7812 */ /* 0x000fe4000782c0ff */
[----:B------:R-:W-:Y:S02]  /*e0a0*/  R2UR UR38, R4 ;  /* 0x00000000042672ca */ /* 0x000fe400000e0000 */
[----:B------:R-:W-:Y:S02]  /*e0b0*/  IADD3 R4, P5, PT, R0, 0x600, RZ ;  /* 0x0000060000047810 */ /* 0x000fe40007fbe0ff */
[----:B------:R-:W-:Y:S01]  /*e0c0*/  R2UR UR33, R7 ;  /* 0x00000000072172ca */ /* 0x000fe200000e0000 */
[----:B------:R-:W-:Y:S01]  /*e0d0*/  IMAD.U32 R7, RZ, RZ, UR49 ;  /* 0x00000031ff077e24 */ /* 0x000fe2000f8e00ff */
[----:B------:R-:W-:Y:S02]  /*e0e0*/  R2UR UR40, R4 ;  /* 0x00000000042872ca */ /* 0x000fe400000e0000 */
[----:B------:R-:W-:-:S02]  /*e0f0*/  IADD3 R4, P4, PT, R0, 0x680, RZ ;  /* 0x0000068000047810 */ /* 0x000fc40007f9e0ff */
[----:B------:R-:W-:Y:S01]  /*e100*/  R2UR UR35, R6 ;  /* 0x00000000062372ca */ /* 0x000fe200000e0000 */
[----:B------:R-:W-:Y:S01]  /*e110*/  IMAD.U32 R6, RZ, RZ, UR48 ;  /* 0x00000030ff067e24 */ /* 0x000fe2000f8e00ff */
[----:B------:R-:W-:Y:S01]  /*e120*/  R2UR UR42, R4 ;  /* 0x00000000042a72ca */ /* 0x000fe200000e0000 */
[--C-:B------:R-:W-:Y:S01]  /*e130*/  IMAD.X R4, RZ, RZ, R2.reuse, P0 ;  /* 0x000000ffff047224 */ /* 0x100fe200000e0602 */
[----:B------:R-:W-:Y:S01]  /*e140*/  LOP3.LUT P0, RZ, R3, 0x10, RZ, 0xc0, !PT ;  /* 0x0000001003ff7812 */ /* 0x000fe2000780c0ff */
[----:B------:R-:W-:Y:S01]  /*e150*/  IMAD.X R3, RZ, RZ, R2, P5 ;  /* 0x000000ffff037224 */ /* 0x000fe200028e0602 */
[----:B------:R0:W-:Y:S01]  /*e160*/  STL.64 [R1+0x5f0], R6 ;  /* 0x0005f00601007387 */ /* 0x0001e20000100a00 */
[----:B------:R-:W-:Y:S01]  /*e170*/  IADD3 R0, P6, PT, R0, 0x700, RZ ;  /* 0x0000070000007810 */ /* 0x000fe20007fde0ff */
[----:B------:R-:W-:Y:S01]  /*e180*/  UIADD3.64 UR48, UPT, UPT, UR10, 0x200, URZ ;  /* 0x000002000a307897 */ /* 0x000fe2000fffe0ff */
[----:B------:R-:W-:Y:S01]  /*e190*/  R2UR UR37, R5 ;  /* 0x00000000052572ca */ /* 0x000fe200000e0000 */
[----:B------:R-:W-:Y:S01]  /*e1a0*/  IMAD.U32 R5, RZ, RZ, UR51 ;  /* 0x00000033ff057e24 */ /* 0x000fe2000f8e00ff */
[----:B------:R-:W-:-:S02]  /*e1b0*/  R2UR UR41, R3 ;  /* 0x00000000032972ca */ /* 0x000fc400000e0000 */
[----:B------:R-:W1:Y:S01]  /*e1c0*/  LDC R3, c[0x0][0x3d4] ;  /* 0x0000f500ff037b82 */ /* 0x000e620000000800 */
[----:B------:R-:W-:Y:S01]  /*e1d0*/  R2UR UR46, R0 ;  /* 0x00000000002e72ca */ /* 0x000fe200000e0000 */
[--C-:B------:R-:W-:Y:S01]  /*e1e0*/  IMAD.X R0, RZ, RZ, R2.reuse, P4 ;  /* 0x000000ffff007224 */ /* 0x100fe200020e0602 */
[----:B------:R-:W-:Y:S01]  /*e1f0*/  R2UR UR39, R4 ;  /* 0x00000000042772ca */ /* 0x000fe200000e0000 */
[----:B------:R-:W-:Y:S01]  /*e200*/  IMAD.U32 R4, RZ, RZ, UR50 ;  /* 0x00000032ff047e24 */ /* 0x000fe2000f8e00ff */
[----:B------:R-:W-:Y:S01]  /*e210*/  ISETP.NE.U32.AND P5, PT, R15, RZ, PT ;  /* 0x000000ff0f00720c */ /* 0x000fe20003fa5070 */
[----:B0-----:R-:W-:Y:S01]  /*e220*/  IMAD.U32 R7, RZ, RZ, UR73 ;  /* 0x00000049ff077e24 */ /* 0x001fe2000f8e00ff */
[----:B------:R-:W-:Y:S01]  /*e230*/  R2UR UR43, R0 ;  /* 0x00000000002b72ca */ /* 0x000fe200000e0000 */
[----:B------:R-:W0:Y:S01]  /*e240*/  LDC R6, c[0x0][0x3c4] ;  /* 0x0000f100ff067b82 */ /* 0x000e220000000800 */
[----:B------:R-:W-:Y:S01]  /*e250*/  IMAD.X R0, RZ, RZ, R2, P6 ;  /* 0x000000ffff007224 */ /* 0x000fe200030e0602 */
[----:B------:R2:W-:Y:S01]  /*e260*/  STL.64 [R1+0x5e8], R4 ;  /* 0x0005e80401007387 */ /* 0x0005e20000100a00 */
[----:B------:R-:W-:-:S03]  /*e270*/  UIADD3.64 UR50, UPT, UPT, UR10, 0x202, URZ ;  /* 0x000002020a327897 */ /* 0x000fc6000fffe0ff */
[----:B------:R3:W-:Y:S01]  /*e280*/  STL [R1+0x5d4], RZ ;  /* 0x0005d4ff01007387 */ /* 0x0007e20000100800 */
[----:B------:R-:W-:Y:S01]  /*e290*/  R2UR UR47, R0 ;  /* 0x00000000002f72ca */ /* 0x000fe200000e0000 */
[----:B------:R-:W-:Y:S01]  /*e2a0*/  IMAD.MOV.U32 R0, RZ, RZ, R138 ;  /* 0x000000ffff007224 */ /* 0x000fe200078e008a */
[----:B--2---:R-:W-:Y:S01]  /*e2b0*/  CS2R R4, SRZ ;  /* 0x0000000000047805 */ /* 0x004fe2000001ff00 */
[----:B-1----:R-:W-:Y:S02]  /*e2c0*/  IMAD.SHL.U32 R2, R3, 0x40, RZ ;  /* 0x0000004003027824 */ /* 0x002fe400078e00ff */
[----:B0-----:R-:W-:Y:S02]  /*e2d0*/  IMAD.SHL.U32 R3, R6, 0x40, RZ ;  /* 0x0000004006037824 */ /* 0x001fe400078e00ff */
[----:B------:R-:W-:-:S05]  /*e2e0*/  IMAD.U32 R6, RZ, RZ, UR72 ;  /* 0x00000048ff067e24 */ /* 0x000fca000f8e00ff */
[----:B------:R3:W-:Y:S04]  /*e2f0*/  STL.64 [R1+0x5e0], R6 ;  /* 0x0005e00601007387 */ /* 0x0007e80000100a00 */
[----:B------:R3:W-:Y:S02]  /*e300*/  STL.64 [R1+0x5d8], R8 ;  /* 0x0005d80801007387 */ /* 0x0007e40000100a00 */
.L_x_16:
[----:B------:R-:W2:Y:S04]  /*e310*/  LDL.64 R28, [R1+0x568] ;  /* 0x00056800011c7983 */ /* 0x000ea80000100a00 */
[----:B------:R-:W4:Y:S04]  /*e320*/  LDL.64 R26, [R1+0x560] ;  /* 0x00056000011a7983 */ /* 0x000f280000100a00 */
[----:B---3--:R-:W3:Y:S04]  /*e330*/  LDL.64 R10, [R1+0x4e8] ;  /* 0x0004e800010a7983 */ /* 0x008ee80000100a00 */
[----:B------:R-:W3:Y:S04]  /*e340*/  LDL.64 R36, [R1+0x4e0] ;  /* 0x0004e00001247983 */ /* 0x000ee80000100a00 */
[----:B------:R-:W3:Y:S04]  /*e350*/  LDL.64 R12, [R1+0x468] ;  /* 0x00046800010c7983 */ /* 0x000ee80000100a00 */
[----:B------:R-:W3:Y:S04]  /*e360*/  LDL.64 R30, [R1+0x460] ;  /* 0x00046000011e7983 */ /* 0x000ee80000100a00 */
[----:B------:R-:W3:Y:S04]  /*e370*/  LDL.64 R14, [R1+0x3e8] ;  /* 0x0003e800010e7983 */ /* 0x000ee80000100a00 */
[----:B------:R-:W3:Y:S01]  /*e380*/  LDL.64 R22, [R1+0x3e0] ;  /* 0x0003e00001167983 */ /* 0x000ee20000100a00 */
[----:B------:R-:W-:-:S02]  /*e390*/  SHF.R.S32.HI R7, RZ, 0x1f, R3 ;  /* 0x0000001fff077819 */ /* 0x000fc40000011403 */
[----:B------:R-:W-:Y:S01]  /*e3a0*/  IADD3 R18, P4, PT, R3, R134, RZ ;  /* 0x0000008603127210 */ /* 0x000fe20007f9e0ff */
[----:B------:R-:W3:Y:S04]  /*e3b0*/  LDL.64 R16, [R1+0x368] ;  /* 0x0003680001107983 */ /* 0x000ee80000100a00 */
[----:B------:R-:W-:Y:S01]  /*e3c0*/  IMAD.X R19, R7, 0x1, R135, P4 ;  /* 0x0000000107137824 */ /* 0x000fe200020e0687 */
[----:B------:R-:W3:Y:S01]  /*e3d0*/  LDL.64 R34, [R1+0x360] ;  /* 0x0003600001227983 */ /* 0x000ee20000100a00 */
[----:B------:R-:W-:-:S03]  /*e3e0*/  IADD3 R24, P4, PT, R3, R136, RZ ;  /* 0x0000008803187210 */ /* 0x000fc60007f9e0ff */
[----:B------:R-:W3:Y:S02]  /*e3f0*/  LDL.64 R8, [R1+0x2e8] ;  /* 0x0002e80001087983 */ /* 0x000ee40000100a00 */
[----:B------:R-:W-:Y:S02]  /*e400*/  IMAD.X R25, R7, 0x1, R137, P4 ;  /* 0x0000000107197824 */ /* 0x000fe400020e0689 */
[----:B------:R0:W-:Y:S04]  /*e410*/  STL.64 [R1+0x6d8], R142 ;  /* 0x0006d88e01007387 */ /* 0x0001e80000100a00 */
[----:B------:R-:W3:Y:S04]  /*e420*/  LDL.64 R32, [R1+0x558] ;  /* 0x0005580001207983 */ /* 0x000ee80000100a00 */
        /* <DEDUP_REMOVED lines=19> */
[----:B------:R-:W3:Y:S04]  /*e560*/  LDG.E.U8 R19, desc[UR8][R18.64] ;  /* 0x0000000812137981 */ /* 0x000ee8000c1e1100 */
[----:B------:R-:W3:Y:S04]  /*e570*/  LDL.64 R122, [R1+0x428] ;  /* 0x00042800017a7983 */ /* 0x000ee80000100a00 */
[----:B------:R-:W3:Y:S04]  /*e580*/  LDG.E.U8 R25, desc[UR8][R24.64] ;  /* 0x0000000818197981 */ /* 0x000ee8000c1e1100 */
[----:B------:R-:W3:Y:S04]  /*e590*/  LDL.64 R126, [R1+0x4f8] ;  /* 0x0004f800017e7983 */ /* 0x000ee80000100a00 */
[----:B0-----:R-:W3:Y:S04]  /*e5a0*/  LDL.64 R142, [R1+0x680] ;  /* 0x00068000018e7983 */ /* 0x001ee80000100a00 */
[----:B------:R-:W3:Y:S04]  /*e5b0*/  LDL.64 R130, [R1+0x610] ;  /* 0x0006100001827983 */ /* 0x000ee80000100a00 */
[----:B------:R-:W3:Y:S04]  /*e5c0*/  LDL.64 R138, [R1+0x608] ;  /* 0x00060800018a7983 */ /* 0x000ee80000100a00 */
[----:B------:R-:W3:Y:S04]  /*e5d0*/  LDL.64 R128, [R1+0x600] ;  /* 0x0006000001807983 */ /* 0x000ee80000100a00 */
[----:B------:R-:W3:Y:S04]  /*e5e0*/  LDL.64 R220, [R1+0x5f8] ;  /* 0x0005f80001dc7983 */ /* 0x000ee80000100a00 */
[----:B------:R-:W3:Y:S04]  /*e5f0*/  LDL.64 R234, [R1+0x658] ;  /* 0x0006580001ea7983 */ /* 0x000ee80000100a00 */
[----:B------:R-:W3:Y:S04]  /*e600*/  LDL.64 R222, [R1+0x650] ;  /* 0x0006500001de7983 */ /* 0x000ee80000100a00 */
[----:B------:R-:W3:Y:S01]  /*e610*/  LDL.64 R238, [R1+0x278] ;  /* 0x0002780001ee7983 */ /* 0x000ee20000100a00 */
[----:B--2---:R-:W-:-:S05]  /*e620*/  IADD3 R56, P4, PT, R3, R28, RZ ;  /* 0x0000001c03387210 */ /* 0x004fca0007f9e0ff */
[----:B------:R-:W-:Y:S02]  /*e630*/  IMAD.X R57, R7, 0x1, R29, P4 ;  /* 0x0000000107397824 */ /* 0x000fe400020e061d */
[----:B------:R-:W2:Y:S01]  /*e640*/  LDL.64 R28, [R1+0x2e0] ;  /* 0x0002e000011c7983 */ /* 0x000ea20000100a00 */
[----:B----4-:R-:W-:-:S03]  /*e650*/  IADD3 R46, P4, PT, R3, R26, RZ ;  /* 0x0000001a032e7210 */ /* 0x010fc60007f9e0ff */
[----:B------:R-:W4:Y:S02]  /*e660*/  LDG.E.U8 R18, desc[UR8][R56.64] ;  /* 0x0000000838127981 */ /* 0x000f24000c1e1100 */
[----:B------:R-:W-:Y:S01]  /*e670*/  IMAD.X R47, R7, 0x1, R27, P4 ;  /* 0x00000001072f7824 */ /* 0x000fe200020e061b */
[----:B---3--:R-:W-:-:S04]  /*e680*/  IADD3 R26, P4, PT, R3, R10, RZ ;  /* 0x0000000a031a7210 */ /* 0x008fc80007f9e0ff */
[----:B------:R0:W3:Y:S01]  /*e690*/  LDG.E.U8 R21, desc[UR8][R46.64] ;  /* 0x000000082e157981 */ /* 0x0000e2000c1e1100 */
[----:B------:R-:W-:Y:S01]  /*e6a0*/  IMAD.X R27, R7, 0x1, R11, P4 ;  /* 0x00000001071b7824 */ /* 0x000fe200020e060b */
[----:B------:R-:W-:Y:S02]  /*e6b0*/  IADD3 R44, P4, PT, R3, R36, RZ ;  /* 0x00000024032c7210 */ /* 0x000fe40007f9e0ff */
[----:B------:R-:W3:Y:S03]  /*e6c0*/  LDL.64 R10, [R1+0x550] ;  /* 0x00055000010a7983 */ /* 0x000ee60000100a00 */
[----:B------:R-:W-:Y:S01]  /*e6d0*/  IMAD.X R45, R7, 0x1, R37, P4 ;  /* 0x00000001072d7824 */ /* 0x000fe200020e0625 */
[----:B------:R-:W-:Y:S01]  /*e6e0*/  IADD3 R42, P4, PT, R3, R12, RZ ;  /* 0x0000000c032a7210 */ /* 0x000fe20007f9e0ff */
[----:B------:R-:W4:Y:S04]  /*e6f0*/  LDL.64 R36, [R1+0x4d8] ;  /* 0x0004d80001247983 */ /* 0x000f280000100a00 */
        /* <DEDUP_REMOVED lines=14> */
[----:B-1----:R1:W4:Y:S04]  /*e7e0*/  LDG.E.U8 R57, desc[UR8][R44.64] ;  /* 0x000000082c397981 */ /* 0x002328000c1e1100 */
[----:B------:R-:W-:Y:S01]  /*e7f0*/  IMAD.X R17, R7, 0x1, R35, P4 ;  /* 0x0000000107117824 */ /* 0x000fe200020e0623 */
[----:B------:R-:W-:Y:S01]  /*e800*/  IADD3 R74, P4, PT, R3, R8, RZ ;  /* 0x00000008034a7210 */ /* 0x000fe20007f9e0ff */
[----:B------:R-:W4:Y:S04]  /*e810*/  LDL.64 R34, [R1+0x358] ;  /* 0x0003580001227983 */ /* 0x000f280000100a00 */
[----:B------:R-:W-:Y:S01]  /*e820*/  IMAD.X R75, R7, 0x1, R9, P4 ;  /* 0x00000001074b7824 */ /* 0x000fe200020e0609 */
[----:B------:R-:W4:Y:S04]  /*e830*/  LDG.E.U8 R72, desc[UR8][R72.64] ;  /* 0x0000000848487981 */ /* 0x000f28000c1e1100 */
[----:B------:R-:W4:Y:S04]  /*e840*/  LDG.E.U8 R17, desc[UR8][R16.64] ;  /* 0x0000000810117981 */ /* 0x000f28000c1e1100 */
[----:B------:R-:W4:Y:S04]  /*e850*/  LDG.E.U8 R74, desc[UR8][R74.64] ;  /* 0x000000084a4a7981 */ /* 0x000f28000c1e1100 */
[----:B------:R0:W4:Y:S04]  /*e860*/  LDG.E.U8 R73, desc[UR8][R82.64] ;  /* 0x0000000852497981 */ /* 0x000128000c1e1100 */
[----:B------:R-:W4:Y:S04]  /*e870*/  LDG.E.U8 R58, desc[UR8][R58.64] ;  /* 0x000000083a3a7981 */ /* 0x000f28000c1e1100 */
[----:B------:R-:W4:Y:S04]  /*e880*/  LDG.E.U8 R41, desc[UR8][R40.64] ;  /* 0x0000000828297981 */ /* 0x000f28000c1e1100 */
[----:B------:R-:W4:Y:S04]  /*e890*/  LDG.E.U8 R42, desc[UR8][R42.64] ;  /* 0x000000082a2a7981 */ /* 0x000f28000c1e1100 */
[----:B------:R-:W4:Y:S01]  /*e8a0*/  LDG.E.U8 R26, desc[UR8][R26.64] ;  /* 0x000000081a1a7981 */ /* 0x000f22000c1e1100 */
[----:B--2---:R-:W-:-:S05]  /*e8b0*/  IADD3 R8, P4, PT, R3, R28, RZ ;  /* 0x0000001c03087210 */ /* 0x004fca0007f9e0ff */
[----:B------:R-:W-:Y:S02]  /*e8c0*/  IMAD.X R9, R7, 0x1, R29, P4 ;  /* 0x0000000107097824 */ /* 0x000fe400020e061d */
[----:B------:R-:W2:Y:S01]  /*e8d0*/  LDL.64 R28, [R1+0x2d8] ;  /* 0x0002d800011c7983 */ /* 0x000ea20000100a00 */
[----:B------:R-:W-:-:S03]  /*e8e0*/  IADD3 R110, P4, PT, R3, R32, RZ ;  /* 0x00000020036e7210 */ /* 0x000fc60007f9e0ff */
[----:B------:R-:W2:Y:S02]  /*e8f0*/  LDG.E.U8 R8, desc[UR8][R8.64] ;  /* 0x0000000808087981 */ /* 0x000ea4000c1e1100 */
[----:B------:R-:W-:Y:S01]  /*e900*/  IMAD.X R111, R7, 0x1, R33, P4 ;  /* 0x00000001076f7824 */ /* 0x000fe200020e0621 */
[----:B---3--:R-:W-:Y:S01]  /*e910*/  IADD3 R38, P4, PT, R3, R10, RZ ;  /* 0x0000000a03267210 */ /* 0x008fe20007f9e0ff */
[----:B------:R-:W3:Y:S04]  /*e920*/  LDL.64 R32, [R1+0x5c0] ;  /* 0x0005c00001207983 */ /* 0x000ee80000100a00 */
[----:B------:R-:W-:Y:S01]  /*e930*/  IMAD.X R39, R7, 0x1, R11, P4 ;  /* 0x0000000107277824 */ /* 0x000fe200020e060b */
[----:B----4-:R-:W-:Y:S01]  /*e940*/  IADD3 R10, P4, PT, R3, R36, RZ ;  /* 0x00000024030a7210 */ /* 0x010fe20007f9e0ff */
[----:B------:R-:W4:Y:S04]  /*e950*/  LDG.E.U8 R9, desc[UR8][R110.64] ;  /* 0x000000086e097981 */ /* 0x000f28000c1e1100 */
[----:B------:R-:W-:Y:S01]  /*e960*/  IMAD.X R11, R7, 0x1, R37, P4 ;  /* 0x00000001070b7824 */ /* 0x000fe200020e0625 */
[----:B------:R-:W-:Y:S01]  /*e970*/  IADD3 R86, P4, PT, R3, R12, RZ ;  /* 0x0000000c03567210 */ /* 0x000fe20007f9e0ff */
[----:B------:R0:W4:Y:S04]  /*e980*/  LDG.E.U8 R6, desc[UR8][R38.64] ;  /* 0x0000000826067981 */ /* 0x000128000c1e1100 */
        /* <DEDUP_REMOVED lines=8> */
[----:B------:R-:W4:Y:S04]  /*ea10*/  LDG.E.U8 R10, desc[UR8][R10.64] ;  /* 0x000000080a0a7981 */ /* 0x000f28000c1e1100 */
        /* <DEDUP_REMOVED lines=8> */
[----:B------:R0:W4:Y:S04]  /*eaa0*/  LDG.E.U8 R11, desc[UR8][R86.64] ;  /* 0x00000008560b7981 */ /* 0x000128000c1e1100 */
[----:B------:R-:W-:Y:S01]  /*eab0*/  IMAD.X R35, R7, 0x1, R63, P4 ;  /* 0x0000000107237824 */ /* 0x000fe200020e063f */
[----:B------:R-:W4:Y:S04]  /*eac0*/  LDG.E.U8 R12, desc[UR8][R12.64] ;  /* 0x000000080c0c7981 */ /* 0x000f28000c1e1100 */
[----:B------:R-:W4:Y:S04]  /*ead0*/  LDL.64 R62, [R1+0x3c8] ;  /* 0x0003c800013e7983 */ /* 0x000f280000100a00 */
[----:B------:R-:W4:Y:S04]  /*eae0*/  LDG.E.U8 R14, desc[UR8][R14.64] ;  /* 0x000000080e0e7981 */ /* 0x000f28000c1e1100 */
[----:B------:R0:W4:Y:S04]  /*eaf0*/  LDG.E.U8 R13, desc[UR8][R36.64] ;  /* 0x00000008240d7981 */ /* 0x000128000c1e1100 */
[----:B------:R-:W4:Y:S04]  /*eb00*/  LDG.E.U8 R16, desc[UR8][R76.64] ;  /* 0x000000084c107981 */ /* 0x000f28000c1e1100 */
[----:B------:R0:W4:Y:S04]  /*eb10*/  LDG.E.U8 R15, desc[UR8][R88.64] ;  /* 0x00000008580f7981 */ /* 0x000128000c1e1100 */
[----:B------:R0:W4:Y:S01]  /*eb20*/  LDG.E.U8 R77, desc[UR8][R34.64] ;  /* 0x00000008224d7981 */ /* 0x000122000c1e1100 */
[----:B--2---:R-:W-:-:S05]  /*eb30*/  IADD3 R108, P4, PT, R3, R28, RZ ;  /* 0x0000001c036c7210 */ /* 0x004fca0007f9e0ff */
[----:B------:R-:W-:Y:S01]  /*eb40*/  IMAD.X R109, R7, 0x1, R29, P4 ;  /* 0x00000001076d7824 */ /* 0x000fe200020e061d */
[----:B------:R-:W-:Y:S01]  /*eb50*/  IADD3 R90, P4, PT, R3, R60, RZ ;  /* 0x0000003c035a7210 */ /* 0x000fe20007f9e0ff */
[----:B------:R-:W2:Y:S04]  /*eb60*/  LDL.64 R28, [R1+0x3c0] ;  /* 0x0003c000011c7983 */ /* 0x000ea80000100a00 */
[----:B------:R-:W-:Y:S01]  /*eb70*/  IMAD.X R91, R7, 0x1, R61, P4 ;  /* 0x00000001075b7824 */ /* 0x000fe200020e063d */
[----:B------:R-:W2:Y:S04]  /*eb80*/  LDG.E.U8 R76, desc[UR8][R108.64] ;  /* 0x000000086c4c7981 */ /* 0x000ea8000c1e1100 */
[----:B------:R-:W2:Y:S01]  /*eb90*/  LDL.64 R60, [R1+0x348] ;  /* 0x00034800013c7983 */ /* 0x000ea20000100a00 */
[----:B---3--:R-:W-:-:S03]  /*eba0*/  IADD3 R70, P4, PT, R3, R32, RZ ;  /* 0x0000002003467210 */ /* 0x008fc60007f9e0ff */
[----:B------:R3:W3:Y:S02]  /*ebb0*/  LDG.E.U8 R75, desc[UR8][R90.64] ;  /* 0x000000085a4b7981 */ /* 0x0006e4000c1e1100 */
[----:B------:R-:W-:Y:S01]  /*ebc0*/  IMAD.X R71, R7, 0x1, R33, P4 ;  /* 0x0000000107477824 */ /* 0x000fe200020e0621 */
[----:B------:R-:W-:Y:S01]  /*ebd0*/  IADD3 R32, P4, PT, R3, R54, RZ ;  /* 0x0000003603207210 */ /* 0x000fe20007f9e0ff */
[----:B------:R-:W3:Y:S04]  /*ebe0*/  LDL.64 R108, [R1+0x2a0] ;  /* 0x0002a000016c7983 */ /* 0x000ee80000100a00 */
[----:B------:R-:W-:Y:S01]  /*ebf0*/  IMAD.X R33, R7, 0x1, R55, P4 ;  /* 0x0000000107217824 */ /* 0x000fe200020e0637 */
[----:B------:R-:W-:Y:S01]  /*ec00*/  IADD3 R68, P4, PT, R3, R52, RZ ;  /* 0x0000003403447210 */ /* 0x000fe20007f9e0ff */
[----:B------:R-:W3:Y:S04]  /*ec10*/  LDL.64 R54, [R1+0x5b8] ;  /* 0x0005b80001367983 */ /* 0x000ee80000100a00 */
[----:B------:R-:W-:Y:S01]  /*ec20*/  IMAD.X R69, R7, 0x1, R53, P4 ;  /* 0x0000000107457824 */ /* 0x000fe200020e0635 */
[----:B----4-:R-:W-:Y:S01]  /*ec30*/  IADD3 R92, P4, PT, R3, R30, RZ ;  /* 0x0000001e035c7210 */ /* 0x010fe20007f9e0ff */
[----:B------:R-:W4:Y:S04]  /*ec40*/  LDL.64 R52, [R1+0x538] ;  /* 0x0005380001347983 */ /* 0x000f280000100a00 */
[----:B------:R-:W-:Y:S01]  /*ec50*/  IMAD.X R93, R7, 0x1, R31, P4 ;  /* 0x00000001075d7824 */ /* 0x000fe200020e061f */
[----:B------:R-:W3:Y:S01]  /*ec60*/  LDG.E.U8 R71, desc[UR8][R70.64] ;  /* 0x0000000846477981 */ /* 0x000ee2000c1e1100 */
[----:B------:R-:W-:-:S03]  /*ec70*/  IADD3 R66, P4, PT, R3, R22, RZ ;  /* 0x0000001603427210 */ /* 0x000fc60007f9e0ff */
[----:B------:R-:W4:Y:S02]  /*ec80*/  LDG.E.U8 R69, desc[UR8][R68.64] ;  /* 0x0000000844457981 */ /* 0x000f24000c1e1100 */
[----:B------:R-:W-:Y:S01]  /*ec90*/  IMAD.X R67, R7, 0x1, R23, P4 ;  /* 0x0000000107437824 */ /* 0x000fe200020e0617 */
[----:B------:R-:W-:Y:S01]  /*eca0*/  IADD3 R30, P4, PT, R3, R50, RZ ;  /* 0x00000032031e7210 */ /* 0x000fe20007f9e0ff */
[----:B------:R-:W4:Y:S04]  /*ecb0*/  LDL.64 R22, [R1+0x530] ;  /* 0x0005300001167983 */ /* 0x000f280000100a00 */
[----:B------:R-:W-:Y:S01]  /*ecc0*/  IMAD.X R31, R7, 0x1, R51, P4 ;  /* 0x00000001071f7824 */ /* 0x000fe200020e0633 */
[----:B------:R-:W-:Y:S01]  /*ecd0*/  IADD3 R64, P4, PT, R3, R48, RZ ;  /* 0x0000003003407210 */ /* 0x000fe20007f9e0ff */
[----:B------:R-:W4:Y:S04]  /*ece0*/  LDL.64 R50, [R1+0x4b8] ;  /* 0x0004b80001327983 */ /* 0x000f280000100a00 */
[----:B------:R-:W-:Y:S01]  /*ecf0*/  IMAD.X R65, R7, 0x1, R49, P4 ;  /* 0x0000000107417824 */ /* 0x000fe200020e0631 */
[----:B------:R0:W4:Y:S01]  /*ed00*/  LDG.E.U8 R70, desc[UR8][R32.64] ;  /* 0x0000000820467981 */ /* 0x000122000c1e1100 */
[----:B------:R-:W-:-:S03]  /*ed10*/  IADD3 R94, P4, PT, R3, R62, RZ ;  /* 0x0000003e035e7210 */ /* 0x000fc60007f9e0ff */
[----:B------:R-:W4:Y:S02]  /*ed20*/  LDL.64 R48, [R1+0x438] ;  /* 0x0004380001307983 */ /* 0x000f240000100a00 */
[----:B------:R-:W-:Y:S02]  /*ed30*/  IMAD.X R95, R7, 0x1, R63, P4 ;  /* 0x00000001075f7824 */ /* 0x000fe400020e063f */
[----:B------:R0:W4:Y:S04]  /*ed40*/  LDG.E.U8 R68, desc[UR8][R92.64] ;  /* 0x000000085c447981 */ /* 0x000128000c1e1100 */
[----:B------:R-:W4:Y:S04]  /*ed50*/  LDG.E.U8 R67, desc[UR8][R66.64] ;  /* 0x0000000842437981 */ /* 0x000f28000c1e1100 */
[----:B------:R-:W4:Y:S04]  /*ed60*/  LDG.E.U8 R65, desc[UR8][R64.64] ;  /* 0x0000000840417981 */ /* 0x000f28000c1e1100 */
[----:B------:R0:W4:Y:S04]  /*ed70*/  LDG.E.U8 R66, desc[UR8][R30.64] ;  /* 0x000000081e427981 */ /* 0x000128000c1e1100 */
[----:B------:R0:W4:Y:S01]  /*ed80*/  LDG.E.U8 R64, desc[UR8][R94.64] ;  /* 0x000000085e407981 */ /* 0x000122000c1e1100 */
[----:B--2---:R-:W-:-:S05]  /*ed90*/  IADD3 R62, P4, PT, R3, R28, RZ ;  /* 0x0000001c033e7210 */ /* 0x004fca0007f9e0ff */
[----:B------:R-:W-:Y:S01]  /*eda0*/  IMAD.X R63, R7, 0x1, R29, P4 ;  /* 0x00000001073f7824 */ /* 0x000fe200020e061d */
[----:B------:R-:W-:-:S05]  /*edb0*/  IADD3 R28, P4, PT, R3, R60, RZ ;  /* 0x0000003c031c7210 */ /* 0x000fca0007f9e0ff */
[----:B------:R-:W2:Y:S01]  /*edc0*/  LDG.E.U8 R63, desc[UR8][R62.64] ;  /* 0x000000083e3f7981 */ /* 0x000ea2000c1e1100 */
[----:B------:R-:W-:Y:S01]  /*edd0*/  IMAD.X R29, R7, 0x1, R61, P4 ;  /* 0x00000001071d7824 */ /* 0x000fe200020e063d */
[----:B------:R-:W-:-:S05]  /*ede0*/  IADD3 R60, P4, PT, R3, R96, RZ ;  /* 0x00000060033c7210 */ /* 0x000fca0007f9e0ff */
[----:B------:R-:W-:Y:S01]  /*edf0*/  IMAD.X R61, R7, 0x1, R97, P4 ;  /* 0x00000001073d7824 */ /* 0x000fe200020e0661 */
[----:B------:R-:W-:Y:S01]  /*ee00*/  IADD3 R96, P4, PT, R3, R80, RZ ;  /* 0x0000005003607210 */ /* 0x000fe20007f9e0ff */
[----:B------:R0:W2:Y:S04]  /*ee10*/  LDG.E.U8 R62, desc[UR8][R28.64] ;  /* 0x000000081c3e7981 */ /* 0x0000a8000c1e1100 */
[----:B------:R-:W-:Y:S01]  /*ee20*/  IMAD.X R97, R7, 0x1, R81, P4 ;  /* 0x0000000107617824 */ /* 0x000fe200020e0651 */
[----:B------:R-:W2:Y:S04]  /*ee30*/  LDG.E.U8 R61, desc[UR8][R60.64] ;  /* 0x000000083c3d7981 */ /* 0x000ea8000c1e1100 */
[----:B------:R-:W0:Y:S01]  /*ee40*/  LDL.64 R80, [R1+0x3b0] ;  /* 0x0003b00001507983 */ /* 0x000e220000100a00 */
[----:B------:R-:W-:-:S05]  /*ee50*/  IADD3 R106, P4, PT, R3, R100, RZ ;  /* 0x00000064036a7210 */ /* 0x000fca0007f9e0ff */
[----:B------:R-:W-:Y:S01]  /*ee60*/  IMAD.X R107, R7, 0x1, R101, P4 ;  /* 0x00000001076b7824 */ /* 0x000fe200020e0665 */
[----:B---3--:R-:W-:Y:S01]  /*ee70*/  IADD3 R102, P4, PT, R3, R54, RZ ;  /* 0x0000003603667210 */ /* 0x008fe20007f9e0ff */
[----:B------:R3:W2:Y:S04]  /*ee80*/  LDG.E.U8 R60, desc[UR8][R96.64] ;  /* 0x00000008603c7981 */ /* 0x0006a8000c1e1100 */
[----:B------:R-:W-:Y:S01]  /*ee90*/  IMAD.X R103, R7, 0x1, R55, P4 ;  /* 0x0000000107677824 */ /* 0x000fe200020e0637 */
[----:B------:R-:W-:Y:S01]  /*eea0*/  IADD3 R54, P4, PT, R3, R98, RZ ;  /* 0x0000006203367210 */ /* 0x000fe20007f9e0ff */
[----:B------:R-:W2:Y:S04]  /*eeb0*/  LDG.E.U8 R59, desc[UR8][R106.64] ;  /* 0x000000086a3b7981 */ /* 0x000ea8000c1e1100 */
[----:B------:R-:W-:Y:S01]  /*eec0*/  IMAD.X R55, R7, 0x1, R99, P4 ;  /* 0x0000000107377824 */ /* 0x000fe200020e0663 */
[----:B----4-:R-:W-:Y:S01]  /*eed0*/  IADD3 R98, P4, PT, R3, R52, RZ ;  /* 0x0000003403627210 */ /* 0x010fe20007f9e0ff */
[----:B------:R4:W2:Y:S04]  /*eee0*/  LDG.E.U8 R56, desc[UR8][R102.64] ;  /* 0x0000000866387981 */ /* 0x0008a8000c1e1100 */
[----:B------:R-:W-:Y:S01]  /*eef0*/  IMAD.X R99, R7, 0x1, R53, P4 ;  /* 0x0000000107637824 */ /* 0x000fe200020e0635 */
[----:B------:R-:W-:Y:S01]  /*ef00*/  IADD3 R52, P4, PT, R3, R22, RZ ;  /* 0x0000001603347210 */ /* 0x000fe20007f9e0ff */
[----:B------:R-:W2:Y:S04]  /*ef10*/  LDG.E.U8 R55, desc[UR8][R54.64] ;  /* 0x0000000836377981 */ /* 0x000ea8000c1e1100 */
[----:B------:R-:W-:Y:S01]  /*ef20*/  IMAD.X R53, R7, 0x1, R23, P4 ;  /* 0x0000000107357824 */ /* 0x000fe200020e0617 */
[----:B------:R-:W-:Y:S01]  /*ef30*/  IADD3 R22, P4, PT, R3, R50, RZ ;  /* 0x0000003203167210 */ /* 0x000fe20007f9e0ff */
[----:B------:R-:W2:Y:S04]  /*ef40*/  LDL.64 R106, [R1+0x398] ;  /* 0x00039800016a7983 */ /* 0x000ea80000100a00 */
[----:B------:R-:W-:Y:S01]  /*ef50*/  IMAD.X R23, R7, 0x1, R51, P4 ;  /* 0x0000000107177824 */ /* 0x000fe200020e0633 */
[----:B------:R-:W-:Y:S01]  /*ef60*/  IADD3 R50, P4, PT, R3, R84, RZ ;  /* 0x0000005403327210 */ /* 0x000fe20007f9e0ff */
[----:B------:R0:W2:Y:S04]  /*ef70*/  LDG.E.U8 R54, desc[UR8][R98.64] ;  /* 0x0000000862367981 */ /* 0x0000a8000c1e1100 */
[----:B------:R-:W-:Y:S01]  /*ef80*/  IMAD.X R51, R7, 0x1, R85, P4 ;  /* 0x0000000107337824 */ /* 0x000fe200020e0655 */
[----:B------:R-:W2:Y:S04]  /*ef90*/  LDG.E.U8 R53, desc[UR8][R52.64] ;  /* 0x0000000834357981 */ /* 0x000ea8000c1e1100 */
[----:B------:R-:W2:Y:S01]  /*efa0*/  LDL.64 R84, [R1+0x2b0] ;  /* 0x0002b00001547983 */ /* 0x000ea20000100a00 */
[----:B------:R-:W-:-:S03]  /*efb0*/  IADD3 R100, P4, PT, R3, R48, RZ ;  /* 0x0000003003647210 */ /* 0x000fc60007f9e0ff */
[----:B------:R-:W3:Y:S02]  /*efc0*/  LDG.E.U8 R51, desc[UR8][R50.64] ;  /* 0x0000000832337981 */ /* 0x000ee4000c1e1100 */
[----:B------:R-:W-:Y:S01]  /*efd0*/  IMAD.X R101, R7, 0x1, R49, P4 ;  /* 0x0000000107657824 */ /* 0x000fe200020e0631 */
[----:B------:R-:W-:Y:S01]  /*efe0*/  IADD3 R48, P4, PT, R3, R78, RZ ;  /* 0x0000004e03307210 */ /* 0x000fe20007f9e0ff */
[----:B------:R0:W3:Y:S04]  /*eff0*/  LDG.E.U8 R52, desc[UR8][R22.64] ;  /* 0x0000000816347981 */ /* 0x0000e8000c1e1100 */
[----:B------:R-:W-:Y:S01]  /*f000*/  IMAD.X R49, R7, 0x1, R79, P4 ;  /* 0x0000000107317824 */ /* 0x000fe200020e064f */
[----:B------:R-:W-:Y:S01]  /*f010*/  IADD3 R78, P4, PT, R3, R116, RZ ;  /* 0x00000074034e7210 */ /* 0x000fe20007f9e0ff */
[----:B------:R0:W3:Y:S04]  /*f020*/  LDG.E.U8 R50, desc[UR8][R100.64] ;  /* 0x0000000864327981 */ /* 0x0000e8000c1e1100 */
[----:B------:R-:W-:Y:S01]  /*f030*/  IMAD.X R79, R7, 0x1, R117, P4 ;  /* 0x00000001074f7824 */ /* 0x000fe200020e0675 */
[----:B------:R-:W3:Y:S04]  /*f040*/  LDG.E.U8 R49, desc[UR8][R48.64] ;  /* 0x0000000830317981 */ /* 0x000ee8000c1e1100 */
[----:B------:R-:W3:Y:S04]  /*f050*/  LDL.64 R116, [R1+0x520] ;  /* 0x0005200001747983 */ /* 0x000ee80000100a00 */
[----:B------:R0:W3:Y:S02]  /*f060*/  LDG.E.U8 R48, desc[UR8][R78.64] ;  /* 0x000000084e307981 */ /* 0x0000e4000c1e1100 */
[----:B0-----:R-:W-:-:S05]  /*f070*/  IADD3 R46, P4, PT, R3, R80, RZ ;  /* 0x00000050032e7210 */ /* 0x001fca0007f9e0ff */
[----:B------:R-:W-:Y:S01]  /*f080*/  IMAD.X R47, R7, 0x1, R81, P4 ;  /* 0x00000001072f7824 */ /* 0x000fe200020e0651 */
[----:B------:R-:W-:-:S05]  /*f090*/  IADD3 R80, P4, PT, R3, R114, RZ ;  /* 0x0000007203507210 */ /* 0x000fca0007f9e0ff */
[----:B------:R-:W-:Y:S01]  /*f0a0*/  IMAD.X R81, R7, 0x1, R115, P4 ;  /* 0x0000000107517824 */ /* 0x000fe200020e0673 */
[----:B-1----:R-:W-:Y:S01]  /*f0b0*/  IADD3 R44, P4, PT, R3, R112, RZ ;  /* 0x00000070032c7210 */ /* 0x002fe20007f9e0ff */
[----:B------:R-:W4:Y:S04]  /*f0c0*/  LDL.64 R114, [R1+0x4a0] ;  /* 0x0004a00001727983 */ /* 0x000f280000100a00 */
[----:B------:R-:W-:Y:S01]  /*f0d0*/  IMAD.X R45, R7, 0x1, R113, P4 ;  /* 0x00000001072d7824 */ /* 0x000fe200020e0671 */
[----:B------:R-:W4:Y:S04]  /*f0e0*/  LDG.E.U8 R47, desc[UR8][R46.64] ;  /* 0x000000082e2f7981 */ /* 0x000f28000c1e1100 */
[----:B------:R-:W4:Y:S01]  /*f0f0*/  LDL.64 R112, [R1+0x4a8] ;  /* 0x0004a80001707983 */ /* 0x000f220000100a00 */
[----:B------:R-:W-:-:S03]  /*f100*/  IADD3 R82, P4, PT, R3, R104, RZ ;  /* 0x0000006803527210 */ /* 0x000fc60007f9e0ff */
[----:B------:R-:W4:Y:S02]  /*f110*/  LDG.E.U8 R45, desc[UR8][R44.64] ;  /* 0x000000082c2d7981 */ /* 0x000f24000c1e1100 */
[----:B------:R-:W-:Y:S02]  /*f120*/  IMAD.X R83, R7, 0x1, R105, P4 ;  /* 0x0000000107537824 */ /* 0x000fe400020e0669 */
[----:B------:R0:W4:Y:S04]  /*f130*/  LDG.E.U8 R46, desc[UR8][R80.64] ;  /* 0x00000008502e7981 */ /* 0x000128000c1e1100 */
[----:B------:R1:W4:Y:S01]  /*f140*/  LDG.E.U8 R44, desc[UR8][R82.64] ;  /* 0x00000008522c7981 */ /* 0x000322000c1e1100 */
[----:B--2---:R-:W-:-:S05]  /*f150*/  IADD3 R104, P4, PT, R3, R84, RZ ;  /* 0x0000005403687210 */ /* 0x004fca0007f9e0ff */
[----:B------:R-:W-:Y:S01]  /*f160*/  IMAD.X R105, R7, 0x1, R85, P4 ;  /* 0x0000000107697824 */ /* 0x000fe200020e0655 */
[----:B------:R-:W-:-:S04]  /*f170*/  IADD3 R84, P4, PT, R3, R118, RZ ;  /* 0x0000007603547210 */ /* 0x000fc80007f9e0ff */
[----:B------:R-:W2:Y:S01]  /*f180*/  LDG.E.U8 R43, desc[UR8][R104.64] ;  /* 0x00000008682b7981 */ /* 0x000ea2000c1e1100 */
[----:B------:R-:W-:Y:S01]  /*f190*/  IMAD.X R85, R7, 0x1, R119, P4 ;  /* 0x0000000107557824 */ /* 0x000fe200020e0677 */
[----:B------:R-:W-:Y:S02]  /*f1a0*/  IADD3 R38, P4, PT, R3, R120, RZ ;  /* 0x0000007803267210 */ /* 0x000fe40007f9e0ff */
[----:B------:R-:W2:Y:S03]  /*f1b0*/  LDL.64 R118, [R1+0x420] ;  /* 0x0004200001767983 */ /* 0x000ea60000100a00 */
[----:B------:R-:W-:Y:S01]  /*f1c0*/  IMAD.X R39, R7, 0x1, R121, P4 ;  /* 0x0000000107277824 */ /* 0x000fe200020e0679 */
[----:B------:R0:W2:Y:S04]  /*f1d0*/  LDG.E.U8 R40, desc[UR8][R84.64] ;  /* 0x0000000854287981 */ /* 0x0000a8000c1e1100 */
[----:B------:R-:W2:Y:S01]  /*f1e0*/  LDL.64 R120, [R1+0x3a8] ;  /* 0x0003a80001787983 */ /* 0x000ea20000100a00 */
[----:B------:R-:W-:-:S03]  /*f1f0*/  IADD3 R86, P4, PT, R3, R124, RZ ;  /* 0x0000007c03567210 */ /* 0x000fc60007f9e0ff */
[----:B------:R-:W2:Y:S02]  /*f200*/  LDG.E.U8 R39, desc[UR8][R38.64] ;  /* 0x0000000826277981 */ /* 0x000ea4000c1e1100 */
[----:B------:R-:W-:Y:S01]  /*f210*/  IMAD.X R87, R7, 0x1, R125, P4 ;  /* 0x0000000107577824 */ /* 0x000fe200020e067d */
[----:B---3--:R-:W-:Y:S01]  /*f220*/  IADD3 R36, P4, PT, R3, R116, RZ ;  /* 0x0000007403247210 */ /* 0x008fe20007f9e0ff */
[----:B------:R-:W3:Y:S04]  /*f230*/  LDL.64 R104, [R1+0x588] ;  /* 0x0005880001687983 */ /* 0x000ee80000100a00 */
[----:B------:R-:W-:Y:S01]  /*f240*/  IMAD.X R37, R7, 0x1, R117, P4 ;  /* 0x0000000107257824 */ /* 0x000fe200020e0675 */
[----:B------:R-:W3:Y:S04]  /*f250*/  LDL.64 R124, [R1+0x478] ;  /* 0x00047800017c7983 */ /* 0x000ee80000100a00 */
[----:B------:R-:W3:Y:S04]  /*f260*/  LDL.64 R116, [R1+0x328] ;  /* 0x0003280001747983 */ /* 0x000ee80000100a00 */
[----:B------:R0:W3:Y:S04]  /*f270*/  LDG.E.U8 R38, desc[UR8][R86.64] ;  /* 0x0000000856267981 */ /* 0x0000e8000c1e1100 */
[----:B------:R-:W3:Y:S01]  /*f280*/  LDG.E.U8 R37, desc[UR8][R36.64] ;  /* 0x0000000824257981 */ /* 0x000ee2000c1e1100 */
[----:B----4-:R-:W-:-:S05]  /*f290*/  IADD3 R88, P4, PT, R3, R112, RZ ;  /* 0x0000007003587210 */ /* 0x010fca0007f9e0ff */
[----:B------:R-:W-:Y:S02]  /*f2a0*/  IMAD.X R89, R7, 0x1, R113, P4 ;  /* 0x0000000107597824 */ /* 0x000fe400020e0671 */
[----:B------:R-:W4:Y:S01]  /*f2b0*/  LDL.64 R112, [R1+0x320] ;  /* 0x0003200001707983 */ /* 0x000f220000100a00 */
[----:B------:R-:W-:-:S03]  /*f2c0*/  IADD3 R34, P4, PT, R3, R114, RZ ;  /* 0x0000007203227210 */ /* 0x000fc60007f9e0ff */
[----:B------:R0:W4:Y:S02]  /*f2d0*/  LDG.E.U8 R36, desc[UR8][R88.64] ;  /* 0x0000000858247981 */ /* 0x000124000c1e1100 */
[----:B------:R-:W-:Y:S02]  /*f2e0*/  IMAD.X R35, R7, 0x1, R115, P4 ;  /* 0x0000000107237824 */ /* 0x000fe400020e0673 */
[----:B------:R-:W4:Y:S01]  /*f2f0*/  LDL.64 R114, [R1+0x2a8] ;  /* 0x0002a80001727983 */ /* 0x000f220000100a00 */
[----:B------:R-:W-:-:S03]  /*f300*/  IADD3 R90, P4, PT, R3, R122, RZ ;  /* 0x0000007a035a7210 */ /* 0x000fc60007f9e0ff */
[----:B------:R-:W4:Y:S02]  /*f310*/  LDG.E.U8 R35, desc[UR8][R34.64] ;  /* 0x0000000822237981 */ /* 0x000f24000c1e1100 */
[----:B------:R-:W-:Y:S02]  /*f320*/  IMAD.X R91, R7, 0x1, R123, P4 ;  /* 0x00000001075b7824 */ /* 0x000fe400020e067b */
[----:B------:R-:W4:Y:S04]  /*f330*/  LDL.64 R122, [R1+0x388] ;  /* 0x00038800017a7983 */ /* 0x000f280000100a00 */
[----:B------:R0:W4:Y:S01]  /*f340*/  LDG.E.U8 R34, desc[UR8][R90.64] ;  /* 0x000000085a227981 */ /* 0x000122000c1e1100 */
[----:B--2---:R-:W-:-:S05]  /*f350*/  IADD3 R32, P4, PT, R3, R118, RZ ;  /* 0x0000007603207210 */ /* 0x004fca0007f9e0ff */
[----:B------:R-:W-:Y:S02]  /*f360*/  IMAD.X R33, R7, 0x1, R119, P4 ;  /* 0x0000000107217824 */ /* 0x000fe400020e0677 */
[----:B------:R-:W2:Y:S01]  /*f370*/  LDL.64 R118, [R1+0x598] ;  /* 0x0005980001767983 */ /* 0x000ea20000100a00 */
[----:B------:R-:W-:-:S03]  /*f380*/  IADD3 R92, P4, PT, R3, R120, RZ ;  /* 0x00000078035c7210 */ /* 0x000fc60007f9e0ff */
[----:B------:R-:W2:Y:S02]  /*f390*/  LDG.E.U8 R33, desc[UR8][R32.64] ;  /* 0x0000000820217981 */ /* 0x000ea4000c1e1100 */
[----:B------:R-:W-:Y:S01]  /*f3a0*/  IMAD.X R93, R7, 0x1, R121, P4 ;  /* 0x00000001075d7824 */ /* 0x000fe200020e0679 */
[----:B------:R-:W-:Y:S01]  /*f3b0*/  IADD3 R30, P4, PT, R3, R110, RZ ;  /* 0x0000006e031e7210 */ /* 0x000fe20007f9e0ff */
[----:B------:R-:W2:Y:S04]  /*f3c0*/  LDL.64 R120, [R1+0x590] ;  /* 0x0005900001787983 */ /* 0x000ea80000100a00 */
[----:B------:R-:W-:Y:S02]  /*f3d0*/  IMAD.X R31, R7, 0x1, R111, P4 ;  /* 0x00000001071f7824 */ /* 0x000fe400020e066f */
[----:B------:R-:W2:Y:S01]  /*f3e0*/  LDL.64 R110, [R1+0x518] ;  /* 0x00051800016e7983 */ /* 0x000ea20000100a00 */
[----:B---3--:R-:W-:-:S03]  /*f3f0*/  IADD3 R94, P4, PT, R3, R116, RZ ;  /* 0x00000074035e7210 */ /* 0x008fc60007f9e0ff */
[----:B------:R3:W3:Y:S02]  /*f400*/  LDG.E.U8 R32, desc[UR8][R92.64] ;  /* 0x000000085c207981 */ /* 0x0006e4000c1e1100 */
[----:B------:R-:W-:Y:S02]  /*f410*/  IMAD.X R95, R7, 0x1, R117, P4 ;  /* 0x00000001075f7824 */ /* 0x000fe400020e0675 */
[----:B------:R-:W3:Y:S04]  /*f420*/  LDG.E.U8 R31, desc[UR8][R30.64] ;  /* 0x000000081e1f7981 */ /* 0x000ee8000c1e1100 */
[----:B------:R-:W3:Y:S04]  /*f430*/  LDL.64 R116, [R1+0x510] ;  /* 0x0005100001747983 */ /* 0x000ee80000100a00 */
[----:B------:R0:W3:Y:S01]  /*f440*/  LDG.E.U8 R30, desc[UR8][R94.64] ;  /* 0x000000085e1e7981 */ /* 0x0000e2000c1e1100 */
[----:B----4-:R-:W-:-:S05]  /*f450*/  IADD3 R28, P4, PT, R3, R112, RZ ;  /* 0x00000070031c7210 */ /* 0x010fca0007f9e0ff */
[----:B------:R-:W-:Y:S02]  /*f460*/  IMAD.X R29, R7, 0x1, R113, P4 ;  /* 0x00000001071d7824 */ /* 0x000fe400020e0671 */
[----:B------:R-:W0:Y:S01]  /*f470*/  LDL.64 R112, [R1+0x498] ;  /* 0x0004980001707983 */ /* 0x000e220000100a00 */
[----:B------:R-:W-:-:S03]  /*f480*/  IADD3 R96, P4, PT, R3, R114, RZ ;  /* 0x0000007203607210 */ /* 0x000fc60007f9e0ff */
[----:B------:R-:W4:Y:S02]  /*f490*/  LDG.E.U8 R29, desc[UR8][R28.64] ;  /* 0x000000081c1d7981 */ /* 0x000f24000c1e1100 */
[----:B------:R-:W-:Y:S02]  /*f4a0*/  IMAD.X R97, R7, 0x1, R115, P4 ;  /* 0x0000000107617824 */ /* 0x000fe400020e0673 */
[----:B------:R-:W1:Y:S01]  /*f4b0*/  LDL.64 R114, [R1+0x490] ;  /* 0x0004900001727983 */ /* 0x000e620000100a00 */
[----:B------:R-:W-:-:S05]  /*f4c0*/  IADD3 R102, P4, PT, R3, R108, RZ ;  /* 0x0000006c03667210 */ /* 0x000fca0007f9e0ff */
[----:B------:R-:W-:Y:S01]  /*f4d0*/  IMAD.X R103, R7, 0x1, R109, P4 ;  /* 0x0000000107677824 */ /* 0x000fe200020e066d */
[----:B------:R0:W4:Y:S04]  /*f4e0*/  LDG.E.U8 R28, desc[UR8][R96.64] ;  /* 0x00000008601c7981 */ /* 0x000128000c1e1100 */
[----:B------:R-:W4:Y:S04]  /*f4f0*/  LDL.64 R108, [R1+0x418] ;  /* 0x00041800016c7983 */ /* 0x000f280000100a00 */
[----:B------:R-:W4:Y:S01]  /*f500*/  LDG.E.U8 R27, desc[UR8][R102.64] ;  /* 0x00000008661b7981 */ /* 0x000f22000c1e1100 */
[----:B--2---:R-:W-:-:S05]  /*f510*/  IADD3 R98, P4, PT, R3, R118, RZ ;  /* 0x0000007603627210 */ /* 0x004fca0007f9e0ff */
[----:B------:R-:W-:Y:S02]  /*f520*/  IMAD.X R99, R7, 0x1, R119, P4 ;  /* 0x0000000107637824 */ /* 0x000fe400020e0677 */
[----:B------:R-:W2:Y:S01]  /*f530*/  LDL.64 R118, [R1+0x410] ;  /* 0x0004100001767983 */ /* 0x000ea20000100a00 */
[----:B------:R-:W-:-:S03]  /*f540*/  IADD3 R22, P4, PT, R3, R120, RZ ;  /* 0x0000007803167210 */ /* 0x000fc60007f9e0ff */
[----:B------:R0:W2:Y:S02]  /*f550*/  LDG.E.U8 R24, desc[UR8][R98.64] ;  /* 0x0000000862187981 */ /* 0x0000a4000c1e1100 */
        /* <DEDUP_REMOVED lines=8> */
[----:B------:R-:W-:Y:S02]  /*f5e0*/  IMAD.X R79, R7, 0x1, R117, P4 ;  /* 0x00000001074f7824 */ /* 0x000fe400020e0675 */
[----:B------:R-:W3:Y:S04]  /*f5f0*/  LDL.64 R116, [R1+0x318] ;  /* 0x0003180001747983 */ /* 0x000ee80000100a00 */
[----:B------:R0:W3:Y:S02]  /*f600*/  LDG.E.U8 R102, desc[UR8][R78.64] ;  /* 0x000000084e667981 */ /* 0x0000e4000c1e1100 */
[----:B0-----:R-:W-:-:S05]  /*f610*/  IADD3 R80, P4, PT, R3, R112, RZ ;  /* 0x0000007003507210 */ /* 0x001fca0007f9e0ff */
[----:B------:R-:W-:Y:S02]  /*f620*/  IMAD.X R81, R7, 0x1, R113, P4 ;  /* 0x0000000107517824 */ /* 0x000fe400020e0671 */
[----:B------:R-:W3:Y:S01]  /*f630*/  LDL.64 R112, [R1+0x310] ;  /* 0x0003100001707983 */ /* 0x000ee20000100a00 */
[----:B-1----:R-:W-:-:S03]  /*f640*/  IADD3 R82, P4, PT, R3, R114, RZ ;  /* 0x0000007203527210 */ /* 0x002fc60007f9e0ff */
[----:B------:R0:W3:Y:S02]  /*f650*/  LDG.E.U8 R103, desc[UR8][R80.64] ;  /* 0x0000000850677981 */ /* 0x0000e4000c1e1100 */
[----:B------:R-:W-:Y:S02]  /*f660*/  IMAD.X R83, R7, 0x1, R115, P4 ;  /* 0x0000000107537824 */ /* 0x000fe400020e0673 */
[----:B------:R-:W3:Y:S01]  /*f670*/  LDL.64 R114, [R1+0x298] ;  /* 0x0002980001727983 */ /* 0x000ee20000100a00 */
[----:B----4-:R-:W-:-:S05]  /*f680*/  IADD3 R84, P4, PT, R3, R108, RZ ;  /* 0x0000006c03547210 */ /* 0x010fca0007f9e0ff */
[----:B------:R-:W-:Y:S02]  /*f690*/  IMAD.X R85, R7, 0x1, R109, P4 ;  /* 0x0000000107557824 */ /* 0x000fe400020e066d */
[----:B------:R-:W4:Y:S01]  /*f6a0*/  LDL.64 R108, [R1+0x290] ;  /* 0x00029000016c7983 */ /* 0x000f220000100a00 */
[----:B--2---:R-:W-:-:S05]  /*f6b0*/  IADD3 R86, P4, PT, R3, R118, RZ ;  /* 0x0000007603567210 */ /* 0x004fca0007f9e0ff */
[----:B------:R-:W-:Y:S01]  /*f6c0*/  IMAD.X R87, R7, 0x1, R119, P4 ;  /* 0x0000000107577824 */ /* 0x000fe200020e0677 */
[----:B------:R-:W-:Y:S01]  /*f6d0*/  IADD3 R88, P4, PT, R3, R106, RZ ;  /* 0x0000006a03587210 */ /* 0x000fe20007f9e0ff */
[----:B------:R-:W2:Y:S04]  /*f6e0*/  LDL.64 R118, [R1+0x500] ;  /* 0x0005000001767983 */ /* 0x000ea80000100a00 */
[----:B------:R-:W-:Y:S02]  /*f6f0*/  IMAD.X R89, R7, 0x1, R107, P4 ;  /* 0x0000000107597824 */ /* 0x000fe400020e066b */
[----:B------:R-:W2:Y:S01]  /*f700*/  LDL.64 R106, [R1+0x580] ;  /* 0x00058000016a7983 */ /* 0x000ea20000100a00 */
[----:B------:R-:W-:-:S05]  /*f710*/  IADD3 R90, P4, PT, R3, R110, RZ ;  /* 0x0000006e035a7210 */ /* 0x000fca0007f9e0ff */
[----:B------:R-:W-:Y:S02]  /*f720*/  IMAD.X R91, R7, 0x1, R111, P4 ;  /* 0x00000001075b7824 */ /* 0x000fe400020e066f */
[----:B------:R-:W0:Y:S01]  /*f730*/  LDL.64 R110, [R1+0x508] ;  /* 0x00050800016e7983 */ /* 0x000e220000100a00 */
[----:B---3--:R-:W-:-:S03]  /*f740*/  IADD3 R92, P4, PT, R3, R116, RZ ;  /* 0x00000074035c7210 */ /* 0x008fc60007f9e0ff */
[----:B------:R-:W3:Y:S02]  /*f750*/  LDG.E.U8 R90, desc[UR8][R90.64] ;  /* 0x000000085a5a7981 */ /* 0x000ee4000c1e1100 */
[----:B------:R-:W-:Y:S02]  /*f760*/  IMAD.X R93, R7, 0x1, R117, P4 ;  /* 0x00000001075d7824 */ /* 0x000fe400020e0675 */
[----:B------:R-:W3:Y:S04]  /*f770*/  LDL.64 R116, [R1+0x408] ;  /* 0x0004080001747983 */ /* 0x000ee80000100a00 */
[----:B------:R-:W3:Y:S01]  /*f780*/  LDG.E.U8 R92, desc[UR8][R92.64] ;  /* 0x000000085c5c7981 */ /* 0x000ee2000c1e1100 */
[----:B------:R-:W-:-:S05]  /*f790*/  IADD3 R94, P4, PT, R3, R112, RZ ;  /* 0x00000070035e7210 */ /* 0x000fca0007f9e0ff */
[----:B------:R-:W-:Y:S02]  /*f7a0*/  IMAD.X R95, R7, 0x1, R113, P4 ;  /* 0x00000001075f7824 */ /* 0x000fe400020e0671 */
[----:B------:R-:W3:Y:S01]  /*f7b0*/  LDL.64 R112, [R1+0x488] ;  /* 0x0004880001707983 */ /* 0x000ee20000100a00 */
[----:B------:R-:W-:-:S03]  /*f7c0*/  IADD3 R96, P4, PT, R3, R114, RZ ;  /* 0x0000007203607210 */ /* 0x000fc60007f9e0ff */
[----:B------:R-:W3:Y:S02]  /*f7d0*/  LDG.E.U8 R94, desc[UR8][R94.64] ;  /* 0x000000085e5e7981 */ /* 0x000ee4000c1e1100 */
[----:B------:R-:W-:Y:S02]  /*f7e0*/  IMAD.X R97, R7, 0x1, R115, P4 ;  /* 0x0000000107617824 */ /* 0x000fe400020e0673 */
[----:B------:R-:W3:Y:S01]  /*f7f0*/  LDL.64 R114, [R1+0x480] ;  /* 0x0004800001727983 */ /* 0x000ee20000100a00 */
[----:B----4-:R-:W-:-:S03]  /*f800*/  IADD3 R98, P4, PT, R3, R108, RZ ;  /* 0x0000006c03627210 */ /* 0x010fc60007f9e0ff */
[----:B------:R-:W4:Y:S02]  /*f810*/  LDG.E.U8 R96, desc[UR8][R96.64] ;  /* 0x0000000860607981 */ /* 0x000f24000c1e1100 */
[----:B------:R-:W-:Y:S02]  /*f820*/  IMAD.X R99, R7, 0x1, R109, P4 ;  /* 0x0000000107637824 */ /* 0x000fe400020e066d */
[----:B------:R-:W4:Y:S01]  /*f830*/  LDL.64 R108, [R1+0x400] ;  /* 0x00040000016c7983 */ /* 0x000f220000100a00 */
[----:B------:R-:W-:-:S03]  /*f840*/  IADD3 R100, P4, PT, R3, R104, RZ ;  /* 0x0000006803647210 */ /* 0x000fc60007f9e0ff */
[----:B------:R1:W4:Y:S02]  /*f850*/  LDG.E.U8 R104, desc[UR8][R82.64] ;  /* 0x0000000852687981 */ /* 0x000324000c1e1100 */
[----:B------:R-:W-:Y:S02]  /*f860*/  IMAD.X R101, R7, 0x1, R105, P4 ;  /* 0x0000000107657824 */ /* 0x000fe400020e0669 */
[----:B------:R3:W4:Y:S04]  /*f870*/  LDG.E.U8 R105, desc[UR8][R84.64] ;  /* 0x0000000854697981 */ /* 0x000728000c1e1100 */
[----:B------:R-:W4:Y:S04]  /*f880*/  LDG.E.U8 R98, desc[UR8][R98.64] ;  /* 0x0000000862627981 */ /* 0x000f28000c1e1100 */
[----:B------:R-:W4:Y:S01]  /*f890*/  LDG.E.U8 R100, desc[UR8][R100.64] ;  /* 0x0000000864647981 */ /* 0x000f22000c1e1100 */
[----:B--2---:R-:W-:-:S03]  /*f8a0*/  IADD3 R78, P4, PT, R3, R106, RZ ;  /* 0x0000006a034e7210 */ /* 0x004fc60007f9e0ff */
[----:B------:R2:W4:Y:S02]  /*f8b0*/  LDG.E.U8 R106, desc[UR8][R86.64] ;  /* 0x00000008566a7981 */ /* 0x000524000c1e1100 */
[----:B------:R-:W-:Y:S02]  /*f8c0*/  IMAD.X R79, R7, 0x1, R107, P4 ;  /* 0x00000001074f7824 */ /* 0x000fe400020e066b */
[----:B------:R1:W4:Y:S01]  /*f8d0*/  LDG.E.U8 R107, desc[UR8][R88.64] ;  /* 0x00000008586b7981 */ /* 0x000322000c1e1100 */
[----:B0-----:R-:W-:-:S03]  /*f8e0*/  IADD3 R80, P4, PT, R3, R110, RZ ;  /* 0x0000006e03507210 */ /* 0x001fc60007f9e0ff */
[----:B------:R4:W4:Y:S02]  /*f8f0*/  LDG.E.U8 R91, desc[UR8][R78.64] ;  /* 0x000000084e5b7981 */ /* 0x000924000c1e1100 */
[----:B------:R-:W-:Y:S02]  /*f900*/  IMAD.X R81, R7, 0x1, R111, P4 ;  /* 0x0000000107517824 */ /* 0x000fe400020e066f */
[----:B------:R-:W4:Y:S01]  /*f910*/  LDL.64 R110, [R1+0x380] ;  /* 0x00038000016e7983 */ /* 0x000f220000100a00 */
[----:B-1----:R-:W-:-:S03]  /*f920*/  IADD3 R82, P4, PT, R3, R118, RZ ;  /* 0x0000007603527210 */ /* 0x002fc60007f9e0ff */
[----:B------:R0:W4:Y:S02]  /*f930*/  LDG.E.U8 R93, desc[UR8][R80.64] ;  /* 0x00000008505d7981 */ /* 0x000124000c1e1100 */
[----:B------:R-:W-:Y:S02]  /*f940*/  IMAD.X R83, R7, 0x1, R119, P4 ;  /* 0x0000000107537824 */ /* 0x000fe400020e0677 */
[----:B------:R-:W4:Y:S04]  /*f950*/  LDL.64 R118, [R1+0x280] ;  /* 0x0002800001767983 */ /* 0x000f280000100a00 */
[----:B------:R1:W4:Y:S01]  /*f960*/  LDG.E.U8 R95, desc[UR8][R82.64] ;  /* 0x00000008525f7981 */ /* 0x000322000c1e1100 */
[----:B---3--:R-:W-:-:S05]  /*f970*/  IADD3 R84, P4, PT, R3, R112, RZ ;  /* 0x0000007003547210 */ /* 0x008fca0007f9e0ff */
[----:B------:R-:W-:Y:S02]  /*f980*/  IMAD.X R85, R7, 0x1, R113, P4 ;  /* 0x0000000107557824 */ /* 0x000fe400020e0671 */
[----:B------:R-:W3:Y:S01]  /*f990*/  LDL.64 R112, [R1+0x300] ;  /* 0x0003000001707983 */ /* 0x000ee20000100a00 */
[----:B--2---:R-:W-:-:S03]  /*f9a0*/  IADD3 R86, P4, PT, R3, R114, RZ ;  /* 0x0000007203567210 */ /* 0x004fc60007f9e0ff */
[----:B------:R-:W2:Y:S02]  /*f9b0*/  LDG.E.U8 R84, desc[UR8][R84.64] ;  /* 0x0000000854547981 */ /* 0x000ea4000c1e1100 */
[----:B------:R-:W-:Y:S02]  /*f9c0*/  IMAD.X R87, R7, 0x1, R115, P4 ;  /* 0x0000000107577824 */ /* 0x000fe400020e0673 */
[----:B------:R-:W2:Y:S01]  /*f9d0*/  LDL.64 R114, [R1+0x288] ;  /* 0x0002880001727983 */ /* 0x000ea20000100a00 */
[----:B------:R-:W-:-:S03]  /*f9e0*/  IADD3 R88, P4, PT, R3, R116, RZ ;  /* 0x0000007403587210 */ /* 0x000fc60007f9e0ff */
[----:B------:R-:W2:Y:S02]  /*f9f0*/  LDG.E.U8 R86, desc[UR8][R86.64] ;  /* 0x0000000856567981 */ /* 0x000ea4000c1e1100 */
[----:B------:R-:W-:Y:S02]  /*fa00*/  IMAD.X R89, R7, 0x1, R117, P4 ;  /* 0x0000000107597824 */ /* 0x000fe400020e0675 */
[----:B------:R-:W2:Y:S01]  /*fa10*/  LDL.64 R116, [R1+0x578] ;  /* 0x0005780001747983 */ /* 0x000ea20000100a00 */
[----:B----4-:R-:W-:-:S03]  /*fa20*/  IADD3 R78, P4, PT, R3, R108, RZ ;  /* 0x0000006c034e7210 */ /* 0x010fc60007f9e0ff */
[----:B------:R-:W4:Y:S02]  /*fa30*/  LDG.E.U8 R88, desc[UR8][R88.64] ;  /* 0x0000000858587981 */ /* 0x000f24000c1e1100 */
[----:B------:R-:W-:Y:S02]  /*fa40*/  IMAD.X R79, R7, 0x1, R109, P4 ;  /* 0x00000001074f7824 */ /* 0x000fe400020e066d */
[----:B------:R-:W4:Y:S01]  /*fa50*/  LDL.64 R108, [R1+0x570] ;  /* 0x00057000016c7983 */ /* 0x000f220000100a00 */
[----:B0-----:R-:W-:-:S03]  /*fa60*/  IADD3 R80, P4, PT, R3, R122, RZ ;  /* 0x0000007a03507210 */ /* 0x001fc60007f9e0ff */
[----:B------:R0:W4:Y:S02]  /*fa70*/  LDG.E.U8 R85, desc[UR8][R78.64] ;  /* 0x000000084e557981 */ /* 0x000124000c1e1100 */
[----:B------:R-:W-:Y:S02]  /*fa80*/  IMAD.X R81, R7, 0x1, R123, P4 ;  /* 0x0000000107517824 */ /* 0x000fe400020e067b */
[----:B------:R-:W4:Y:S04]  /*fa90*/  LDL.64 R122, [R1+0x3f8] ;  /* 0x0003f800017a7983 */ /* 0x000f280000100a00 */
[----:B------:R3:W4:Y:S01]  /*faa0*/  LDG.E.U8 R87, desc[UR8][R80.64] ;  /* 0x0000000850577981 */ /* 0x000722000c1e1100 */
[----:B-1----:R-:W-:-:S05]  /*fab0*/  IADD3 R82, P4, PT, R3, R110, RZ ;  /* 0x0000006e03527210 */ /* 0x002fca0007f9e0ff */
[----:B------:R-:W-:Y:S02]  /*fac0*/  IMAD.X R83, R7, 0x1, R111, P4 ;  /* 0x0000000107537824 */ /* 0x000fe400020e066f */
[----:B------:R-:W4:Y:S01]  /*fad0*/  LDL.64 R110, [R1+0x4f0] ;  /* 0x0004f000016e7983 */ /* 0x000f220000100a00 */
[----:B0-----:R-:W-:-:S03]  /*fae0*/  IADD3 R78, P4, PT, R3, R120, RZ ;  /* 0x00000078034e7210 */ /* 0x001fc60007f9e0ff */
[----:B------:R-:W4:Y:S02]  /*faf0*/  LDG.E.U8 R82, desc[UR8][R82.64] ;  /* 0x0000000852527981 */ /* 0x000f24000c1e1100 */
        /* <DEDUP_REMOVED lines=9> */
[----:B------:R-:W2:Y:S04]  /*fb90*/  LDL.64 R114, [R1+0x3f0] ;  /* 0x0003f00001727983 */ /* 0x000ea80000100a00 */
[----:B------:R0:W2:Y:S04]  /*fba0*/  LDG.E.U8 R97, desc[UR8][R78.64] ;  /* 0x000000084e617981 */ /* 0x0000a8000c1e1100 */
[----:B------:R-:W2:Y:S01]  /*fbb0*/  LDL.64 R80, [R1+0x2f0] ;  /* 0x0002f00001507983 */ /* 0x000ea20000100a00 */
[----:B0-----:R-:W-:-:S05]  /*fbc0*/  IADD3 R78, P4, PT, R3, R118, RZ ;  /* 0x00000076034e7210 */ /* 0x001fca0007f9e0ff */
[----:B------:R-:W-:Y:S02]  /*fbd0*/  IMAD.X R79, R7, 0x1, R119, P4 ;  /* 0x00000001074f7824 */ /* 0x000fe400020e0677 */
[----:B------:R-:W2:Y:S04]  /*fbe0*/  LDL.64 R118, [R1+0x2f8] ;  /* 0x0002f80001767983 */ /* 0x000ea80000100a00 */
[----:B------:R0:W2:Y:S02]  /*fbf0*/  LDG.E.U8 R99, desc[UR8][R78.64] ;  /* 0x000000084e637981 */ /* 0x0000a4000c1e1100 */
[----:B0-----:R-:W-:-:S05]  /*fc00*/  IADD3 R78, P4, PT, R3, R116, RZ ;  /* 0x00000074034e7210 */ /* 0x001fca0007f9e0ff */
[----:B------:R-:W-:Y:S02]  /*fc10*/  IMAD.X R79, R7, 0x1, R117, P4 ;  /* 0x00000001074f7824 */ /* 0x000fe400020e0675 */
[----:B------:R-:W2:Y:S04]  /*fc20*/  LDL.64 R116, [R1+0x370] ;  /* 0x0003700001747983 */ /* 0x000ea80000100a00 */
[----:B------:R4:W2:Y:S02]  /*fc30*/  LDG.E.U8 R101, desc[UR8][R78.64] ;  /* 0x000000084e657981 */ /* 0x0008a4000c1e1100 */
[----:B----4-:R-:W-:-:S05]  /*fc40*/  IADD3 R78, P4, PT, R3, R108, RZ ;  /* 0x0000006c034e7210 */ /* 0x010fca0007f9e0ff */
[----:B------:R-:W-:-:S05]  /*fc50*/  IMAD.X R79, R7, 0x1, R109, P4 ;  /* 0x00000001074f7824 */ /* 0x000fca00020e066d */
[----:B------:R0:W4:Y:S02]  /*fc60*/  LDG.E.U8 R108, desc[UR8][R78.64] ;  /* 0x000000084e6c7981 */ /* 0x000124000c1e1100 */
[----:B0-----:R-:W-:-:S05]  /*fc70*/  IADD3 R78, P4, PT, R3, R126, RZ ;  /* 0x0000007e034e7210 */ /* 0x001fca0007f9e0ff */
[----:B------:R-:W-:Y:S02]  /*fc80*/  IMAD.X R79, R7, 0x1, R127, P4 ;  /* 0x00000001074f7824 */ /* 0x000fe400020e067f */
[----:B------:R-:W4:Y:S04]  /*fc90*/  LDL.64 R126, [R1+0x688] ;  /* 0x00068800017e7983 */ /* 0x000f280000100a00 */
[----:B------:R0:W4:Y:S02]  /*fca0*/  LDG.E.U8 R109, desc[UR8][R78.64] ;  /* 0x000000084e6d7981 */ /* 0x000124000c1e1100 */
[----:B0-----:R-:W-:-:S05]  /*fcb0*/  IADD3 R78, P4, PT, R3, R110, RZ ;  /* 0x0000006e034e7210 */ /* 0x001fca0007f9e0ff */
[----:B------:R-:W-:-:S05]  /*fcc0*/  IMAD.X R79, R7, 0x1, R111, P4 ;  /* 0x00000001074f7824 */ /* 0x000fca00020e066f */
[----:B------:R0:W4:Y:S02]  /*fcd0*/  LDG.E.U8 R110, desc[UR8][R78.64] ;  /* 0x000000084e6e7981 */ /* 0x000124000c1e1100 */
[----:B0-----:R-:W-:-:S05]  /*fce0*/  IADD3 R78, P4, PT, R3, R124, RZ ;  /* 0x0000007c034e7210 */ /* 0x001fca0007f9e0ff */
[----:B------:R-:W-:Y:S02]  /*fcf0*/  IMAD.X R79, R7, 0x1, R125, P4 ;  /* 0x00000001074f7824 */ /* 0x000fe400020e067d */
[----:B------:R-:W4:Y:S04]  /*fd00*/  LDL.64 R124, [R1+0x618] ;  /* 0x00061800017c7983 */ /* 0x000f280000100a00 */
[----:B------:R3:W4:Y:S02]  /*fd10*/  LDG.E.U8 R111, desc[UR8][R78.64] ;  /* 0x000000084e6f7981 */ /* 0x000724000c1e1100 */
[----:B---3--:R-:W-:-:S05]  /*fd20*/  IADD3 R78, P4, PT, R3, R112, RZ ;  /* 0x00000070034e7210 */ /* 0x008fca0007f9e0ff */
[----:B------:R-:W-:-:S05]  /*fd30*/  IMAD.X R79, R7, 0x1, R113, P4 ;  /* 0x00000001074f7824 */ /* 0x000fca00020e0671 */
[----:B------:R0:W3:Y:S02]  /*fd40*/  LDG.E.U8 R112, desc[UR8][R78.64] ;  /* 0x000000084e707981 */ /* 0x0000e4000c1e1100 */
[----:B0-----:R-:W-:-:S05]  /*fd50*/  IADD3 R78, P4, PT, R3, R122, RZ ;  /* 0x0000007a034e7210 */ /* 0x001fca0007f9e0ff */
[----:B------:R-:W-:Y:S02]  /*fd60*/  IMAD.X R79, R7, 0x1, R123, P4 ;  /* 0x00000001074f7824 */ /* 0x000fe400020e067b */
[----:B------:R-:W0:Y:S03]  /*fd70*/  LDC R123, c[0x0][0x3c4] ;  /* 0x0000f100ff7b7b82 */ /* 0x000e260000000800 */
[----:B------:R2:W3:Y:S02]  /*fd80*/  LDG.E.U8 R113, desc[UR8][R78.64] ;  /* 0x000000084e717981 */ /* 0x0004e4000c1e1100 */
[----:B--2---:R-:W-:-:S05]  /*fd90*/  IADD3 R78, P4, PT, R3, R114, RZ ;  /* 0x00000072034e7210 */ /* 0x004fca0007f9e0ff */
[----:B------:R-:W-:-:S05]  /*fda0*/  IMAD.X R79, R7, 0x1, R115, P4 ;  /* 0x00000001074f7824 */ /* 0x000fca00020e0673 */
[----:B------:R1:W2:Y:S02]  /*fdb0*/  LDG.E.U8 R114, desc[UR8][R78.64] ;  /* 0x000000084e727981 */ /* 0x0002a4000c1e1100 */
[----:B-1----:R-:W-:-:S05]  /*fdc0*/  IADD3 R78, P4, PT, R3, R120, RZ ;  /* 0x00000078034e7210 */ /* 0x002fca0007f9e0ff */
[----:B------:R-:W-:Y:S02]  /*fdd0*/  IMAD.X R79, R7, 0x1, R121, P4 ;  /* 0x00000001074f7824 */ /* 0x000fe400020e0679 */
[----:B------:R-:W1:Y:S03]  /*fde0*/  LDC R121, c[0x0][0x3c4] ;  /* 0x0000f100ff797b82 */ /* 0x000e660000000800 */
[----:B------:R0:W2:Y:S02]  /*fdf0*/  LDG.E.U8 R115, desc[UR8][R78.64] ;  /* 0x000000084e737981 */ /* 0x0000a4000c1e1100 */
[----:B0-----:R-:W-:-:S05]  /*fe00*/  IADD3 R78, P4, PT, R3, R116, RZ ;  /* 0x00000074034e7210 */ /* 0x001fca0007f9e0ff */
[----:B------:R-:W-:-:S05]  /*fe10*/  IMAD.X R79, R7, 0x1, R117, P4 ;  /* 0x00000001074f7824 */ /* 0x000fca00020e0675 */
[----:B------:R0:W2:Y:S01]  /*fe20*/  LDG.E.U8 R116, desc[UR8][R78.64] ;  /* 0x000000084e747981 */ /* 0x0000a2000c1e1100 */
[----:B----4-:R-:W4:Y:S01]  /*fe30*/  LDC R126, c[0x0][0x3c4] ;  /* 0x0000f100ff7e7b82 */ /* 0x010f220000000800 */
[----:B0-----:R-:W-:-:S05]  /*fe40*/  IADD3 R78, P4, PT, R3, R118, RZ ;  /* 0x00000076034e7210 */ /* 0x001fca0007f9e0ff */
[----:B------:R-:W-:-:S05]  /*fe50*/  IMAD.X R79, R7, 0x1, R119, P4 ;  /* 0x00000001074f7824 */ /* 0x000fca00020e0677 */
[----:B------:R0:W2:Y:S02]  /*fe60*/  LDG.E.U8 R117, desc[UR8][R78.64] ;  /* 0x000000084e757981 */ /* 0x0000a4000c1e1100 */
[----:B0-----:R-:W-:Y:S02]  /*fe70*/  IADD3 R78, P4, PT, R3, R80, RZ ;  /* 0x00000050034e7210 */ /* 0x001fe40007f9e0ff */
[----:B------:R-:W0:Y:S03]  /*fe80*/  LDC R80, c[0x0][0x3c4] ;  /* 0x0000f100ff507b82 */ /* 0x000e260000000800 */
[----:B------:R-:W-:-:S05]  /*fe90*/  IMAD.X R79, R7, 0x1, R81, P4 ;  /* 0x00000001074f7824 */ /* 0x000fca00020e0651 */
[----:B------:R0:W2:Y:S01]  /*fea0*/  LDG.E.U8 R118, desc[UR8][R78.64] ;  /* 0x000000084e767981 */ /* 0x0000a2000c1e1100 */
[----:B------:R-:W1:Y:S01]  /*feb0*/  LDC R124, c[0x0][0x3c4] ;  /* 0x0000f100ff7c7b82 */ /* 0x000e620000000800 */
[----:B0-----:R-:W-:-:S05]  /*fec0*/  IMAD.IADD R78, R136, 0x1, R80 ;  /* 0x00000001884e7824 */ /* 0x001fca00078e0250 */
[----:B------:R-:W-:-:S05]  /*fed0*/  IADD3 R78, P4, PT, R3, R78, RZ ;  /* 0x0000004e034e7210 */ /* 0x000fca0007f9e0ff */
[----:B------:R-:W-:Y:S02]  /*fee0*/  IMAD.X R79, R7, 0x1, R143, P4 ;  /* 0x00000001074f7824 */ /* 0x000fe400020e068f */
[----:B------:R-:W2:Y:S01]  /*fef0*/  LDL.64 R142, [R1+0x678] ;  /* 0x00067800018e7983 */ /* 0x000ea20000100a00 */
[----:B-1----:R-:W-:-:S03]  /*ff00*/  IMAD.SHL.U32 R121, R121, 0x8, RZ ;  /* 0x0000000879797824 */ /* 0x002fc600078e00ff */
[----:B------:R0:W3:Y:S01]  /*ff10*/  LDG.E.U8 R119, desc[UR8][R78.64] ;  /* 0x000000084e777981 */ /* 0x0000e2000c1e1100 */
[----:B------:R-:W-:-:S05]  /*ff20*/  IMAD.IADD R80, R121, 0x1, R134 ;  /* 0x0000000179507824 */ /* 0x000fca00078e0286 */
[----:B------:R-:W-:Y:S01]  /*ff30*/  IADD3 R80, P4, PT, R3, R80, RZ ;  /* 0x0000005003507210 */ /* 0x000fe20007f9e0ff */
[----:B------:R-:W-:Y:S02]  /*ff40*/  IMAD R123, R123, 0x9, RZ ;  /* 0x000000097b7b7824 */ /* 0x000fe400078e02ff */
[----:B0-----:R-:W-:Y:S02]  /*ff50*/  IMAD.IADD R78, R121, 0x1, R136 ;  /* 0x00000001794e7824 */ /* 0x001fe400078e0288 */
[----:B------:R-:W-:Y:S02]  /*ff60*/  IMAD.X R81, R7, 0x1, R125, P4 ;  /* 0x0000000107517824 */ /* 0x000fe400020e067d */
[----:B------:R-:W0:Y:S01]  /*ff70*/  LDC R125, c[0x0][0x3c4] ;  /* 0x0000f100ff7d7b82 */ /* 0x000e220000000800 */
[----:B------:R-:W-:Y:S02]  /*ff80*/  IADD3 R78, P4, PT, R3, R78, RZ ;  /* 0x0000004e034e7210 */ /* 0x000fe40007f9e0ff */
[----:B------:R1:W3:Y:S03]  /*ff90*/  LDG.E.U8 R120, desc[UR8][R80.64] ;  /* 0x0000000850787981 */ /* 0x0002e6000c1e1100 */
[----:B------:R-:W-:-:S02]  /*ffa0*/  IMAD.X R79, R7, 0x1, R131, P4 ;  /* 0x00000001074f7824 */ /* 0x000fc400020e0683 */
[----:B------:R-:W3:Y:S04]  /*ffb0*/  LDL.64 R130, [R1+0x670] ;  /* 0x0006700001827983 */ /* 0x000ee80000100a00 */
[----:B------:R4:W3:Y:S01]  /*ffc0*/  LDG.E.U8 R121, desc[UR8][R78.64] ;  /* 0x000000084e797981 */ /* 0x0008e2000c1e1100 */
[----:B-1----:R-:W-:-:S05]  /*ffd0*/  IMAD.IADD R80, R123, 0x1, R134 ;  /* 0x000000017b507824 */ /* 0x002fca00078e0286 */
[----:B------:R-:W-:Y:S01]  /*ffe0*/  IADD3 R80, P4, PT, R3, R80, RZ ;  /* 0x0000005003507210 */ /* 0x000fe20007f9e0ff */
[----:B----4-:R-:W-:-:S04]  /*fff0*/  IMAD.IADD R78, R123, 0x1, R136 ;  /* 0x000000017b4e7824 */ /* 0x010fc800078e0288 */
[----:B------:R-:W-:Y:S02]  /*10000*/  IMAD.X R81, R7, 0x1, R139, P4 ;  /* 0x0000000107517824 */ /* 0x000fe400020e068b */
[----:B------:R-:W4:Y:S01]  /*10010*/  LDL.64 R138, [R1+0x668] ;  /* 0x00066800018a7983 */ /* 0x000f220000100a00 */
[----:B------:R-:W-:-:S03]  /*10020*/  IADD3 R78, P4, PT, R3, R78, RZ ;  /* 0x0000004e034e7210 */ /* 0x000fc60007f9e0ff */
[----:B------:R1:W4:Y:S02]  /*10030*/  LDG.E.U8 R122, desc[UR8][R80.64] ;  /* 0x00000008507a7981 */ /* 0x000324000c1e1100 */
[----:B------:R-:W-:Y:S02]  /*10040*/  IMAD.X R79, R7, 0x1, R129, P4 ;  /* 0x00000001074f7824 */ /* 0x000fe400020e0681 */
[----:B------:R-:W2:Y:S03]  /*10050*/  LDC R129, c[0x0][0x3c4] ;  /* 0x0000f100ff817b82 */ /* 0x000ea60000000800 */
[----:B------:R-:W4:Y:S01]  /*10060*/  LDG.E.U8 R123, desc[UR8][R78.64] ;  /* 0x000000084e7b7981 */ /* 0x000f22000c1e1100 */
[----:B-1----:R-:W-:-:S05]  /*10070*/  IMAD.IADD R80, R134, 0x1, R124 ;  /* 0x0000000186507824 */ /* 0x002fca00078e027c */
[----:B------:R-:W-:-:S05]  /*10080*/  IADD3 R80, P4, PT, R3, R80, RZ ;  /* 0x0000005003507210 */ /* 0x000fca0007f9e0ff */
[----:B------:R-:W-:-:S05]  /*10090*/  IMAD.X R81, R7, 0x1, R127, P4 ;  /* 0x0000000107517824 */ /* 0x000fca00020e067f */
[----:B------:R0:W4:Y:S02]  /*100a0*/  LDG.E.U8 R124, desc[UR8][R80.64] ;  /* 0x00000008507c7981 */ /* 0x000124000c1e1100 */
[----:B0-----:R-:W-:-:S04]  /*100b0*/  IMAD.SHL.U32 R80, R125, 0x2, RZ ;  /* 0x000000027d507824 */ /* 0x001fc800078e00ff */
[----:B------:R-:W-:-:S05]  /*100c0*/  IMAD.IADD R78, R80, 0x1, R134 ;  /* 0x00000001504e7824 */ /* 0x000fca00078e0286 */
[----:B------:R-:W-:-:S05]  /*100d0*/  IADD3 R78, P4, PT, R3, R78, RZ ;  /* 0x0000004e034e7210 */ /* 0x000fca0007f9e0ff */
[----:B--2---:R-:W-:Y:S02]  /*100e0*/  IMAD.X R79, R7, 0x1, R143, P4 ;  /* 0x00000001074f7824 */ /* 0x004fe400020e068f */
[----:B------:R-:W2:Y:S01]  /*100f0*/  LDL.64 R142, [R1+0x660] ;  /* 0x00066000018e7983 */ /* 0x000ea20000100a00 */
[----:B------:R-:W-:-:S03]  /*10100*/  IMAD.IADD R80, R80, 0x1, R136 ;  /* 0x0000000150507824 */ /* 0x000fc600078e0288 */
[----:B------:R0:W2:Y:S02]  /*10110*/  LDG.E.U8 R125, desc[UR8][R78.64] ;  /* 0x000000084e7d7981 */ /* 0x0000a4000c1e1100 */
[----:B------:R-:W-:Y:S01]  /*10120*/  IADD3 R80, P4, PT, R3, R80, RZ ;  /* 0x0000005003507210 */ /* 0x000fe20007f9e0ff */
[----:B0-----:R-:W-:-:S04]  /*10130*/  IMAD R78, R126, 0xa, RZ ;  /* 0x0000000a7e4e7824 */ /* 0x001fc800078e02ff */
[----:B------:R-:W-:Y:S02]  /*10140*/  IMAD.IADD R78, R78, 0x1, R134 ;  /* 0x000000014e4e7824 */ /* 0x000fe400078e0286 */
[----:B------:R-:W-:Y:S02]  /*10150*/  IMAD R129, R129, 0x3, RZ ;  /* 0x0000000381817824 */ /* 0x000fe400078e02ff */
[----:B---3--:R-:W-:Y:S01]  /*10160*/  IMAD.X R81, R7, 0x1, R131, P4 ;  /* 0x0000000107517824 */ /* 0x008fe200020e0683 */
[----:B------:R-:W-:Y:S01]  /*10170*/  IADD3 R78, P4, PT, R3, R78, RZ ;  /* 0x0000004e034e7210 */ /* 0x000fe20007f9e0ff */
[----:B------:R-:W0:Y:S03]  /*10180*/  LDC R131, c[0x0][0x3c4] ;  /* 0x0000f100ff837b82 */ /* 0x000e260000000800 */
[----:B------:R1:W3:Y:S01]  /*10190*/  LDG.E.U8 R126, desc[UR8][R80.64] ;  /* 0x00000008507e7981 */ /* 0x0002e2000c1e1100 */
[----:B------:R-:W-:-:S03]  /*101a0*/  IMAD.X R79, R7, 0x1, R221, P4 ;  /* 0x00000001074f7824 */ /* 0x000fc600020e06dd */
[----:B------:R-:W3:Y:S04]  /*101b0*/  LDL.64 R220, [R1+0x648] ;  /* 0x0006480001dc7983 */ /* 0x000ee80000100a00 */
[----:B------:R4:W3:Y:S01]  /*101c0*/  LDG.E.U8 R127, desc[UR8][R78.64] ;  /* 0x000000084e7f7981 */ /* 0x0008e2000c1e1100 */
[----:B-1----:R-:W-:Y:S01]  /*101d0*/  IMAD.IADD R80, R129, 0x1, R134 ;  /* 0x0000000181507824 */ /* 0x002fe200078e0286 */
[----:B----4-:R-:W1:Y:S04]  /*101e0*/  LDC R138, c[0x0][0x3c4] ;  /* 0x0000f100ff8a7b82 */ /* 0x010e680000000800 */
[----:B------:R-:W-:Y:S01]  /*101f0*/  IADD3 R80, P4, PT, R3, R80, RZ ;  /* 0x0000005003507210 */ /* 0x000fe20007f9e0ff */
[----:B------:R-:W-:-:S04]  /*10200*/  IMAD.IADD R78, R129, 0x1, R136 ;  /* 0x00000001814e7824 */ /* 0x000fc800078e0288 */
[----:B------:R-:W-:Y:S02]  /*10210*/  IMAD.X R81, R7, 0x1, R139, P4 ;  /* 0x0000000107517824 */ /* 0x000fe400020e068b */
[----:B0-----:R-:W-:Y:S01]  /*10220*/  IMAD.SHL.U32 R131, R131, 0x4, RZ ;  /* 0x0000000483837824 */ /* 0x001fe200078e00ff */
[----:B------:R-:W-:Y:S01]  /*10230*/  IADD3 R78, P4, PT, R3, R78, RZ ;  /* 0x0000004e034e7210 */ /* 0x000fe20007f9e0ff */
[----:B------:R-:W0:Y:S01]  /*10240*/  LDC R139, c[0x0][0x3c4] ;  /* 0x0000f100ff8b7b82 */ /* 0x000e220000000800 */
[----:B------:R4:W3:Y:S02]  /*10250*/  LDG.E.U8 R128, desc[UR8][R80.64] ;  /* 0x0000000850807981 */ /* 0x0008e4000c1e1100 */
[----:B----4-:R-:W-:Y:S02]  /*10260*/  IMAD.IADD R80, R131, 0x1, R134 ;  /* 0x0000000183507824 */ /* 0x010fe400078e0286 */
[----:B--2---:R-:W-:Y:S02]  /*10270*/  IMAD.X R79, R7, 0x1, R143, P4 ;  /* 0x00000001074f7824 */ /* 0x004fe400020e068f */
[----:B------:R-:W2:Y:S01]  /*10280*/  LDL.64 R142, [R1+0x640] ;  /* 0x00064000018e7983 */ /* 0x000ea20000100a00 */
[----:B------:R-:W-:-:S03]  /*10290*/  IADD3 R80, P4, PT, R3, R80, RZ ;  /* 0x0000005003507210 */ /* 0x000fc60007f9e0ff */
[----:B------:R4:W2:Y:S02]  /*102a0*/  LDG.E.U8 R129, desc[UR8][R78.64] ;  /* 0x000000084e817981 */ /* 0x0008a4000c1e1100 */
[----:B------:R-:W-:Y:S02]  /*102b0*/  IMAD.X R81, R7, 0x1, R235, P4 ;  /* 0x0000000107517824 */ /* 0x000fe400020e06eb */
[----:B------:R-:W2:Y:S01]  /*102c0*/  LDL.64 R234, [R1+0x638] ;  /* 0x0006380001ea7983 */ /* 0x000ea20000100a00 */
[----:B-1----:R-:W-:-:S03]  /*102d0*/  IMAD R138, R138, 0x5, RZ ;  /* 0x000000058a8a7824 */ /* 0x002fc600078e02ff */
[----:B------:R1:W2:Y:S01]  /*102e0*/  LDG.E.U8 R130, desc[UR8][R80.64] ;  /* 0x0000000850827981 */ /* 0x0002a2000c1e1100 */
[----:B----4-:R-:W-:-:S05]  /*102f0*/  IMAD.IADD R78, R131, 0x1, R136 ;  /* 0x00000001834e7824 */ /* 0x010fca00078e0288 */
[----:B------:R-:W-:Y:S01]  /*10300*/  IADD3 R78, P4, PT, R3, R78, RZ ;  /* 0x0000004e034e7210 */ /* 0x000fe20007f9e0ff */
[----:B-1----:R-:W-:-:S04]  /*10310*/  IMAD.IADD R80, R138, 0x1, R134 ;  /* 0x000000018a507824 */ /* 0x002fc800078e0286 */
[----:B------:R-:W-:Y:S02]  /*10320*/  IMAD.X R79, R7, 0x1, R223, P4 ;  /* 0x00000001074f7824 */ /* 0x000fe400020e06df */
[----:B------:R-:W4:Y:S01]  /*10330*/  LDL.64 R222, [R1+0x620] ;  /* 0x0006200001de7983 */ /* 0x000f220000100a00 */
[----:B------:R-:W-:-:S03]  /*10340*/  IADD3 R80, P4, PT, R3, R80, RZ ;  /* 0x0000005003507210 */ /* 0x000fc60007f9e0ff */
[----:B------:R1:W4:Y:S01]  /*10350*/  LDG.E.U8 R131, desc[UR8][R78.64] ;  /* 0x000000084e837981 */ /* 0x000322000c1e1100 */
[----:B---3--:R-:W3:Y:S01]  /*10360*/  LDC R220, c[0x0][0x3c4] ;  /* 0x0000f100ffdc7b82 */ /* 0x008ee20000000800 */
[----:B------:R-:W-:Y:S02]  /*10370*/  IMAD.X R81, R7, 0x1, R221, P4 ;  /* 0x0000000107517824 */ /* 0x000fe400020e06dd */
[----:B-1----:R-:W-:-:S03]  /*10380*/  IMAD.IADD R78, R138, 0x1, R136 ;  /* 0x000000018a4e7824 */ /* 0x002fc600078e0288 */
[----:B------:R0:W3:Y:S02]  /*10390*/  LDG.E.U8 R138, desc[UR8][R80.64] ;  /* 0x00000008508a7981 */ /* 0x0000e4000c1e1100 */
[----:B------:R-:W-:Y:S01]  /*103a0*/  IADD3 R78, P4, PT, R3, R78, RZ ;  /* 0x0000004e034e7210 */ /* 0x000fe20007f9e0ff */
[----:B0-----:R-:W-:-:S04]  /*103b0*/  IMAD R80, R139, 0x6, RZ ;  /* 0x000000068b507824 */ /* 0x001fc800078e02ff */
[----:B--2---:R-:W-:Y:S02]  /*103c0*/  IMAD.X R79, R7, 0x1, R143, P4 ;  /* 0x00000001074f7824 */ /* 0x004fe400020e068f */
[----:B------:R-:W2:Y:S04]  /*103d0*/  LDL.64 R142, [R1+0x628] ;  /* 0x00062800018e7983 */ /* 0x000ea80000100a00 */
[----:B------:R0:W2:Y:S02]  /*103e0*/  LDG.E.U8 R139, desc[UR8][R78.64] ;  /* 0x000000084e8b7981 */ /* 0x0000a4000c1e1100 */
[----:B0-----:R-:W-:-:S05]  /*103f0*/  IMAD.IADD R78, R80, 0x1, R134 ;  /* 0x00000001504e7824 */ /* 0x001fca00078e0286 */
[----:B------:R-:W-:-:S05]  /*10400*/  IADD3 R78, P4, PT, R3, R78, RZ ;  /* 0x0000004e034e7210 */ /* 0x000fca0007f9e0ff */
[----:B------:R-:W-:Y:S02]  /*10410*/  IMAD.X R79, R7, 0x1, R235, P4 ;  /* 0x00000001074f7824 */ /* 0x000fe400020e06eb */
[----:B------:R-:W2:Y:S04]  /*10420*/  LDL.64 R234, [R1+0x270] ;  /* 0x0002700001ea7983 */ /* 0x000ea80000100a00 */
[----:B------:R3:W2:Y:S04]  /*10430*/  LDG.E.U8 R140, desc[UR8][R78.64] ;  /* 0x000000084e8c7981 */ /* 0x0006a8000c1e1100 */
[----:B------:R-:W2:Y:S01]  /*10440*/  LDL.64 R78, [R1+0x630] ;  /* 0x00063000014e7983 */ /* 0x000ea20000100a00 */
[----:B------:R-:W-:-:S05]  /*10450*/  IMAD.IADD R80, R80, 0x1, R136 ;  /* 0x0000000150507824 */ /* 0x000fca00078e0288 */
[----:B------:R-:W-:Y:S01]  /*10460*/  IADD3 R80, P4, PT, R3, R80, RZ ;  /* 0x0000005003507210 */ /* 0x000fe20007f9e0ff */
        /* <DEDUP_REMOVED lines=16> */
[----:B--2---:R-:W-:-:S02]  /*10570*/  IMAD.X R81, R7, 0x1, R79, P4 ;  /* 0x0000000107517824 */ /* 0x004fc400020e064f */
[----:B---3--:R-:W-:-:S03]  /*10580*/  IMAD R79, R220, 0x7, RZ ;  /* 0x00000007dc4f7824 */ /* 0x008fc600078e02ff */
[----:B------:R0:W2:Y:S01]  /*10590*/  LDG.E.U8 R220, desc[UR8][R80.64] ;  /* 0x0000000850dc7981 */ /* 0x0000a2000c1e1100 */
[----:B------:R-:W-:-:S05]  /*105a0*/  IMAD.IADD R78, R79, 0x1, R134 ;  /* 0x000000014f4e7824 */ /* 0x000fca00078e0286 */
[----:B------:R-:W-:Y:S01]  /*105b0*/  IADD3 R78, P4, PT, R3, R78, RZ ;  /* 0x0000004e034e7210 */ /* 0x000fe20007f9e0ff */
[----:B0-----:R-:W-:-:S04]  /*105c0*/  IMAD.IADD R80, R79, 0x1, R136 ;  /* 0x000000014f507824 */ /* 0x001fc800078e0288 */
[----:B------:R-:W-:Y:S02]  /*105d0*/  IMAD.X R79, R7, 0x1, R143, P4 ;  /* 0x00000001074f7824 */ /* 0x000fe400020e068f */
[----:B------:R-:W5:Y:S01]  /*105e0*/  LDL.LU.64 R142, [R1+0x6d8] ;  /* 0x0006d800018e7983 */ /* 0x000f620000300a00 */
[----:B------:R-:W-:-:S03]  /*105f0*/  IADD3 R80, P4, PT, R3, R80, RZ ;  /* 0x0000005003507210 */ /* 0x000fc60007f9e0ff */
[----:B------:R0:W3:Y:S02]  /*10600*/  LDG.E.U8 R221, desc[UR8][R78.64] ;  /* 0x000000084edd7981 */ /* 0x0000e4000c1e1100 */
[----:B----4-:R-:W-:-:S05]  /*10610*/  IMAD.X R81, R7, 0x1, R223, P4 ;  /* 0x0000000107517824 */ /* 0x010fca00020e06df */
[----:B------:R1:W4:Y:S01]  /*10620*/  LDG.E.U8 R222, desc[UR8][R80.64] ;  /* 0x0000000850de7981 */ /* 0x000322000c1e1100 */
[----:B0-----:R-:W-:-:S05]  /*10630*/  IADD3 R78, P4, PT, R3, R238, RZ ;  /* 0x000000ee034e7210 */ /* 0x001fca0007f9e0ff */
[----:B------:R-:W-:Y:S01]  /*10640*/  IMAD.X R79, R7, 0x1, R239, P4 ;  /* 0x00000001074f7824 */ /* 0x000fe200020e06ef */
[----:B-1----:R-:W-:-:S04]  /*10650*/  IADD3 R80, P4, PT, R3, R234, RZ ;  /* 0x000000ea03507210 */ /* 0x002fc80007f9e0ff */
[----:B------:R-:W2:Y:S01]  /*10660*/  LDG.E.U8 R78, desc[UR8][R78.64] ;  /* 0x000000084e4e7981 */ /* 0x000ea2000c1e1100 */
[----:B------:R-:W-:-:S05]  /*10670*/  IMAD.X R81, R7, 0x1, R235, P4 ;  /* 0x0000000107517824 */ /* 0x000fca00020e06eb */
[----:B------:R-:W2:Y:S01]  /*10680*/  LDG.E.U8 R80, desc[UR8][R80.64] ;  /* 0x0000000850507981 */ /* 0x000ea2000c1e1100 */
[----:B------:R-:W-:-:S05]  /*10690*/  LOP3.LUT R223, R133, 0x10, RZ, 0x3c, !PT ;  /* 0x0000001085df7812 */ /* 0x000fca00078e3cff */
        /* <DEDUP_REMOVED lines=66> */
[----:B------:R0:W-:Y:S02]  /*10ac0*/  STS.U8 [R8+UR4+0x15e00], R27 ;  /* 0x015e001b08007988 */ /* 0x0001e40008000004 */
[----:B0-----:R-:W0:Y:S01]  /*10ad0*/  S2R R8, SR_TID.X ;  /* 0x0000000000087919 */ /* 0x001e220000002100 */
        /* <DEDUP_REMOVED lines=17> */
[----:B------:R0:W-:Y:S01]  /*10bf0*/  STS.U8 [R6+UR4+0x15e80], R98 ;  /* 0x015e806206007988 */ /* 0x0001e20008000004 */
[----:B------:R-:W-:Y:S02]  /*10c00*/  LOP3.LUT R10, R133, 0x60, RZ, 0x3c, !PT ;  /* 0x00000060850a7812 */ /* 0x000fe400078e3cff */
[----:B0-----:R-:W-:-:S02]  /*10c10*/  LOP3.LUT R6, R8, 0x7f, RZ, 0xc0, !PT ;  /* 0x0000007f08067812 */ /* 0x001fc400078ec0ff */
[----:B------:R-:W-:-:S03]  /*10c20*/  LOP3.LUT R8, R8, 0x10, RZ, 0xc0, !PT ;  /* 0x0000001008087812 */ /* 0x000fc600078ec0ff */
[----:B------:R-:W-:Y:S01]  /*10c30*/  IMAD R6, R9, 0x40, R6 ;  /* 0x0000004009067824 */ /* 0x000fe200078e0206 */
[----:B------:R-:W-:Y:S02]  /*10c40*/  SHF.R.U32.HI R9, RZ, 0x2, R9 ;  /* 0x00000002ff097819 */ /* 0x000fe40000011609 */
[----:B------:R-:W-:-:S03]  /*10c50*/  IADD3 R139, P4, PT, R4, 0x40, RZ ;  /* 0x00000040048b7810 */ /* 0x000fc60007f9e0ff */
[----:B------:R-:W-:Y:S01]  /*10c60*/  IMAD.IADD R33, R8, 0x1, R9 ;  /* 0x0000000108217824 */ /* 0x000fe200078e0209 */
[----:B------:R0:W-:Y:S02]  /*10c70*/  STS.U8 [R10+UR4+0x10300], R140 ;  /* 0x0103008c0a007988 */ /* 0x0001e40008000004 */
[----:B0-----:R-:W-:Y:S02]  /*10c80*/  IMAD.X R140, RZ, RZ, R5, P4 ;  /* 0x000000ffff8c7224 */ /* 0x001fe400020e0605 */
[----:B------:R-:W-:-:S05]  /*10c90*/  IADD3 R33, P4, PT, R33, R4, RZ ;  /* 0x0000000421217210 */ /* 0x000fca0007f9e0ff */
[----:B------:R-:W-:Y:S01]  /*10ca0*/  IMAD.X R34, RZ, RZ, R5, P4 ;  /* 0x000000ffff227224 */ /* 0x000fe200020e0605 */
[----:B------:R-:W-:-:S05]  /*10cb0*/  IADD3 R21, P4, PT, R33, 0x40, RZ ;  /* 0x0000004021157810 */ /* 0x000fca0007f9e0ff */
[----:B------:R-:W-:Y:S01]  /*10cc0*/  IMAD.X R22, RZ, RZ, R34, P4 ;  /* 0x000000ffff167224 */ /* 0x000fe200020e0622 */
[----:B------:R-:W-:-:S05]  /*10cd0*/  IADD3 R23, P4, PT, R33, 0x42, RZ ;  /* 0x0000004221177810 */ /* 0x000fca0007f9e0ff */
[--C-:B------:R-:W-:Y:S01]  /*10ce0*/  IMAD.X R24, RZ, RZ, R34.reuse, P4 ;  /* 0x000000ffff187224 */ /* 0x100fe200020e0622 */
[C---:B------:R-:W-:Y:S01]  /*10cf0*/  IADD3 R25, P4, PT, R33.reuse, 0x43, RZ ;  /* 0x0000004321197810 */ /* 0x040fe20007f9e0ff */
[----:B--2---:R0:W-:Y:S04]  /*10d00*/  STS.U8 [R10+UR4+0x14300], R220 ;  /* 0x014300dc0a007988 */ /* 0x0041e80008000004 */
[----:B------:R-:W-:Y:S01]  /*10d10*/  IMAD.X R26, RZ, RZ, R34, P4 ;  /* 0x000000ffff1a7224 */ /* 0x000fe200020e0622 */
[----:B------:R-:W-:Y:S01]  /*10d20*/  IADD3 R27, P4, PT, R33, 0x44, RZ ;  /* 0x00000044211b7810 */ /* 0x000fe20007f9e0ff */
[----:B------:R0:W-:Y:S01]  /*10d30*/  STS.U8 [R10+UR4+0x10700], R100 ;  /* 0x010700640a007988 */ /* 0x0001e20008000004 */
[----:B------:R-:W-:-:S03]  /*10d40*/  UMOV UR70, 0x1 ;  /* 0x0000000100467882 */ /* 0x000fc60000000000 */
[----:B------:R0:W-:Y:S01]  /*10d50*/  STS.U8 [R10+UR4+0x14700], R91 ;  /* 0x0147005b0a007988 */ /* 0x0001e20008000004 */
[----:B------:R-:W-:Y:S01]  /*10d60*/  IMAD.X R28, RZ, RZ, R34, P4 ;  /* 0x000000ffff1c7224 */ /* 0x000fe200020e0622 */
[----:B------:R-:W-:Y:S02]  /*10d70*/  IADD3 R29, P4, PT, R33, 0x45, RZ ;  /* 0x00000045211d7810 */ /* 0x000fe40007f9e0ff */
[----:B------:R0:W-:Y:S01]  /*10d80*/  STS.U8 [R10+UR4+0x10b00], R93 ;  /* 0x010b005d0a007988 */ /* 0x0001e20008000004 */
[----:B------:R-:W-:-:S04]  /*10d90*/  @!UP0 UIADD3 UR70, UPT, UPT, -UR70, 0x100000, URZ ;  /* 0x0010000046468890 */ /* 0x000fc8000fffe1ff */
[----:B------:R-:W-:Y:S02]  /*10da0*/  @!UP0 USHF.L.U32 UR71, UR70, 0xb, URZ ;  /* 0x0000000b46478899 */ /* 0x000fe400080006ff */
[----:B------:R-:W-:Y:S01]  /*10db0*/  @!UP0 USHF.L.U32 UR70, UR70, 0x1, URZ ;  /* 0x0000000146468899 */ /* 0x000fe200080006ff */
[----:B------:R0:W-:Y:S04]  /*10dc0*/  STS.U8 [R10+UR4+0x14b00], R95 ;  /* 0x014b005f0a007988 */ /* 0x0001e80008000004 */
[----:B------:R0:W-:Y:S01]  /*10dd0*/  STS.U8 [R10+UR4+0x10f00], R84 ;  /* 0x010f00540a007988 */ /* 0x0001e20008000004 */
[----:B------:R-:W-:-:S03]  /*10de0*/  IMAD.X R30, RZ, RZ, R34, P4 ;  /* 0x000000ffff1e7224 */ /* 0x000fc600020e0622 */
[----:B------:R0:W-:Y:S01]  /*10df0*/  STS.U8 [R10+UR4+0x14f00], R86 ;  /* 0x014f00560a007988 */ /* 0x0001e20008000004 */
[----:B------:R-:W-:-:S03]  /*10e00*/  LOP3.LUT R6, R6, 0x70, RZ, 0x3c, !PT ;  /* 0x0000007006067812 */ /* 0x000fc600078e3cff */
[----:B------:R0:W-:Y:S01]  /*10e10*/  STS.U8 [R10+UR4+0x11300], R88 ;  /* 0x011300580a007988 */ /* 0x0001e20008000004 */
[----:B------:R-:W-:-:S03]  /*10e20*/  IADD3 R31, P4, PT, R33, 0x46, RZ ;  /* 0x00000046211f7810 */ /* 0x000fc60007f9e0ff */
[----:B------:R0:W-:Y:S01]  /*10e30*/  STS.U8 [R10+UR4+0x15300], R85 ;  /* 0x015300550a007988 */ /* 0x0001e20008000004 */
[----:B------:R-:W-:-:S03]  /*10e40*/  VOTEU.ALL UP1, P0 ;  /* 0x0000000000ff7886 */ /* 0x000fc60000020000 */
[----:B------:R0:W-:Y:S04]  /*10e50*/  STS.U8 [R10+UR4+0x11700], R87 ;  /* 0x011700570a007988 */ /* 0x0001e80008000004 */
[----:B------:R0:W-:Y:S04]  /*10e60*/  STS.U8 [R10+UR4+0x15700], R82 ;  /* 0x015700520a007988 */ /* 0x0001e80008000004 */
[----:B------:R0:W-:Y:S01]  /*10e70*/  STS.U8 [R10+UR4+0x11b00], R83 ;  /* 0x011b00530a007988 */ /* 0x0001e20008000004 */
[----:B------:R-:W-:-:S03]  /*10e80*/  IMAD.X R32, RZ, RZ, R34, P4 ;  /* 0x000000ffff207224 */ /* 0x000fc600020e0622 */
[----:B------:R0:W-:Y:S01]  /*10e90*/  STS.U8 [R10+UR4+0x15b00], R89 ;  /* 0x015b00590a007988 */ /* 0x0001e20008000004 */
[----:B------:R-:W-:-:S03]  /*10ea0*/  IADD3 R33, P4, PT, R33, 0x47, RZ ;  /* 0x0000004721217810 */ /* 0x000fc60007f9e0ff */
[----:B------:R0:W-:Y:S04]  /*10eb0*/  STS.U8 [R10+UR4+0x11f00], R97 ;  /* 0x011f00610a007988 */ /* 0x0001e80008000004 */
[----:B------:R0:W-:Y:S04]  /*10ec0*/  STS.U8 [R10+UR4+0x15f00], R99 ;  /* 0x015f00630a007988 */ /* 0x0001e80008000004 */
[----:B---3--:R0:W-:Y:S04]  /*10ed0*/  STS.U8 [R6+UR4+0x10380], R221 ;  /* 0x010380dd06007988 */ /* 0x0081e80008000004 */
        /* <DEDUP_REMOVED lines=16> */
[----:B-1----:R-:W-:Y:S04]  /*10fe0*/  FENCE.VIEW.ASYNC.S ;  /* 0x00000000000073c6 */ /* 0x002fe80000000000 */
[----:B------:R-:W1:Y:S02]  /*10ff0*/  FENCE.VIEW.ASYNC.S ;  /* 0x00000000000073c6 */ /* 0x000e640000000000 */
[----:B-1----:R0:W1:Y:S01]  /*11000*/  @!UP1 SYNCS.EXCH.64 URZ, [UR4+0x21010], UR70 ;  /* 0x0210104604ff95b2 */ /* 0x0020620008000100 */
[----:B------:R-:W-:Y:S01]  /*11010*/  IMAD.X R34, RZ, RZ, R34, P4 ;  /* 0x000000ffff227224 */ /* 0x000fe200020e0622 */
[----:B-1----:R-:W-:Y:S06]  /*11020*/  BAR.SYNC.DEFER_BLOCKING 0x0 ;  /* 0x0000000000007b1d */ /* 0x002fec0000010000 */
[----:B0-----:R-:W-:Y:S05]  /*11030*/  @P5 BRA `(.L_x_12) ;  /* 0x0000000000e05947 */ /* 0x001fea0003800000 */
[----:B------:R-:W2:Y:S04]  /*11040*/  LDL R11, [R1+0x694] ;  /* 0x00069400010b7983 */ /* 0x000ea80000100800 */
[----:B------:R-:W3:Y:S04]  /*11050*/  LDL R10, [R1+0x698] ;  /* 0x00069800010a7983 */ /* 0x000ee80000100800 */
[----:B------:R-:W4:Y:S04]  /*11060*/  LDL.64 R14, [R1+0x5f0] ;  /* 0x0005f000010e7983 */ /* 0x000f280000100a00 */
[----:B------:R-:W3:Y:S01]  /*11070*/  LDL.64 R12, [R1+0x5e8] ;  /* 0x0005e800010c7983 */ /* 0x000ee20000100a00 */
[----:B------:R-:W-:-:S02]  /*11080*/  ELECT P4, URZ, PT ;  /* 0x0000000000ff782f */ /* 0x000fc40003880000 */
[----:B------:R-:W-:Y:S02]  /*11090*/  MOV.SPILL R8, UR5 ;  /* 0x0000000500087c02 */ /* 0x000fe40009000f00 */
[----:B------:R-:W-:-:S09]  /*110a0*/  MOV.SPILL R9, UR4 ;  /* 0x0000000400097c02 */ /* 0x000fd20009000f00 */
[----:B------:R-:W-:Y:S02]  /*110b0*/  @P4 IMAD.MOV.U32 R5, RZ, RZ, -0x7fffbfe0 ;  /* 0x80004020ff054424 */ /* 0x000fe400078e00ff */
[----:B------:R-:W-:-:S03]  /*110c0*/  @P4 IMAD.MOV.U32 R7, RZ, RZ, 0x40004040 ;  /* 0x40004040ff074424 */ /* 0x000fc600078e00ff */
[----:B------:R-:W-:Y:S02]  /*110d0*/  @P4 R2UR UR71, R5 ;  /* 0x00000000054742ca */ /* 0x000fe400000e0000 */
[----:B------:R-:W-:Y:S02]  /*110e0*/  @P4 R2UR UR73, R7 ;  /* 0x00000000074942ca */ /* 0x000fe400000e0000 */
[----:B--2---:R-:W-:-:S13]  /*110f0*/  R2UR UR70, R11 ;  /* 0x000000000b4672ca */ /* 0x004fda00000e0000 */
[----:B------:R-:W-:Y:S01]  /*11100*/  IMAD.U32 R4, RZ, RZ, UR70 ;  /* 0x00000046ff047e24 */ /* 0x000fe2000f8e00ff */
[----:B---3--:R-:W-:Y:S02]  /*11110*/  R2UR UR70, R10 ;  /* 0x000000000a4672ca */ /* 0x008fe400000e0000 */
[----:B------:R-:W2:Y:S01]  /*11120*/  LDL R10, [R1+0x6cc] ;  /* 0x0006cc00010a7983 */ /* 0x000ea20000100800 */
[----:B------:R-:W-:Y:S01]  /*11130*/  UMOV UR4, 0x0 ;  /* 0x0000000000047882 */ /* 0x000fe20000000000 */
[----:B------:R-:W-:Y:S01]  /*11140*/  UMOV UR5, 0x4108010 ;  /* 0x0410801000057882 */ /* 0x000fe20000000000 */
[----:B------:R-:W-:-:S08]  /*11150*/  IMAD.MOV.U32 R5, RZ, RZ, RZ ;  /* 0x000000ffff057224 */ /* 0x000fd000078e00ff */
[----:B------:R-:W-:Y:S01]  /*11160*/  IMAD.U32 R6, RZ, RZ, UR70 ;  /* 0x00000046ff067e24 */ /* 0x000fe2000f8e00ff */
[----:B------:R-:W-:-:S04]  /*11170*/  @P4 R2UR UR70, R4 ;  /* 0x00000000044642ca */ /* 0x000fc800000e0000 */
[----:B------:R-:W-:-:S13]  /*11180*/  @P4 R2UR UR72, R6 ;  /* 0x00000000064842ca */ /* 0x000fda00000e0000 */
[----:B------:R0:W-:Y:S02]  /*11190*/  UTCQMMA gdesc[UR70], gdesc[UR72], tmem[UR74], tmem[UR4], idesc[UR5], !UPT ;  /* 0x00ff0448460075ea */ /* 0x0001e4000f80034a */
[----:B0-----:R-:W-:Y:S01]  /*111a0*/  UMOV UR72, 0x0 ;  /* 0x0000000000487882 */ /* 0x001fe20000000000 */
[----:B------:R-:W-:Y:S01]  /*111b0*/  UMOV UR73, 0x4108010 ;  /* 0x0410801000497882 */ /* 0x000fe20000000000 */
[----:B------:R-:W-:Y:S01]  /*111c0*/  UMOV UR70, 0x0 ;  /* 0x0000000000467882 */ /* 0x000fe20000000000 */
[----:B------:R4:W-:Y:S01]  /*111d0*/  UTCQMMA gdesc[UR44], gdesc[UR10], tmem[UR74], tmem[UR72], idesc[UR73], UPT ;  /* 0x00ff480a2c0075ea */ /* 0x0009e2000b80034a */
[----:B------:R-:W-:Y:S01]  /*111e0*/  UMOV UR71, 0x4108010 ;  /* 0x0410801000477882 */ /* 0x000fe20000000000 */
[----:B------:R-:W-:Y:S02]  /*111f0*/  R2UR.FILL UR5, R8 ;  /* 0x00000000080572ca */ /* 0x000fe400004e0000 */
[----:B------:R-:W-:Y:S02]  /*11200*/  R2UR.FILL UR4, R9 ;  /* 0x00000000090472ca */ /* 0x000fe400004e0000 */
[----:B----4-:R-:W-:-:S02]  /*11210*/  R2UR UR72, R14 ;  /* 0x000000000e4872ca */ /* 0x010fc400000e0000 */
[----:B------:R-:W-:-:S13]  /*11220*/  R2UR UR73, R15 ;  /* 0x000000000f4972ca */ /* 0x000fda00000e0000 */
[----:B------:R0:W-:Y:S02]  /*11230*/  UTCQMMA gdesc[UR18], gdesc[UR72], tmem[UR74], tmem[UR70], idesc[UR71], UPT ;  /* 0x00ff4648120075ea */ /* 0x0001e4000b80034a */
[----:B0-----:R-:W-:Y:S01]  /*11240*/  R2UR UR70, R12 ;  /* 0x000000000c4672ca */ /* 0x001fe200000e0000 */
[----:B------:R-:W-:Y:S01]  /*11250*/  UMOV UR72, 0x0 ;  /* 0x0000000000487882 */ /* 0x000fe20000000000 */
[----:B------:R-:W-:Y:S01]  /*11260*/  R2UR UR71, R13 ;  /* 0x000000000d4772ca */ /* 0x000fe200000e0000 */
[----:B------:R-:W-:-:S12]  /*11270*/  UMOV UR73, 0x4108010 ;  /* 0x0410801000497882 */ /* 0x000fd80000000000 */
[----:B------:R0:W-:Y:S01]  /*11280*/  UTCQMMA gdesc[UR20], gdesc[UR70], tmem[UR74], tmem[UR72], idesc[UR73], UPT ;  /* 0x00ff4846140075ea */ /* 0x0001e2000b80034a */
[----:B------:R-:W-:Y:S01]  /*11290*/  UTCQMMA gdesc[UR22], gdesc[UR76], tmem[UR74], tmem[UR72], idesc[UR73], UPT ;  /* 0x00ff484c160075ea */ /* 0x000fe2000b80034a */
[----:B0-----:R-:W-:Y:S01]  /*112a0*/  UMOV UR70, 0x0 ;  /* 0x0000000000467882 */ /* 0x001fe20000000000 */
[----:B------:R-:W-:Y:S02]  /*112b0*/  UMOV UR71, 0x4108010 ;  /* 0x0410801000477882 */ /* 0x000fe40000000000 */
[----:B------:R-:W-:Y:S01]  /*112c0*/  UTCQMMA gdesc[UR24], gdesc[UR48], tmem[UR74], tmem[UR70], idesc[UR71], UPT ;  /* 0x00ff4630180075ea */ /* 0x000fe2000b80034a */
        /* <DEDUP_REMOVED lines=8> */
[----:B------:R0:W-:Y:S01]  /*11350*/  UTCQMMA gdesc[UR42], gdesc[UR66], tmem[UR74], tmem[UR70], idesc[UR71], UPT ;  /* 0x00ff46422a0075ea */ /* 0x0001e2000b80034a */
[----:B------:R1:W-:Y:S01]  /*11360*/  UTCQMMA gdesc[UR46], gdesc[UR68], tmem[UR74], tmem[UR72], idesc[UR73], UPT ;  /* 0x00ff48442e0075ea */ /* 0x0003e2000b80034a */
[----:B--2---:R-:W-:-:S05]  /*11370*/  VIADD R4, R10, 0x21010 ;  /* 0x000210100a047836 */ /* 0x004fca0000000000 */
[----:B------:R-:W-:-:S04]  /*11380*/  @P4 MOV R4, R4 ;  /* 0x0000000400044202 */ /* 0x000fc80000000f00 */
[----:B0-----:R-:W-:-:S13]  /*11390*/  @P4 R2UR UR70, R4 ;  /* 0x00000000044642ca */ /* 0x001fda00000e0000 */
[----:B------:R1:W-:Y:S01]  /*113a0*/  UTCBAR [UR70], URZ ;  /* 0x000000ff460073e9 */ /* 0x0003e200080000ff */
[----:B------:R-:W-:Y:S01]  /*113b0*/  NOP ;  /* 0x0000000000007918 */ /* 0x000fe20000000000 */
.L_x_12:
[----:B------:R-:W0:Y:S01]  /*113c0*/  SYNCS.PHASECHK.TRANS64.TRYWAIT P4, [UR4+0x21010], RZ ;  /* 0x021010ffff0075a7 */ /* 0x000e220008081104 */
[----:B------:R-:W2:Y:S01]  /*113d0*/  LDC R35, c[0x0][0x3a8] ;  /* 0x0000ea00ff237b82 */ /* 0x000ea20000000800 */
[----:B0-----:R-:W-:Y:S05]  /*113e0*/  @!P4 BRA `(.L_x_13) ;  /* 0x000000a00060c947 */ /* 0x001fea0003800000 */
.L_x_22:
[----:B------:R0:W3:Y:S01]  /*113f0*/  LDL R36, [R1+0x5c8] ;  /* 0x0005c80001247983 */ /* 0x0000e20000100800 */
[----:B------:R-:W-:Y:S01]  /*11400*/  BAR.SYNC.DEFER_BLOCKING 0x0 ;  /* 0x0000000000007b1d */ /* 0x000fe20000010000 */
[----:B------:R-:W-:Y:S01]  /*11410*/  ISETP.GT.U32.AND P4, PT, R21, R141, PT ;  /* 0x0000008d1500720c */ /* 0x000fe20003f84070 */
[----:B------:R-:W-:-:S03]  /*11420*/  IMAD.U32 R20, R20, -0x80000000, RZ ;  /* 0x8000000014147824 */ /* 0x000fc600078e00ff */
[----:B------:R-:W-:Y:S01]  /*11430*/  ISETP.GT.U32.AND.EX P4, PT, R22, RZ, PT, P4 ;  /* 0x000000ff1600720c */ /* 0x000fe20003f84140 */
[----:B------:R-:W-:Y:S01]  /*11440*/  LDTM.16dp32bit_t0_t15.x16 R4, tmem[UR75] ;  /* 0x0000004b000479ee */ /* 0x000fe20008a00000 */
[----:B------:R-:W4:Y:S01]  /*11450*/  LDTM.16dp32bit_t16_t31.x16 R4, tmem[UR75+0x10] ;  /* 0x0000104b000479ee */ /* 0x000f220008a20000 */
[----:B------:R-:W1:Y:S01]  /*11460*/  S2R R37, SR_TID.X ;  /* 0x0000000000257919 */ /* 0x000e620000002100 */
[----:B------:R-:W2:Y:S01]  /*11470*/  @!P0 SYNCS.CCTL.IV [UR4+0x21010] ;  /* 0x02101000ff0089b1 */ /* 0x000ea20008000004 */
[----:B------:R-:W-:Y:S01]  /*11480*/  NOP ;  /* 0x0000000000007918 */ /* 0x000fe20000000000 */
[-C--:B--2-4-:R-:W-:Y:S01]  /*11490*/  FMUL R4, R4, R35.reuse ;  /* 0x0000002304047220 */ /* 0x094fe20000400000 */
[-C--:B------:R-:W-:Y:S01]  /*114a0*/  FMUL R5, R5, R35.reuse ;  /* 0x0000002305057220 */ /* 0x080fe20000400000 */
[-C--:B------:R-:W-:Y:S01]  /*114b0*/  FMUL R6, R6, R35.reuse ;  /* 0x0000002306067220 */ /* 0x080fe20000400000 */
[-C--:B------:R-:W-:Y:S01]  /*114c0*/  FMUL R7, R7, R35.reuse ;  /* 0x0000002307077220 */ /* 0x080fe20000400000 */
[-C--:B------:R-:W-:Y:S01]  /*114d0*/  FMUL R8, R8, R35.reuse ;  /* 0x0000002308087220 */ /* 0x080fe20000400000 */
[----:B------:R-:W-:Y:S01]  /*114e0*/  FSEL R4, R4, -INF , !P4 ;  /* 0xff80000004047808 */ /* 0x000fe20006000000 */
[----:B------:R-:W-:Y:S01]  /*114f0*/  FMUL R9, R9, R35 ;  /* 0x0000002309097220 */ /* 0x000fe20000400000 */
[----:B------:R-:W-:Y:S01]  /*11500*/  ISETP.GE.U32.AND P4, PT, R21, R141, PT ;  /* 0x0000008d1500720c */ /* 0x000fe20003f86070 */
[-C--:B------:R-:W-:Y:S01]  /*11510*/  FMUL R10, R10, R35.reuse ;  /* 0x000000230a0a7220 */ /* 0x080fe20000400000 */
[----:B-1----:R-:W-:Y:S01]  /*11520*/  LOP3.LUT R21, R37, 0x80, RZ, 0xc0, !PT ;  /* 0x0000008025157812 */ /* 0x002fe200078ec0ff */
[-C--:B------:R-:W-:Y:S01]  /*11530*/  FMUL R11, R11, R35.reuse ;  /* 0x000000230b0b7220 */ /* 0x080fe20000400000 */
[----:B------:R-:W-:Y:S01]  /*11540*/  ISETP.GE.U32.AND.EX P4, PT, R22, RZ, PT, P4 ;  /* 0x000000ff1600720c */ /* 0x000fe20003f86140 */
[-C--:B------:R-:W-:Y:S01]  /*11550*/  FMUL R12, R12, R35.reuse ;  /* 0x000000230c0c7220 */ /* 0x080fe20000400000 */
[----:B------:R-:W-:Y:S01]  /*11560*/  SHF.R.U32.HI R21, RZ, 0x2, R21 ;  /* 0x00000002ff157819 */ /* 0x000fe20000011615 */
[-C--:B------:R-:W-:Y:S01]  /*11570*/  FMUL R13, R13, R35.reuse ;  /* 0x000000230d0d7220 */ /* 0x080fe20000400000 */
[----:B------:R-:W-:Y:S01]  /*11580*/  FSEL R5, R5, -INF , !P4 ;  /* 0xff80000005057808 */ /* 0x000fe20006000000 */
[----:B------:R-:W-:Y:S01]  /*11590*/  FMUL R15, R15, R35 ;  /* 0x000000230f0f7220 */ /* 0x000fe20000400000 */
[----:B------:R-:W-:Y:S01]  /*115a0*/  ISETP.GT.U32.AND P4, PT, R23, R141, PT ;  /* 0x0000008d1700720c */ /* 0x000fe20003f84070 */
[-C--:B------:R-:W-:Y:S01]  /*115b0*/  FMUL R16, R16, R35.reuse ;  /* 0x0000002310107220 */ /* 0x080fe20000400000 */
[----:B------:R-:W-:Y:S01]  /*115c0*/  LOP3.LUT R21, R21, 0x10, R37, 0xf8, !PT ;  /* 0x0000001015157812 */ /* 0x000fe200078ef825 */
[-C--:B------:R-:W-:Y:S01]  /*115d0*/  FMUL R17, R17, R35.reuse ;  /* 0x0000002311117220 */ /* 0x080fe20000400000 */
[----:B------:R-:W-:Y:S01]  /*115e0*/  ISETP.GT.U32.AND.EX P4, PT, R24, RZ, PT, P4 ;  /* 0x000000ff1800720c */ /* 0x000fe20003f84140 */
[-C--:B------:R-:W-:Y:S01]  /*115f0*/  FMUL R24, R14, R35.reuse ;  /* 0x000000230e187220 */ /* 0x080fe20000400000 */
[----:B------:R-:W-:Y:S01]  /*11600*/  LOP3.LUT R22, R139, 0x8, R21, 0xfe, !PT ;  /* 0x000000088b167812 */ /* 0x000fe200078efe15 */
[-C--:B------:R-:W-:Y:S01]  /*11610*/  FMUL R18, R18, R35.reuse ;  /* 0x0000002312127220 */ /* 0x080fe20000400000 */
[----:B------:R-:W-:Y:S01]  /*11620*/  FSEL R6, R6, -INF , !P4 ;  /* 0xff80000006067808 */ /* 0x000fe20006000000 */
[----:B------:R-:W-:Y:S01]  /*11630*/  FMUL R19, R19, R35 ;  /* 0x0000002313137220 */ /* 0x000fe20000400000 */
[----:B------:R-:W-:-:S02]  /*11640*/  ISETP.GT.U32.AND P4, PT, R25, R141, PT ;  /* 0x0000008d1900720c */ /* 0x000fc40003f84070 */
[----:B------:R-:W-:Y:S02]  /*11650*/  LOP3.LUT R14, R139, 0xb, R21, 0xfe, !PT ;  /* 0x0000000b8b0e7812 */ /* 0x000fe400078efe15 */
[----:B------:R-:W-:Y:S02]  /*11660*/  ISETP.GT.U32.AND.EX P4, PT, R26, RZ, PT, P4 ;  /* 0x000000ff1a00720c */ /* 0x000fe40003f84140 */
[----:B------:R-:W-:Y:S02]  /*11670*/  LOP3.LUT R23, R37, 0xff, RZ, 0xc0, !PT ;  /* 0x000000ff25177812 */ /* 0x000fe400078ec0ff */
[----:B------:R-:W-:Y:S02]  /*11680*/  FSEL R7, R7, -INF , !P4 ;  /* 0xff80000007077808 */ /* 0x000fe40006000000 */
[----:B------:R-:W-:-:S04]  /*11690*/  ISETP.GT.U32.AND P4, PT, R27, R141, PT ;  /* 0x0000008d1b00720c */ /* 0x000fc80003f84070 */
[----:B------:R-:W-:-:S04]  /*116a0*/  ISETP.GT.U32.AND.EX P4, PT, R28, RZ, PT, P4 ;  /* 0x000000ff1c00720c */ /* 0x000fc80003f84140 */
        /* <DEDUP_REMOVED lines=10> */
[----:B------:R-:W-:Y:S02]  /*11750*/  ISETP.GT.U32.AND P4, PT, R22, R141, PT ;  /* 0x0000008d1600720c */ /* 0x000fe40003f84070 */
[----:B------:R-:W-:Y:S02]  /*11760*/  LOP3.LUT R22, R139, 0x9, R21, 0xfe, !PT ;  /* 0x000000098b167812 */ /* 0x000fe400078efe15 */
[----:B------:R-:W-:-:S04]  /*11770*/  ISETP.GT.U32.AND.EX P4, PT, R140, RZ, PT, P4 ;  /* 0x000000ff8c00720c */ /* 0x000fc80003f84140 */
[----:B------:R-:W-:Y:S02]  /*11780*/  FSEL R12, R12, -INF , !P4 ;  /* 0xff8000000c0c7808 */ /* 0x000fe40006000000 */
[----:B------:R-:W-:Y:S02]  /*11790*/  ISETP.GT.U32.AND P4, PT, R22, R141, PT ;  /* 0x0000008d1600720c */ /* 0x000fe40003f84070 */
[----:B------:R-:W-:Y:S02]  /*117a0*/  LOP3.LUT R22, R139, 0xa, R21, 0xfe, !PT ;  /* 0x0000000a8b167812 */ /* 0x000fe400078efe15 */
[----:B------:R-:W-:-:S04]  /*117b0*/  ISETP.GT.U32.AND.EX P4, PT, R140, RZ, PT, P4 ;  /* 0x000000ff8c00720c */ /* 0x000fc80003f84140 */
[----:B------:R-:W-:Y:S02]  /*117c0*/  FSEL R13, R13, -INF , !P4 ;  /* 0xff8000000d0d7808 */ /* 0x000fe40006000000 */
[----:B------:R-:W-:Y:S02]  /*117d0*/  ISETP.GT.U32.AND P4, PT, R22, R141, PT ;  /* 0x0000008d1600720c */ /* 0x000fe40003f84070 */
[----:B------:R-:W-:Y:S02]  /*117e0*/  SHF.R.U32.HI R22, RZ, 0x5, R23 ;  /* 0x00000005ff167819 */ /* 0x000fe40000011617 */
[----:B------:R-:W-:Y:S02]  /*117f0*/  ISETP.GT.U32.AND.EX P4, PT, R140, RZ, PT, P4 ;  /* 0x000000ff8c00720c */ /* 0x000fe40003f84140 */
[----:B------:R-:W-:Y:S02]  /*11800*/  LEA R23, R23, UR4, 0x2 ;  /* 0x0000000417177c11 */ /* 0x000fe4000f8e10ff */
[----:B------:R-:W-:-:S02]  /*11810*/  FSEL R24, R24, -INF , !P4 ;  /* 0xff80000018187808 */ /* 0x000fc40006000000 */
[----:B------:R-:W-:Y:S02]  /*11820*/  ISETP.GT.U32.AND P4, PT, R14, R141, PT ;  /* 0x0000008d0e00720c */ /* 0x000fe40003f84070 */
[----:B------:R-:W-:Y:S02]  /*11830*/  LOP3.LUT R14, R139, 0xc, R21, 0xfe, !PT ;  /* 0x0000000c8b0e7812 */ /* 0x000fe400078efe15 */
[----:B------:R-:W-:-:S04]  /*11840*/  ISETP.GT.U32.AND.EX P4, PT, R140, RZ, PT, P4 ;  /* 0x000000ff8c00720c */ /* 0x000fc80003f84140 */
[----:B------:R-:W-:Y:S02]  /*11850*/  FSEL R25, R15, -INF , !P4 ;  /* 0xff8000000f197808 */ /* 0x000fe40006000000 */
[----:B------:R-:W-:Y:S02]  /*11860*/  ISETP.GT.U32.AND P4, PT, R14, R141, PT ;  /* 0x0000008d0e00720c */ /* 0x000fe40003f84070 */
[----:B------:R-:W-:Y:S02]  /*11870*/  LOP3.LUT R14, R139, 0xd, R21, 0xfe, !PT ;  /* 0x0000000d8b0e7812 */ /* 0x000fe400078efe15 */
[----:B------:R-:W-:Y:S02]  /*11880*/  ISETP.GT.U32.AND.EX P4, PT, R140, RZ, PT, P4 ;  /* 0x000000ff8c00720c */ /* 0x000fe40003f84140 */
[----:B------:R-:W-:Y:S02]  /*11890*/  FMNMX3 R15, R4, R5, R6, !PT ;  /* 0x00000005040f7276 */ /* 0x000fe40007800006 */
[----:B------:R-:W-:-:S02]  /*118a0*/  FSEL R26, R16, -INF , !P4 ;  /* 0xff800000101a7808 */ /* 0x000fc40006000000 */
[----:B------:R-:W-:Y:S02]  /*118b0*/  ISETP.GT.U32.AND P4, PT, R14, R141, PT ;  /* 0x0000008d0e00720c */ /* 0x000fe40003f84070 */
[----:B------:R-:W-:Y:S02]  /*118c0*/  LOP3.LUT R14, R139, 0xe, R21, 0xfe, !PT ;  /* 0x0000000e8b0e7812 */ /* 0x000fe400078efe15 */
[----:B------:R-:W-:Y:S02]  /*118d0*/  ISETP.GT.U32.AND.EX P4, PT, R140, RZ, PT, P4 ;  /* 0x000000ff8c00720c */ /* 0x000fe40003f84140 */
[----:B------:R-:W-:Y:S02]  /*118e0*/  FMNMX3 R15, R15, R7, R8, !PT ;  /* 0x000000070f0f7276 */ /* 0x000fe40007800008 */
[----:B------:R-:W-:Y:S02]  /*118f0*/  FSEL R27, R17, -INF , !P4 ;  /* 0xff800000111b7808 */ /* 0x000fe40006000000 */
[----:B------:R-:W-:-:S02]  /*11900*/  ISETP.GT.U32.AND P4, PT, R14, R141, PT ;  /* 0x0000008d0e00720c */ /* 0x000fc40003f84070 */
[----:B------:R-:W-:Y:S02]  /*11910*/  FMNMX3 R15, R15, R9, R10, !PT ;  /* 0x000000090f0f7276 */ /* 0x000fe4000780000a */
[----:B------:R-:W-:Y:S02]  /*11920*/  ISETP.GT.U32.AND.EX P4, PT, R140, RZ, PT, P4 ;  /* 0x000000ff8c00720c */ /* 0x000fe40003f84140 */
[----:B------:R-:W-:Y:S02]  /*11930*/  LOP3.LUT R21, R139, 0xf, R21, 0xfe, !PT ;  /* 0x0000000f8b157812 */ /* 0x000fe400078efe15 */
[----:B------:R-:W-:Y:S02]  /*11940*/  FMNMX3 R15, R15, R11, R12, !PT ;  /* 0x0000000b0f0f7276 */ /* 0x000fe4000780000c */
[----:B------:R-:W-:Y:S02]  /*11950*/  FSEL R28, R18, -INF , !P4 ;  /* 0xff800000121c7808 */ /* 0x000fe40006000000 */
[----:B------:R-:W-:-:S02]  /*11960*/  ISETP.GT.U32.AND P4, PT, R21, R141, PT ;  /* 0x0000008d1500720c */ /* 0x000fc40003f84070 */
[----:B------:R-:W-:Y:S02]  /*11970*/  FMNMX3 R15, R15, R13, R24, !PT ;  /* 0x0000000d0f0f7276 */ /* 0x000fe40007800018 */
[----:B------:R-:W-:Y:S02]  /*11980*/  ISETP.GT.U32.AND.EX P4, PT, R140, RZ, PT, P4 ;  /* 0x000000ff8c00720c */ /* 0x000fe40003f84140 */
[----:B------:R-:W-:Y:S02]  /*11990*/  FMNMX3 R15, R15, R25, R26, !PT ;  /* 0x000000190f0f7276 */ /* 0x000fe4000780001a */
[----:B------:R-:W-:Y:S02]  /*119a0*/  FSEL R29, R19, -INF , !P4 ;  /* 0xff800000131d7808 */ /* 0x000fe40006000000 */
[----:B------:R-:W-:Y:S02]  /*119b0*/  FMNMX3 R14, R15, R27, R28, !PT ;  /* 0x0000001b0f0e7276 */ /* 0x000fe4000780001c */
[----:B------:R-:W-:-:S02]  /*119c0*/  LOP3.LUT R16, R37, 0xf, RZ, 0xc0, !PT ;  /* 0x0000000f25107812 */ /* 0x000fc400078ec0ff */
[----:B------:R-:W-:Y:S02]  /*119d0*/  FMNMX R14, R29, R14, !PT ;  /* 0x0000000e1d0e7209 */ /* 0x000fe40007800000 */
[----:B------:R-:W-:-:S03]  /*119e0*/  LOP3.LUT R21, R37, 0x60, RZ, 0xc0, !PT ;  /* 0x0000006025157812 */ /* 0x000fc600078ec0ff */
[----:B------:R-:W1:Y:S01]  /*119f0*/  SHFL.BFLY PT, R15, R14, 0x10, 0x1f ;  /* 0x0e001f000e0f7f89 */ /* 0x000e6200000e0000 */
[----:B------:R-:W-:-:S05]  /*11a00*/  LEA.HI R21, R21, R16, RZ, 0x1f ;  /* 0x0000001015157211 */ /* 0x000fca00078ff8ff */
[----:B------:R-:W-:-:S05]  /*11a10*/  IMAD.SHL.U32 R21, R21, 0x8, RZ ;  /* 0x0000000815157824 */ /* 0x000fca00078e00ff */
[----:B------:R-:W-:Y:S02]  /*11a20*/  LOP3.LUT R22, R21, 0x4, R22, 0xf8, !PT ;  /* 0x0000000415167812 */ /* 0x000fe400078ef816 */
[----:B-1----:R-:W-:-:S05]  /*11a30*/  FMNMX R15, R14, R15, !PT ;  /* 0x0000000f0e0f7209 */ /* 0x002fca0007800000 */
[----:B------:R-:W-:Y:S01]  /*11a40*/  @!P1 STS [R22+UR4+0x10000], R15 ;  /* 0x0100000f16009988 */ /* 0x000fe20008000804 */
[----:B------:R-:W-:Y:S06]  /*11a50*/  BAR.SYNC.DEFER_BLOCKING 0x0 ;  /* 0x0000000000007b1d */ /* 0x000fec0000010000 */
[----:B---3--:R-:W1:Y:S04]  /*11a60*/  @!P2 LDS R36, [R23+0x10000] ;  /* 0x010000001724a984 */ /* 0x008e680000000800 */
[----:B-1----:R-:W1:Y:S04]  /*11a70*/  SHFL.BFLY PT, R14, R36, 0x1, 0x1f ;  /* 0x0c201f00240e7f89 */ /* 0x002e6800000e0000 */
[----:B------:R-:W-:Y:S01]  /*11a80*/  @!P2 STL [R1+0x5c8], R36 ;  /* 0x0005c8240100a387 */ /* 0x000fe20000100800 */
[----:B-1----:R-:W-:-:S05]  /*11a90*/  FMNMX R14, R36, R14, !PT ;  /* 0x0000000e240e7209 */ /* 0x002fca0007800000 */
[----:B------:R-:W-:Y:S01]  /*11aa0*/  @P3 STS [R23+0x10000], R14 ;  /* 0x0100000e17003388 */ /* 0x000fe20000000800 */
[----:B------:R-:W-:Y:S06]  /*11ab0*/  BAR.SYNC.DEFER_BLOCKING 0x0 ;  /* 0x0000000000007b1d */ /* 0x000fec0000010000 */
[----:B------:R-:W1:Y:S02]  /*11ac0*/  LDS R138, [R21+UR4+0x10000] ;  /* 0x01000004158a7984 */ /* 0x000e640008000800 */
[----:B-1----:R-:W-:-:S05]  /*11ad0*/  FMNMX R138, R138, R0, !PT ;  /* 0x000000008a8a7209 */ /* 0x002fca0007800000 */
[--C-:B------:R-:W-:Y:S01]  /*11ae0*/  FADD R16, R4, -R138.reuse ;  /* 0x8000008a04107221 */ /* 0x100fe20000000000 */
[--C-:B------:R-:W-:Y:S01]  /*11af0*/  FADD R5, R5, -R138.reuse ;  /* 0x8000008a05057221 */ /* 0x100fe20000000000 */
[--C-:B------:R-:W-:Y:S01]  /*11b00*/  FADD R6, R6, -R138.reuse ;  /* 0x8000008a06067221 */ /* 0x100fe20000000000 */
[--C-:B------:R-:W-:Y:S01]  /*11b10*/  FADD R4, R7, -R138.reuse ;  /* 0x8000008a07047221 */ /* 0x100fe20000000000 */
[----:B------:R-:W-:Y:S01]  /*11b20*/  FMUL R16, R16, 1.4426950216293334961 ;  /* 0x3fb8aa3b10107820 */ /* 0x000fe20000400000 */
[----:B------:R-:W-:Y:S01]  /*11b30*/  FMUL R5, R5, 1.4426950216293334961 ;  /* 0x3fb8aa3b05057820 */ /* 0x000fe20000400000 */
[----:B------:R-:W-:Y:S01]  /*11b40*/  FMUL R6, R6, 1.4426950216293334961 ;  /* 0x3fb8aa3b06067820 */ /* 0x000fe20000400000 */
[----:B------:R-:W-:Y:S01]  /*11b50*/  FMUL R4, R4, 1.4426950216293334961 ;  /* 0x3fb8aa3b04047820 */ /* 0x000fe20000400000 */
[--C-:B------:R-:W-:Y:S01]  /*11b60*/  FADD R8, R8, -R138.reuse ;  /* 0x8000008a08087221 */ /* 0x100fe20000000000 */
[----:B------:R1:W-:Y:S01]  /*11b70*/  MUFU.EX2 R15, R5 ;  /* 0x00000005000f7308 */ /* 0x0003e20000000800 */
[--C-:B------:R-:W-:Y:S01]  /*11b80*/  FADD R9, R9, -R138.reuse ;  /* 0x8000008a09097221 */ /* 0x100fe20000000000 */
[--C-:B------:R-:W-:Y:S01]  /*11b90*/  FADD R10, R10, -R138.reuse ;  /* 0x8000008a0a0a7221 */ /* 0x100fe20000000000 */
[----:B------:R-:W-:Y:S01]  /*11ba0*/  FMUL R8, R8, 1.4426950216293334961 ;  /* 0x3fb8aa3b08087820 */ /* 0x000fe20000400000 */
[--C-:B------:R-:W-:Y:S01]  /*11bb0*/  FADD R11, R11, -R138.reuse ;  /* 0x8000008a0b0b7221 */ /* 0x100fe20000000000 */
[----:B------:R-:W-:Y:S01]  /*11bc0*/  FMUL R9, R9, 1.4426950216293334961 ;  /* 0x3fb8aa3b09097820 */ /* 0x000fe20000400000 */
[----:B------:R-:W-:Y:S01]  /*11bd0*/  FMUL R10, R10, 1.4426950216293334961 ;  /* 0x3fb8aa3b0a0a7820 */ /* 0x000fe20000400000 */
[--C-:B------:R-:W-:Y:S01]  /*11be0*/  FADD R12, R12, -R138.reuse ;  /* 0x8000008a0c0c7221 */ /* 0x100fe20000000000 */
[----:B------:R-:W2:Y:S01]  /*11bf0*/  MUFU.EX2 R16, R16 ;  /* 0x0000001000107308 */ /* 0x000ea20000000800 */
[----:B------:R-:W-:Y:S01]  /*11c00*/  FMUL R11, R11, 1.4426950216293334961 ;  /* 0x3fb8aa3b0b0b7820 */ /* 0x000fe20000400000 */
[--C-:B------:R-:W-:Y:S01]  /*11c10*/  FADD R13, R13, -R138.reuse ;  /* 0x8000008a0d0d7221 */ /* 0x100fe20000000000 */
[----:B------:R-:W-:Y:S01]  /*11c20*/  FMUL R12, R12, 1.4426950216293334961 ;  /* 0x3fb8aa3b0c0c7820 */ /* 0x000fe20000400000 */
[--C-:B------:R-:W-:Y:S01]  /*11c30*/  FADD R24, R24, -R138.reuse ;  /* 0x8000008a18187221 */ /* 0x100fe20000000000 */
[--C-:B------:R-:W-:Y:S01]  /*11c40*/  FADD R35, R25, -R138.reuse ;  /* 0x8000008a19237221 */ /* 0x100fe20000000000 */
[----:B------:R-:W-:Y:S01]  /*11c50*/  FMUL R13, R13, 1.4426950216293334961 ;  /* 0x3fb8aa3b0d0d7820 */ /* 0x000fe20000400000 */
[--C-:B------:R-:W-:Y:S01]  /*11c60*/  FADD R26, R26, -R138.reuse ;  /* 0x8000008a1a1a7221 */ /* 0x100fe20000000000 */
[----:B------:R3:W4:Y:S01]  /*11c70*/  MUFU.EX2 R7, R6 ;  /* 0x0000000600077308 */ /* 0x0007220000000800 */
[----:B-1----:R-:W-:Y:S01]  /*11c80*/  FMUL R5, R24, 1.4426950216293334961 ;  /* 0x3fb8aa3b18057820 */ /* 0x002fe20000400000 */
[----:B------:R-:W-:Y:S01]  /*11c90*/  FMUL R35, R35, 1.4426950216293334961 ;  /* 0x3fb8aa3b23237820 */ /* 0x000fe20000400000 */
[--C-:B------:R-:W-:Y:S01]  /*11ca0*/  FADD R27, R27, -R138.reuse ;  /* 0x8000008a1b1b7221 */ /* 0x100fe20000000000 */
[--C-:B------:R-:W-:Y:S01]  /*11cb0*/  FADD R28, R28, -R138.reuse ;  /* 0x8000008a1c1c7221 */ /* 0x100fe20000000000 */
[----:B------:R-:W-:-:S03]  /*11cc0*/  FADD R29, R29, -R138 ;  /* 0x8000008a1d1d7221 */ /* 0x000fc60000000000 */
[----:B------:R2:W1:Y:S01]  /*11cd0*/  MUFU.EX2 R34, R4 ;  /* 0x0000000400227308 */ /* 0x0004620000000800 */
[----:B---3--:R-:W-:Y:S01]  /*11ce0*/  FMUL R6, R28, 1.4426950216293334961 ;  /* 0x3fb8aa3b1c067820 */ /* 0x008fe20000400000 */
[----:B------:R-:W-:-:S06]  /*11cf0*/  FMUL R29, R29, 1.4426950216293334961 ;  /* 0x3fb8aa3b1d1d7820 */ /* 0x000fcc0000400000 */
[----:B------:R-:W3:Y:S01]  /*11d00*/  MUFU.EX2 R18, R8 ;  /* 0x0000000800127308 */ /* 0x000ee20000000800 */
[----:B--2---:R-:W-:-:S04]  /*11d10*/  FADD R4, R16, R15 ;  /* 0x0000000f10047221 */ /* 0x004fc80000000000 */
[----:B----4-:R-:W-:-:S03]  /*11d20*/  FADD R4, R7, R4 ;  /* 0x0000000407047221 */ /* 0x010fc60000000000 */
[----:B------:R-:W2:Y:S01]  /*11d30*/  MUFU.EX2 R17, R9 ;  /* 0x0000000900117308 */ /* 0x000ea20000000800 */
[----:B-1----:R-:W-:-:S07]  /*11d40*/  FADD R4, R34, R4 ;  /* 0x0000000422047221 */ /* 0x002fce0000000000 */
[----:B------:R-:W1:Y:S01]  /*11d50*/  MUFU.EX2 R19, R10 ;  /* 0x0000000a00137308 */ /* 0x000e620000000800 */
[----:B---3--:R-:W-:-:S07]  /*11d60*/  FADD R4, R18, R4 ;  /* 0x0000000412047221 */ /* 0x008fce0000000000 */
[----:B------:R3:W4:Y:S01]  /*11d70*/  MUFU.EX2 R54, R11 ;  /* 0x0000000b00367308 */ /* 0x0007220000000800 */
[----:B--2---:R-:W-:-:S07]  /*11d80*/  FADD R4, R17, R4 ;  /* 0x0000000411047221 */ /* 0x004fce0000000000 */
[----:B------:R2:W0:Y:S01]  /*11d90*/  MUFU.EX2 R14, R12 ;  /* 0x0000000c000e7308 */ /* 0x0004220000000800 */
[----:B-1----:R-:W-:Y:S01]  /*11da0*/  FADD R4, R19, R4 ;  /* 0x0000000413047221 */ /* 0x002fe20000000000 */
[----:B---3--:R-:W-:-:S06]  /*11db0*/  FMUL R11, R27, 1.4426950216293334961 ;  /* 0x3fb8aa3b1b0b7820 */ /* 0x008fcc0000400000 */
[----:B------:R-:W1:Y:S01]  /*11dc0*/  MUFU.EX2 R13, R13 ;  /* 0x0000000d000d7308 */ /* 0x000e620000000800 */
[----:B--2---:R-:W-:Y:S01]  /*11dd0*/  FMUL R12, R26, 1.4426950216293334961 ;  /* 0x3fb8aa3b1a0c7820 */ /* 0x004fe20000400000 */
[----:B----4-:R-:W-:-:S06]  /*11de0*/  FADD R4, R54, R4 ;  /* 0x0000000436047221 */ /* 0x010fcc0000000000 */
[----:B------:R-:W2:Y:S01]  /*11df0*/  MUFU.EX2 R5, R5 ;  /* 0x0000000500057308 */ /* 0x000ea20000000800 */
[----:B0-----:R-:W-:-:S07]  /*11e00*/  FADD R4, R14, R4 ;  /* 0x000000040e047221 */ /* 0x001fce0000000000 */
[----:B------:R-:W0:Y:S01]  /*11e10*/  MUFU.EX2 R35, R35 ;  /* 0x0000002300237308 */ /* 0x000e220000000800 */
[----:B-1----:R-:W-:-:S07]  /*11e20*/  FADD R4, R13, R4 ;  /* 0x000000040d047221 */ /* 0x002fce0000000000 */
[----:B------:R-:W1:Y:S01]  /*11e30*/  MUFU.EX2 R12, R12 ;  /* 0x0000000c000c7308 */ /* 0x000e620000000800 */
[----:B--2---:R-:W-:-:S07]  /*11e40*/  FADD R8, R5, R4 ;  /* 0x0000000405087221 */ /* 0x004fce0000000000 */
[----:B------:R-:W2:Y:S01]  /*11e50*/  MUFU.EX2 R11, R11 ;  /* 0x0000000b000b7308 */ /* 0x000ea20000000800 */
[----:B0-----:R-:W-:-:S07]  /*11e60*/  FADD R8, R35, R8 ;  /* 0x0000000823087221 */ /* 0x001fce0000000000 */
[----:B------:R-:W0:Y:S01]  /*11e70*/  MUFU.EX2 R6, R6 ;  /* 0x0000000600067308 */ /* 0x000e220000000800 */
[----:B-1----:R-:W-:-:S07]  /*11e80*/  FADD R8, R12, R8 ;  /* 0x000000080c087221 */ /* 0x002fce0000000000 */
[----:B------:R-:W1:Y:S01]  /*11e90*/  MUFU.EX2 R4, R29 ;  /* 0x0000001d00047308 */ /* 0x000e620000000800 */
[----:B--2---:R-:W-:-:S04]  /*11ea0*/  FADD R8, R11, R8 ;  /* 0x000000080b087221 */ /* 0x004fc80000000000 */
        /* <DEDUP_REMOVED lines=8> */
[----:B0-----:R-:W0:Y:S02]  /*11f30*/  SHFL.BFLY PT, R8, R252, 0x1, 0x1f ;  /* 0x0c201f00fc087f89 */ /* 0x001e2400000e0000 */
[----:B0-----:R-:W-:-:S05]  /*11f40*/  FADD R8, R252, R8 ;  /* 0x00000008fc087221 */ /* 0x001fca0000000000 */
[----:B------:R-:W-:Y:S01]  /*11f50*/  @P3 STS [R23+0x10000], R8 ;  /* 0x0100000817003388 */ /* 0x000fe20000000800 */
[----:B------:R-:W-:Y:S06]  /*11f60*/  BAR.SYNC.DEFER_BLOCKING 0x0 ;  /* 0x0000000000007b1d */ /* 0x000fec0000010000 */
[----:B------:R-:W0:Y:S01]  /*11f70*/  LDS R8, [R21+UR4+0x10000] ;  /* 0x0100000415087984 */ /* 0x000e220008000800 */
[----:B------:R-:W1:Y:S03]  /*11f80*/  SYNCS.PHASECHK.TRANS64.TRYWAIT P4, [UR6], R20 ;  /* 0x00000014ff0075a7 */ /* 0x000e660008081106 */
[----:B0-----:R0:W-:Y:S01]  /*11f90*/  STL [R1+0x5cc], R8 ;  /* 0x0005cc0801007387 */ /* 0x0011e20000100800 */
[----:B-1----:R-:W-:Y:S05]  /*11fa0*/  @!P4 BRA `(.L_x_14) ;  /* 0x00000094007cc947 */ /* 0x002fea0003800000 */
.L_x_23:
[----:B------:R-:W2:Y:S04]  /*11fb0*/  LDL.64 R22, [R1+0x268] ;  /* 0x0002680001167983 */ /* 0x000ea80000100a00 */
[----:B------:R-:W3:Y:S04]  /*11fc0*/  LDL.64 R42, [R1+0x258] ;  /* 0x00025800012a7983 */ /* 0x000ee80000100a00 */
[----:B------:R-:W4:Y:S04]  /*11fd0*/  LDL.64 R40, [R1+0x248] ;  /* 0x0002480001287983 */ /* 0x000f280000100a00 */
[----:B------:R-:W4:Y:S04]  /*11fe0*/  LDL.64 R32, [R1+0x238] ;  /* 0x0002380001207983 */ /* 0x000f280000100a00 */
[----:B0-----:R-:W4:Y:S04]  /*11ff0*/  LDL.64 R8, [R1+0x228] ;  /* 0x0002280001087983 */ /* 0x001f280000100a00 */
[----:B------:R-:W4:Y:S04]  /*12000*/  LDL.64 R50, [R1+0x218] ;  /* 0x0002180001327983 */ /* 0x000f280000100a00 */
[----:B------:R-:W4:Y:S04]  /*12010*/  LDL.64 R26, [R1+0x208] ;  /* 0x00020800011a7983 */ /* 0x000f280000100a00 */
[----:B------:R-:W4:Y:S04]  /*12020*/  LDL.64 R38, [R1+0x1f8] ;  /* 0x0001f80001267983 */ /* 0x000f280000100a00 */
[----:B------:R-:W4:Y:S04]  /*12030*/  LDL.64 R48, [R1+0x1e8] ;  /* 0x0001e80001307983 */ /* 0x000f280000100a00 */
[----:B------:R-:W4:Y:S04]  /*12040*/  LDL.64 R28, [R1+0x1d8] ;  /* 0x0001d800011c7983 */ /* 0x000f280000100a00 */
[----:B------:R-:W4:Y:S01]  /*12050*/  LDL.64 R36, [R1+0x1c8] ;  /* 0x0001c80001247983 */ /* 0x000f220000100a00 */
[----:B------:R-:W-:-:S03]  /*12060*/  SHF.R.S32.HI R10, RZ, 0x1f, R2 ;  /* 0x0000001fff0a7819 */ /* 0x000fc60000011402 */
[----:B------:R-:W4:Y:S04]  /*12070*/  LDL.64 R30, [R1+0x1b8] ;  /* 0x0001b800011e7983 */ /* 0x000f280000100a00 */
        /* <DEDUP_REMOVED lines=17> */
[----:B------:R-:W4:Y:S01]  /*12190*/  LDL.64 R102, [R1+0x230] ;  /* 0x0002300001667983 */ /* 0x000f220000100a00 */
[----:B------:R-:W-:-:S02]  /*121a0*/  F2FP.SATFINITE.E4M3.F32.PACK_AB_MERGE_C R7, R34, R7, RZ ;  /* 0x000000072207723e */ /* 0x000fc400048070ff */
[----:B------:R-:W-:Y:S01]  /*121b0*/  F2FP.SATFINITE.E4M3.F32.PACK_AB_MERGE_C R5, R35, R5, RZ ;  /* 0x000000052305723e */ /* 0x000fe200048070ff */
[----:B------:R-:W4:Y:S01]  /*121c0*/  LDL.64 R110, [R1+0x220] ;  /* 0x00022000016e7983 */ /* 0x000f220000100a00 */
[----:B------:R-:W-:-:S03]  /*121d0*/  F2FP.SATFINITE.E4M3.F32.PACK_AB_MERGE_C R19, R54, R19, RZ ;  /* 0x000000133613723e */ /* 0x000fc600048070ff */
[----:B------:R-:W4:Y:S04]  /*121e0*/  LDL.64 R104, [R1+0x210] ;  /* 0x0002100001687983 */ /* 0x000f280000100a00 */
[----:B------:R-:W4:Y:S01]  /*121f0*/  LDL.64 R108, [R1+0x200] ;  /* 0x00020000016c7983 */ /* 0x000f220000100a00 */
[----:B------:R-:W-:-:S03]  /*12200*/  F2FP.SATFINITE.E4M3.F32.PACK_AB_MERGE_C R6, R4, R6, RZ ;  /* 0x000000060406723e */ /* 0x000fc600048070ff */
        /* <DEDUP_REMOVED lines=9> */
[----:B--2---:R-:W-:-:S05]  /*122a0*/  IADD3 R86, P4, PT, R2, R22, RZ ;  /* 0x0000001602567210 */ /* 0x004fca0007f9e0ff */
[----:B------:R-:W-:Y:S01]  /*122b0*/  IMAD.X R87, R10, 0x1, R23, P4 ;  /* 0x000000010a577824 */ /* 0x000fe200020e0617 */
[----:B---3--:R-:W-:-:S05]  /*122c0*/  IADD3 R22, P4, PT, R2, R42, RZ ;  /* 0x0000002a02167210 */ /* 0x008fca0007f9e0ff */
[----:B------:R-:W-:Y:S01]  /*122d0*/  IMAD.X R23, R10, 0x1, R43, P4 ;  /* 0x000000010a177824 */ /* 0x000fe200020e062b */
[----:B----4-:R-:W-:Y:S01]  /*122e0*/  IADD3 R52, P4, PT, R2, R40, RZ ;  /* 0x0000002802347210 */ /* 0x010fe20007f9e0ff */
[----:B------:R-:W2:Y:S04]  /*122f0*/  LDL.64 R42, [R1+0x178] ;  /* 0x00017800012a7983 */ /* 0x000ea80000100a00 */
[----:B------:R-:W-:Y:S01]  /*12300*/  IMAD.X R53, R10, 0x1, R41, P4 ;  /* 0x000000010a357824 */ /* 0x000fe200020e0629 */
[----:B------:R-:W-:Y:S01]  /*12310*/  IADD3 R20, P4, PT, R2, R32, RZ ;  /* 0x0000002002147210 */ /* 0x000fe20007f9e0ff */
[----:B------:R-:W3:Y:S04]  /*12320*/  LDL.64 R40, [R1+0x168] ;  /* 0x0001680001287983 */ /* 0x000ee80000100a00 */
[----:B------:R-:W-:Y:S01]  /*12330*/  IMAD.X R21, R10, 0x1, R33, P4 ;  /* 0x000000010a157824 */ /* 0x000fe200020e0621 */
[----:B------:R-:W-:Y:S01]  /*12340*/  IADD3 R32, P4, PT, R2, R8, RZ ;  /* 0x0000000802207210 */ /* 0x000fe20007f9e0ff */
[----:B------:R-:W4:Y:S04]  /*12350*/  LDG.E.U8 R23, desc[UR8][R22.64] ;  /* 0x0000000816177981 */ /* 0x000f28000c1e1100 */
[----:B------:R-:W-:Y:S01]  /*12360*/  IMAD.X R33, R10, 0x1, R9, P4 ;  /* 0x000000010a217824 */ /* 0x000fe200020e0609 */
[----:B------:R-:W-:Y:S01]  /*12370*/  IADD3 R8, P4, PT, R2, R50, RZ ;  /* 0x0000003202087210 */ /* 0x000fe20007f9e0ff */
[----:B------:R-:W4:Y:S04]  /*12380*/  LDG.E.U8 R21, desc[UR8][R20.64] ;  /* 0x0000000814157981 */ /* 0x000f28000c1e1100 */
[----:B------:R-:W-:Y:S01]  /*12390*/  IMAD.X R9, R10, 0x1, R51, P4 ;  /* 0x000000010a097824 */ /* 0x000fe200020e0633 */
[----:B------:R-:W-:Y:S01]  /*123a0*/  IADD3 R50, P4, PT, R2, R26, RZ ;  /* 0x0000001a02327210 */ /* 0x000fe20007f9e0ff */
[----:B------:R0:W4:Y:S04]  /*123b0*/  LDG.E.U8 R22, desc[UR8][R52.64] ;  /* 0x0000000834167981 */ /* 0x000128000c1e1100 */
[----:B------:R-:W-:Y:S01]  /*123c0*/  IMAD.X R51, R10, 0x1, R27, P4 ;  /* 0x000000010a337824 */ /* 0x000fe200020e061b */
[----:B------:R1:W4:Y:S04]  /*123d0*/  LDG.E.U8 R20, desc[UR8][R32.64] ;  /* 0x0000000820147981 */ /* 0x000328000c1e1100 */
[----:B------:R-:W4:Y:S01]  /*123e0*/  LDL.64 R26, [R1+0x158] ;  /* 0x00015800011a7983 */ /* 0x000f220000100a00 */
[----:B------:R-:W-:-:S03]  /*123f0*/  IADD3 R98, P4, PT, R2, R38, RZ ;  /* 0x0000002602627210 */ /* 0x000fc60007f9e0ff */
[----:B------:R-:W4:Y:S02]  /*12400*/  LDG.E.U8 R8, desc[UR8][R8.64] ;  /* 0x0000000808087981 */ /* 0x000f24000c1e1100 */
[----:B------:R-:W-:Y:S02]  /*12410*/  IMAD.X R99, R10, 0x1, R39, P4 ;  /* 0x000000010a637824 */ /* 0x000fe400020e0627 */
[----:B------:R-:W4:Y:S01]  /*12420*/  LDL.64 R38, [R1+0x148] ;  /* 0x0001480001267983 */ /* 0x000f220000100a00 */
[----:B------:R-:W-:-:S03]  /*12430*/  IADD3 R88, P4, PT, R2, R48, RZ ;  /* 0x0000003002587210 */ /* 0x000fc60007f9e0ff */
[----:B------:R-:W4:Y:S02]  /*12440*/  LDG.E.U8 R87, desc[UR8][R86.64] ;  /* 0x0000000856577981 */ /* 0x000f24000c1e1100 */
        /* <DEDUP_REMOVED lines=14> */
[----:B------:R-:W4:Y:S01]  /*12530*/  LDL.64 R24, [R1+0x118] ;  /* 0x0001180001187983 */ /* 0x000f220000100a00 */
[----:B------:R-:W-:-:S03]  /*12540*/  IADD3 R80, P4, PT, R2, R46, RZ ;  /* 0x0000002e02507210 */ /* 0x000fc60007f9e0ff */
[----:B------:R-:W4:Y:S02]  /*12550*/  LDG.E.U8 R83, desc[UR8][R82.64] ;  /* 0x0000000852537981 */ /* 0x000f24000c1e1100 */
[----:B------:R-:W-:Y:S01]  /*12560*/  IMAD.X R81, R10, 0x1, R47, P4 ;  /* 0x000000010a517824 */ /* 0x000fe200020e062f */
[----:B------:R-:W-:Y:S01]  /*12570*/  IADD3 R46, P4, PT, R2, R44, RZ ;  /* 0x0000002c022e7210 */ /* 0x000fe20007f9e0ff */
[----:B------:R0:W4:Y:S04]  /*12580*/  LDG.E.U8 R84, desc[UR8][R48.64] ;  /* 0x0000000830547981 */ /* 0x000128000c1e1100 */
[----:B------:R-:W-:Y:S01]  /*12590*/  IMAD.X R47, R10, 0x1, R45, P4 ;  /* 0x000000010a2f7824 */ /* 0x000fe200020e062d */
[----:B------:R-:W4:Y:S04]  /*125a0*/  LDG.E.U8 R81, desc[UR8][R80.64] ;  /* 0x0000000850517981 */ /* 0x000f28000c1e1100 */
[----:B------:R0:W4:Y:S04]  /*125b0*/  LDG.E.U8 R82, desc[UR8][R30.64] ;  /* 0x000000081e527981 */ /* 0x000128000c1e1100 */
[----:B------:R-:W4:Y:S04]  /*125c0*/  LDG.E.U8 R4, desc[UR8][R98.64] ;  /* 0x0000000862047981 */ /* 0x000f28000c1e1100 */
[----:B------:R0:W4:Y:S04]  /*125d0*/  LDG.E.U8 R80, desc[UR8][R46.64] ;  /* 0x000000082e507981 */ /* 0x000128000c1e1100 */
[----:B------:R-:W4:Y:S01]  /*125e0*/  LDL.64 R98, [R1+0x1d0] ;  /* 0x0001d00001627983 */ /* 0x000f220000100a00 */
[----:B--2---:R-:W-:-:S05]  /*125f0*/  IADD3 R78, P4, PT, R2, R42, RZ ;  /* 0x0000002a024e7210 */ /* 0x004fca0007f9e0ff */
[----:B------:R-:W-:Y:S01]  /*12600*/  IMAD.X R79, R10, 0x1, R43, P4 ;  /* 0x000000010a4f7824 */ /* 0x000fe200020e062b */
[----:B---3--:R-:W-:-:S05]  /*12610*/  IADD3 R90, P4, PT, R2, R40, RZ ;  /* 0x00000028025a7210 */ /* 0x008fca0007f9e0ff */
[----:B------:R-:W-:Y:S01]  /*12620*/  IMAD.X R91, R10, 0x1, R41, P4 ;  /* 0x000000010a5b7824 */ /* 0x000fe200020e0629 */
[----:B------:R-:W2:Y:S04]  /*12630*/  LDG.E.U8 R79, desc[UR8][R78.64] ;  /* 0x000000084e4f7981 */ /* 0x000ea8000c1e1100 */
[----:B------:R-:W3:Y:S04]  /*12640*/  LDL.64 R40, [R1+0xd8] ;  /* 0x0000d80001287983 */ /* 0x000ee80000100a00 */
[----:B------:R0:W2:Y:S01]  /*12650*/  LDG.E.U8 R78, desc[UR8][R90.64] ;  /* 0x000000085a4e7981 */ /* 0x0000a2000c1e1100 */
[----:B----4-:R-:W-:-:S05]  /*12660*/  IADD3 R76, P4, PT, R2, R26, RZ ;  /* 0x0000001a024c7210 */ /* 0x010fca0007f9e0ff */
[----:B------:R-:W-:Y:S02]  /*12670*/  IMAD.X R77, R10, 0x1, R27, P4 ;  /* 0x000000010a4d7824 */ /* 0x000fe400020e061b */
[----:B------:R-:W4:Y:S01]  /*12680*/  LDL.64 R26, [R1+0xb8] ;  /* 0x0000b800011a7983 */ /* 0x000f220000100a00 */
[----:B------:R-:W-:-:S03]  /*12690*/  IADD3 R44, P4, PT, R2, R38, RZ ;  /* 0x00000026022c7210 */ /* 0x000fc60007f9e0ff */
[----:B------:R-:W2:Y:S02]  /*126a0*/  LDG.E.U8 R77, desc[UR8][R76.64] ;  /* 0x000000084c4d7981 */ /* 0x000ea4000c1e1100 */
[----:B------:R-:W-:Y:S02]  /*126b0*/  IMAD.X R45, R10, 0x1, R39, P4 ;  /* 0x000000010a2d7824 */ /* 0x000fe400020e0627 */
[----:B------:R-:W2:Y:S04]  /*126c0*/  LDL.64 R38, [R1+0x98] ;  /* 0x0000980001267983 */ /* 0x000ea80000100a00 */
[----:B------:R0:W2:Y:S01]  /*126d0*/  LDG.E.U8 R76, desc[UR8][R44.64] ;  /* 0x000000082c4c7981 */ /* 0x0000a2000c1e1100 */
[----:B------:R-:W-:-:S05]  /*126e0*/  IADD3 R74, P4, PT, R2, R28, RZ ;  /* 0x0000001c024a7210 */ /* 0x000fca0007f9e0ff */
[----:B------:R-:W-:Y:S01]  /*126f0*/  IMAD.X R75, R10, 0x1, R29, P4 ;  /* 0x000000010a4b7824 */ /* 0x000fe200020e061d */
[----:B------:R-:W-:-:S05]  /*12700*/  IADD3 R28, P4, PT, R2, R36, RZ ;  /* 0x00000024021c7210 */ /* 0x000fca0007f9e0ff */
[----:B------:R-:W-:Y:S01]  /*12710*/  IMAD.X R29, R10, 0x1, R37, P4 ;  /* 0x000000010a1d7824 */ /* 0x000fe200020e0625 */
[----:B------:R-:W2:Y:S04]  /*12720*/  LDG.E.U8 R75, desc[UR8][R74.64] ;  /* 0x000000084a4b7981 */ /* 0x000ea8000c1e1100 */
[----:B------:R-:W2:Y:S01]  /*12730*/  LDL.64 R36, [R1+0x58] ;  /* 0x0000580001247983 */ /* 0x000ea20000100a00 */
[----:B------:R-:W-:-:S03]  /*12740*/  IADD3 R72, P4, PT, R2, R24, RZ ;  /* 0x0000001802487210 */ /* 0x000fc60007f9e0ff */
[----:B------:R0:W2:Y:S02]  /*12750*/  LDG.E.U8 R74, desc[UR8][R28.64] ;  /* 0x000000081c4a7981 */ /* 0x0000a4000c1e1100 */
[----:B------:R-:W-:Y:S02]  /*12760*/  IMAD.X R73, R10, 0x1, R25, P4 ;  /* 0x000000010a497824 */ /* 0x000fe400020e0619 */
[----:B------:R-:W2:Y:S01]  /*12770*/  LDL.64 R24, [R1+0x38] ;  /* 0x0000380001187983 */ /* 0x000ea20000100a00 */
[----:B------:R-:W-:-:S03]  /*12780*/  IADD3 R42, P4, PT, R2, R70, RZ ;  /* 0x00000046022a7210 */ /* 0x000fc60007f9e0ff */
[----:B------:R-:W2:Y:S02]  /*12790*/  LDG.E.U8 R73, desc[UR8][R72.64] ;  /* 0x0000000848497981 */ /* 0x000ea4000c1e1100 */
[----:B------:R-:W-:Y:S01]  /*127a0*/  IMAD.X R43, R10, 0x1, R71, P4 ;  /* 0x000000010a2b7824 */ /* 0x000fe200020e0647 */
[----:B------:R-:W-:-:S05]  /*127b0*/  IADD3 R70, P4, PT, R2, R92, RZ ;  /* 0x0000005c02467210 */ /* 0x000fca0007f9e0ff */
[----:B------:R-:W-:Y:S01]  /*127c0*/  IMAD.X R71, R10, 0x1, R93, P4 ;  /* 0x000000010a477824 */ /* 0x000fe200020e065d */
[----:B------:R-:W-:Y:S01]  /*127d0*/  IADD3 R92, P4, PT, R2, R68, RZ ;  /* 0x00000044025c7210 */ /* 0x000fe20007f9e0ff */
[----:B------:R0:W2:Y:S04]  /*127e0*/  LDG.E.U8 R72, desc[UR8][R42.64] ;  /* 0x000000082a487981 */ /* 0x0000a8000c1e1100 */
[----:B------:R-:W-:Y:S01]  /*127f0*/  IMAD.X R93, R10, 0x1, R69, P4 ;  /* 0x000000010a5d7824 */ /* 0x000fe200020e0645 */
[----:B------:R-:W2:Y:S04]  /*12800*/  LDG.E.U8 R71, desc[UR8][R70.64] ;  /* 0x0000000846477981 */ /* 0x000ea8000c1e1100 */
[----:B------:R0:W2:Y:S01]  /*12810*/  LDG.E.U8 R70, desc[UR8][R92.64] ;  /* 0x000000085c467981 */ /* 0x0000a2000c1e1100 */
[----:B---3--:R-:W-:-:S05]  /*12820*/  IADD3 R68, P4, PT, R2, R40, RZ ;  /* 0x0000002802447210 */ /* 0x008fca0007f9e0ff */
[----:B------:R-:W-:Y:S01]  /*12830*/  IMAD.X R69, R10, 0x1, R41, P4 ;  /* 0x000000010a457824 */ /* 0x000fe200020e0629 */
[----:B------:R-:W-:-:S05]  /*12840*/  IADD3 R40, P4, PT, R2, R66, RZ ;  /* 0x0000004202287210 */ /* 0x000fca0007f9e0ff */
[----:B------:R-:W-:Y:S01]  /*12850*/  IMAD.X R41, R10, 0x1, R67, P4 ;  /* 0x000000010a297824 */ /* 0x000fe200020e0643 */
[----:B------:R-:W3:Y:S04]  /*12860*/  LDG.E.U8 R69, desc[UR8][R68.64] ;  /* 0x0000000844457981 */ /* 0x000ee8000c1e1100 */
[----:B------:R0:W3:Y:S01]  /*12870*/  LDG.E.U8 R68, desc[UR8][R40.64] ;  /* 0x0000000828447981 */ /* 0x0000e2000c1e1100 */
[----:B----4-:R-:W-:-:S05]  /*12880*/  IADD3 R66, P4, PT, R2, R26, RZ ;  /* 0x0000001a02427210 */ /* 0x010fca0007f9e0ff */
[----:B------:R-:W-:Y:S01]  /*12890*/  IMAD.X R67, R10, 0x1, R27, P4 ;  /* 0x000000010a437824 */ /* 0x000fe200020e061b */
[----:B------:R-:W-:-:S05]  /*128a0*/  IADD3 R26, P4, PT, R2, R64, RZ ;  /* 0x00000040021a7210 */ /* 0x000fca0007f9e0ff */
[----:B------:R-:W-:Y:S01]  /*128b0*/  IMAD.X R27, R10, 0x1, R65, P4 ;  /* 0x000000010a1b7824 */ /* 0x000fe200020e0641 */
[----:B--2---:R-:W-:Y:S01]  /*128c0*/  IADD3 R64, P4, PT, R2, R38, RZ ;  /* 0x0000002602407210 */ /* 0x004fe20007f9e0ff */
[----:B------:R-:W2:Y:S04]  /*128d0*/  LDG.E.U8 R67, desc[UR8][R66.64] ;  /* 0x0000000842437981 */ /* 0x000ea8000c1e1100 */
[----:B------:R-:W-:Y:S01]  /*128e0*/  IMAD.X R65, R10, 0x1, R39, P4 ;  /* 0x000000010a417824 */ /* 0x000fe200020e0627 */
[----:B------:R-:W-:-:S05]  /*128f0*/  IADD3 R38, P4, PT, R2, R62, RZ ;  /* 0x0000003e02267210 */ /* 0x000fca0007f9e0ff */
[----:B------:R-:W-:Y:S01]  /*12900*/  IMAD.X R39, R10, 0x1, R63, P4 ;  /* 0x000000010a277824 */ /* 0x000fe200020e063f */
[----:B------:R-:W-:Y:S01]  /*12910*/  IADD3 R62, P4, PT, R2, R94, RZ ;  /* 0x0000005e023e7210 */ /* 0x000fe20007f9e0ff */
[----:B------:R4:W2:Y:S04]  /*12920*/  LDG.E.U8 R66, desc[UR8][R26.64] ;  /* 0x000000081a427981 */ /* 0x0008a8000c1e1100 */
[----:B------:R-:W-:Y:S01]  /*12930*/  IMAD.X R63, R10, 0x1, R95, P4 ;  /* 0x000000010a3f7824 */ /* 0x000fe200020e065f */
[----:B------:R-:W-:Y:S01]  /*12940*/  IADD3 R94, P4, PT, R2, R60, RZ ;  /* 0x0000003c025e7210 */ /* 0x000fe20007f9e0ff */
[----:B------:R-:W2:Y:S04]  /*12950*/  LDG.E.U8 R65, desc[UR8][R64.64] ;  /* 0x0000000840417981 */ /* 0x000ea8000c1e1100 */
[----:B------:R-:W-:Y:S01]  /*12960*/  IMAD.X R95, R10, 0x1, R61, P4 ;  /* 0x000000010a5f7824 */ /* 0x000fe200020e063d */
[----:B------:R-:W-:Y:S01]  /*12970*/  IADD3 R60, P4, PT, R2, R36, RZ ;  /* 0x00000024023c7210 */ /* 0x000fe20007f9e0ff */
[----:B------:R-:W2:Y:S04]  /*12980*/  LDG.E.U8 R63, desc[UR8][R62.64] ;  /* 0x000000083e3f7981 */ /* 0x000ea8000c1e1100 */
[----:B------:R-:W-:Y:S01]  /*12990*/  IMAD.X R61, R10, 0x1, R37, P4 ;  /* 0x000000010a3d7824 */ /* 0x000fe200020e0625 */
[----:B------:R-:W-:Y:S01]  /*129a0*/  IADD3 R36, P4, PT, R2, R58, RZ ;  /* 0x0000003a02247210 */ /* 0x000fe20007f9e0ff */
[----:B------:R0:W2:Y:S04]  /*129b0*/  LDG.E.U8 R64, desc[UR8][R38.64] ;  /* 0x0000000826407981 */ /* 0x0000a8000c1e1100 */
        /* <DEDUP_REMOVED lines=10> */
[----:B------:R0:W2:Y:S04]  /*12a60*/  LDG.E.U8 R60, desc[UR8][R36.64] ;  /* 0x00000008243c7981 */ /* 0x0000a8000c1e1100 */
[----:B------:R-:W2:Y:S01]  /*12a70*/  LDL.64 R100, [R1+0x250] ;  /* 0x0002500001647983 */ /* 0x000ea20000100a00 */
[----:B------:R-:W-:-:S03]  /*12a80*/  IADD3 R34, P4, PT, R2, R96, RZ ;  /* 0x0000006002227210 */ /* 0x000fc60007f9e0ff */
[----:B------:R0:W3:Y:S02]  /*12a90*/  LDG.E.U8 R58, desc[UR8][R24.64] ;  /* 0x00000008183a7981 */ /* 0x0000e4000c1e1100 */
[----:B------:R-:W-:Y:S01]  /*12aa0*/  IMAD.X R35, R10, 0x1, R97, P4 ;  /* 0x000000010a237824 */ /* 0x000fe200020e0661 */
[----:B------:R-:W-:Y:S01]  /*12ab0*/  IADD3 R54, P4, PT, R2, R250, RZ ;  /* 0x000000fa02367210 */ /* 0x000fe20007f9e0ff */
[----:B------:R-:W3:Y:S04]  /*12ac0*/  LDG.E.U8 R57, desc[UR8][R56.64] ;  /* 0x0000000838397981 */ /* 0x000ee8000c1e1100 */
[----:B------:R-:W-:Y:S01]  /*12ad0*/  IMAD.X R55, R10, 0x1, R251, P4 ;  /* 0x000000010a377824 */ /* 0x000fe200020e06fb */
[----:B------:R-:W-:-:S05]  /*12ae0*/  IADD3 R96, P4, PT, R2, R246, RZ ;  /* 0x000000f602607210 */ /* 0x000fca0007f9e0ff */
[----:B------:R-:W-:Y:S01]  /*12af0*/  IMAD.X R97, R10, 0x1, R247, P4 ;  /* 0x000000010a617824 */ /* 0x000fe200020e06f7 */
[----:B0-----:R-:W-:Y:S01]  /*12b00*/  IADD3 R52, P4, PT, R2, R242, RZ ;  /* 0x000000f202347210 */ /* 0x001fe20007f9e0ff */
[----:B------:R0:W3:Y:S04]  /*12b10*/  LDG.E.U8 R56, desc[UR8][R34.64] ;  /* 0x0000000822387981 */ /* 0x0000e8000c1e1100 */
[----:B------:R-:W-:Y:S01]  /*12b20*/  IMAD.X R53, R10, 0x1, R243, P4 ;  /* 0x000000010a357824 */ /* 0x000fe200020e06f3 */
[----:B-1----:R-:W-:Y:S01]  /*12b30*/  IADD3 R32, P4, PT, R2, R236, RZ ;  /* 0x000000ec02207210 */ /* 0x002fe20007f9e0ff */
[----:B------:R-:W3:Y:S04]  /*12b40*/  LDG.E.U8 R55, desc[UR8][R54.64] ;  /* 0x0000000836377981 */ /* 0x000ee8000c1e1100 */
[----:B------:R-:W-:Y:S01]  /*12b50*/  IMAD.X R33, R10, 0x1, R237, P4 ;  /* 0x000000010a217824 */ /* 0x000fe200020e06ed */
[----:B------:R-:W-:Y:S01]  /*12b60*/  IADD3 R50, P4, PT, R2, R230, RZ ;  /* 0x000000e602327210 */ /* 0x000fe20007f9e0ff */
[----:B------:R-:W3:Y:S04]  /*12b70*/  LDG.E.U8 R53, desc[UR8][R52.64] ;  /* 0x0000000834357981 */ /* 0x000ee8000c1e1100 */
[----:B------:R-:W-:Y:S01]  /*12b80*/  IMAD.X R51, R10, 0x1, R231, P4 ;  /* 0x000000010a337824 */ /* 0x000fe200020e06e7 */
[----:B------:R-:W-:Y:S01]  /*12b90*/  IADD3 R88, P4, PT, R2, R226, RZ ;  /* 0x000000e202587210 */ /* 0x000fe20007f9e0ff */
[----:B------:R1:W3:Y:S04]  /*12ba0*/  LDG.E.U8 R54, desc[UR8][R96.64] ;  /* 0x0000000860367981 */ /* 0x0002e8000c1e1100 */
[----:B------:R-:W-:Y:S01]  /*12bb0*/  IMAD.X R89, R10, 0x1, R227, P4 ;  /* 0x000000010a597824 */ /* 0x000fe200020e06e3 */
[----:B------:R-:W-:Y:S01]  /*12bc0*/  IADD3 R48, P4, PT, R2, R218, RZ ;  /* 0x000000da02307210 */ /* 0x000fe20007f9e0ff */
[----:B------:R0:W3:Y:S04]  /*12bd0*/  LDG.E.U8 R52, desc[UR8][R32.64] ;  /* 0x0000000820347981 */ /* 0x0000e8000c1e1100 */
[----:B------:R-:W-:Y:S01]  /*12be0*/  IMAD.X R49, R10, 0x1, R219, P4 ;  /* 0x000000010a317824 */ /* 0x000fe200020e06db */
[----:B------:R-:W-:Y:S01]  /*12bf0*/  IADD3 R30, P4, PT, R2, R214, RZ ;  /* 0x000000d6021e7210 */ /* 0x000fe20007f9e0ff */
        /* <DEDUP_REMOVED lines=23> */
[----:B----4-:R-:W-:Y:S01]  /*12d70*/  IADD3 R26, P4, PT, R2, R182, RZ ;  /* 0x000000b6021a7210 */ /* 0x010fe20007f9e0ff */
[----:B------:R-:W4:Y:S04]  /*12d80*/  LDG.E.U8 R43, desc[UR8][R42.64] ;  /* 0x000000082a2b7981 */ /* 0x000f28000c1e1100 */
        /* <DEDUP_REMOVED lines=13> */
[----:B0-----:R-:W-:Y:S01]  /*12e60*/  IADD3 R34, P4, PT, R2, R162, RZ ;  /* 0x000000a202227210 */ /* 0x001fe20007f9e0ff */
[----:B------:R-:W3:Y:S04]  /*12e70*/  LDG.E.U8 R37, desc[UR8][R36.64] ;  /* 0x0000000824257981 */ /* 0x000ee8000c1e1100 */
[----:B------:R-:W-:Y:S01]  /*12e80*/  IMAD.X R35, R10, 0x1, R163, P4 ;  /* 0x000000010a237824 */ /* 0x000fe200020e06a3 */
[----:B-1----:R-:W-:Y:S01]  /*12e90*/  IADD3 R96, P4, PT, R2, R158, RZ ;  /* 0x0000009e02607210 */ /* 0x002fe20007f9e0ff */
        /* <DEDUP_REMOVED lines=19> */
[----:B------:R-:W4:Y:S04]  /*12fd0*/  LDG.E.U8 R29, desc[UR8][R28.64] ;  /* 0x000000081c1d7981 */ /* 0x000f28000c1e1100 */
[----:B------:R3:W4:Y:S01]  /*12fe0*/  LDG.E.U8 R30, desc[UR8][R90.64] ;  /* 0x000000085a1e7981 */ /* 0x000722000c1e1100 */
[----:B--2---:R-:W-:-:S05]  /*12ff0*/  IADD3 R92, P4, PT, R2, R100, RZ ;  /* 0x00000064025c7210 */ /* 0x004fca0007f9e0ff */
[----:B------:R-:W-:Y:S02]  /*13000*/  IMAD.X R93, R10, 0x1, R101, P4 ;  /* 0x000000010a5d7824 */ /* 0x000fe400020e0665 */
[----:B------:R-:W2:Y:S01]  /*13010*/  LDL.64 R100, [R1+0x1e0] ;  /* 0x0001e00001647983 */ /* 0x000ea20000100a00 */
[----:B------:R-:W-:-:S03]  /*13020*/  IADD3 R26, P4, PT, R2, R112, RZ ;  /* 0x00000070021a7210 */ /* 0x000fc60007f9e0ff */
[----:B------:R2:W4:Y:S02]  /*13030*/  LDG.E.U8 R28, desc[UR8][R92.64] ;  /* 0x000000085c1c7981 */ /* 0x000524000c1e1100 */
[----:B------:R-:W-:Y:S01]  /*13040*/  IMAD.X R27, R10, 0x1, R113, P4 ;  /* 0x000000010a1b7824 */ /* 0x000fe200020e0671 */
[----:B0-----:R-:W-:Y:S01]  /*13050*/  IADD3 R94, P4, PT, R2, R102, RZ ;  /* 0x00000066025e7210 */ /* 0x001fe20007f9e0ff */
[----:B------:R-:W4:Y:S04]  /*13060*/  LDL.64 R112, [R1+0x1b0] ;  /* 0x0001b00001707983 */ /* 0x000f280000100a00 */
[----:B------:R-:W-:Y:S01]  /*13070*/  IMAD.X R95, R10, 0x1, R103, P4 ;  /* 0x000000010a5f7824 */ /* 0x000fe200020e0667 */
[----:B------:R-:W4:Y:S04]  /*13080*/  LDG.E.U8 R27, desc[UR8][R26.64] ;  /* 0x000000081a1b7981 */ /* 0x000f28000c1e1100 */
[----:B------:R-:W4:Y:S01]  /*13090*/  LDL.64 R102, [R1+0x1c0] ;  /* 0x0001c00001667983 */ /* 0x000f220000100a00 */
[----:B-1----:R-:W-:-:S05]  /*130a0*/  IADD3 R24, P4, PT, R2, R110, RZ ;  /* 0x0000006e02187210 */ /* 0x002fca0007f9e0ff */
[----:B------:R-:W-:Y:S01]  /*130b0*/  IMAD.X R25, R10, 0x1, R111, P4 ;  /* 0x000000010a197824 */ /* 0x000fe200020e066f */
[----:B------:R-:W-:Y:S01]  /*130c0*/  IADD3 R96, P4, PT, R2, R104, RZ ;  /* 0x0000006802607210 */ /* 0x000fe20007f9e0ff */
[----:B------:R-:W4:Y:S04]  /*130d0*/  LDL.64 R110, [R1+0x150] ;  /* 0x00015000016e7983 */ /* 0x000f280000100a00 */
[----:B------:R-:W-:Y:S01]  /*130e0*/  IMAD.X R97, R10, 0x1, R105, P4 ;  /* 0x000000010a617824 */ /* 0x000fe200020e0669 */
[----:B------:R0:W4:Y:S04]  /*130f0*/  LDG.E.U8 R26, desc[UR8][R94.64] ;  /* 0x000000085e1a7981 */ /* 0x000128000c1e1100 */
[----:B------:R-:W4:Y:S01]  /*13100*/  LDL.64 R104, [R1+0x1a0] ;  /* 0x0001a00001687983 */ /* 0x000f220000100a00 */
[----:B------:R-:W-:-:S03]  /*13110*/  IADD3 R88, P4, PT, R2, R108, RZ ;  /* 0x0000006c02587210 */ /* 0x000fc60007f9e0ff */
[----:B------:R-:W4:Y:S02]  /*13120*/  LDG.E.U8 R25, desc[UR8][R24.64] ;  /* 0x0000000818197981 */ /* 0x000f24000c1e1100 */
[----:B------:R-:W-:Y:S02]  /*13130*/  IMAD.X R89, R10, 0x1, R109, P4 ;  /* 0x000000010a597824 */ /* 0x000fe400020e066d */
[----:B------:R-:W4:Y:S04]  /*13140*/  LDL.64 R108, [R1+0x170] ;  /* 0x00017000016c7983 */ /* 0x000f280000100a00 */
[----:B------:R4:W4:Y:S01]  /*13150*/  LDG.E.U8 R24, desc[UR8][R96.64] ;  /* 0x0000000860187981 */ /* 0x000922000c1e1100 */
[----:B---3--:R-:W-:-:S05]  /*13160*/  IADD3 R90, P4, PT, R2, R106, RZ ;  /* 0x0000006a025a7210 */ /* 0x008fca0007f9e0ff */
[----:B------:R-:W-:Y:S02]  /*13170*/  IMAD.X R91, R10, 0x1, R107, P4 ;  /* 0x000000010a5b7824 */ /* 0x000fe400020e066b */
[----:B------:R-:W3:Y:S01]  /*13180*/  LDL.64 R106, [R1+0x180] ;  /* 0x00018000016a7983 */ /* 0x000ee20000100a00 */
[----:B--2---:R-:W-:-:S05]  /*13190*/  IADD3 R92, P4, PT, R2, R100, RZ ;  /* 0x00000064025c7210 */ /* 0x004fca0007f9e0ff */
[----:B------:R-:W-:Y:S02]  /*131a0*/  IMAD.X R93, R10, 0x1, R101, P4 ;  /* 0x000000010a5d7824 */ /* 0x000fe400020e0665 */
[----:B------:R-:W2:Y:S01]  /*131b0*/  LDL.64 R100, [R1+0x160] ;  /* 0x0001600001647983 */ /* 0x000ea20000100a00 */
[----:B0-----:R-:W-:-:S03]  /*131c0*/  IADD3 R94, P4, PT, R2, R98, RZ ;  /* 0x00000062025e7210 */ /* 0x001fc60007f9e0ff */
[----:B------:R0:W2:Y:S02]  /*131d0*/  LDG.E.U8 R98, desc[UR8][R88.64] ;  /* 0x0000000858627981 */ /* 0x0000a4000c1e1100 */
[----:B------:R-:W-:Y:S02]  /*131e0*/  IMAD.X R95, R10, 0x1, R99, P4 ;  /* 0x000000010a5f7824 */ /* 0x000fe400020e0663 */
[----:B------:R1:W2:Y:S01]  /*131f0*/  LDG.E.U8 R99, desc[UR8][R90.64] ;  /* 0x000000085a637981 */ /* 0x0002a2000c1e1100 */
[----:B----4-:R-:W-:-:S03]  /*13200*/  IADD3 R96, P4, PT, R2, R102, RZ ;  /* 0x0000006602607210 */ /* 0x010fc60007f9e0ff */
[----:B------:R-:W4:Y:S02]  /*13210*/  LDG.E.U8 R92, desc[UR8][R92.64] ;  /* 0x000000085c5c7981 */ /* 0x000f24000c1e1100 */
[----:B------:R-:W-:Y:S02]  /*13220*/  IMAD.X R97, R10, 0x1, R103, P4 ;  /* 0x000000010a617824 */ /* 0x000fe400020e0667 */
[----:B------:R-:W4:Y:S04]  /*13230*/  LDG.E.U8 R94, desc[UR8][R94.64] ;  /* 0x000000085e5e7981 */ /* 0x000f28000c1e1100 */
[----:B------:R-:W4:Y:S01]  /*13240*/  LDL.64 R102, [R1+0x140] ;  /* 0x0001400001667983 */ /* 0x000f220000100a00 */
[----:B0-----:R-:W-:-:S03]  /*13250*/  IADD3 R88, P4, PT, R2, R112, RZ ;  /* 0x0000007002587210 */ /* 0x001fc60007f9e0ff */
[----:B------:R-:W4:Y:S02]  /*13260*/  LDG.E.U8 R96, desc[UR8][R96.64] ;  /* 0x0000000860607981 */ /* 0x000f24000c1e1100 */
[----:B------:R-:W-:Y:S02]  /*13270*/  IMAD.X R89, R10, 0x1, R113, P4 ;  /* 0x000000010a597824 */ /* 0x000fe400020e0671 */
[----:B------:R-:W4:Y:S01]  /*13280*/  LDL.64 R112, [R1+0x130] ;  /* 0x0001300001707983 */ /* 0x000f220000100a00 */
[----:B-1----:R-:W-:-:S03]  /*13290*/  IADD3 R90, P4, PT, R2, R104, RZ ;  /* 0x00000068025a7210 */ /* 0x002fc60007f9e0ff */
[----:B------:R0:W4:Y:S02]  /*132a0*/  LDG.E.U8 R93, desc[UR8][R88.64] ;  /* 0x00000008585d7981 */ /* 0x000124000c1e1100 */
[----:B------:R-:W-:Y:S02]  /*132b0*/  IMAD.X R91, R10, 0x1, R105, P4 ;  /* 0x000000010a5b7824 */ /* 0x000fe400020e0669 */
[----:B------:R-:W4:Y:S04]  /*132c0*/  LDL.64 R104, [R1+0x120] ;  /* 0x0001200001687983 */ /* 0x000f280000100a00 */
[----:B------:R3:W4:Y:S01]  /*132d0*/  LDG.E.U8 R95, desc[UR8][R90.64] ;  /* 0x000000085a5f7981 */ /* 0x000722000c1e1100 */
[----:B0-----:R-:W-:-:S05]  /*132e0*/  IADD3 R88, P4, PT, R2, R114, RZ ;  /* 0x0000007202587210 */ /* 0x001fca0007f9e0ff */
[----:B------:R-:W-:Y:S02]  /*132f0*/  IMAD.X R89, R10, 0x1, R115, P4 ;  /* 0x000000010a597824 */ /* 0x000fe400020e0673 */
[----:B------:R-:W4:Y:S04]  /*13300*/  LDL.64 R114, [R1+0xd0] ;  /* 0x0000d00001727983 */ /* 0x000f280000100a00 */
[----:B------:R0:W4:Y:S01]  /*13310*/  LDG.E.U8 R97, desc[UR8][R88.64] ;  /* 0x0000000858617981 */ /* 0x000122000c1e1100 */
[----:B---3--:R-:W-:-:S05]  /*13320*/  IADD3 R90, P4, PT, R2, R106, RZ ;  /* 0x0000006a025a7210 */ /* 0x008fca0007f9e0ff */
[----:B------:R-:W-:Y:S02]  /*13330*/  IMAD.X R91, R10, 0x1, R107, P4 ;  /* 0x000000010a5b7824 */ /* 0x000fe400020e066b */
[----:B------:R-:W3:Y:S01]  /*13340*/  LDL.64 R106, [R1+0x100] ;  /* 0x00010000016a7983 */ /* 0x000ee20000100a00 */
[----:B0-----:R-:W-:-:S03]  /*13350*/  IADD3 R88, P4, PT, R2, R108, RZ ;  /* 0x0000006c02587210 */ /* 0x001fc60007f9e0ff */
[----:B------:R-:W3:Y:S02]  /*13360*/  LDG.E.U8 R90, desc[UR8][R90.64] ;  /* 0x000000085a5a7981 */ /* 0x000ee4000c1e1100 */
[----:B------:R-:W-:Y:S02]  /*13370*/  IMAD.X R89, R10, 0x1, R109, P4 ;  /* 0x000000010a597824 */ /* 0x000fe400020e066d */
[----:B------:R-:W3:Y:S04]  /*13380*/  LDL.64 R108, [R1+0xe0] ;  /* 0x0000e000016c7983 */ /* 0x000ee80000100a00 */
[----:B------:R2:W3:Y:S02]  /*13390*/  LDG.E.U8 R91, desc[UR8][R88.64] ;  /* 0x00000008585b7981 */ /* 0x0004e4000c1e1100 */
[----:B--2---:R-:W-:-:S05]  /*133a0*/  IADD3 R88, P4, PT, R2, R100, RZ ;  /* 0x0000006402587210 */ /* 0x004fca0007f9e0ff */
[----:B------:R-:W-:-:S05]  /*133b0*/  IMAD.X R89, R10, 0x1, R101, P4 ;  /* 0x000000010a597824 */ /* 0x000fca00020e0665 */
        /* <DEDUP_REMOVED lines=24> */
[----:B------:R-:W3:Y:S04]  /*13540*/  LDL.64 R116, [R1+0x60] ;  /* 0x0000600001747983 */ /* 0x000ee80000100a00 */
[----:B------:R0:W3:Y:S02]  /*13550*/  LDG.E.U8 R107, desc[UR8][R88.64] ;  /* 0x00000008586b7981 */ /* 0x0000e4000c1e1100 */
[----:B0-----:R-:W-:-:S05]  /*13560*/  IADD3 R88, P4, PT, R2, R108, RZ ;  /* 0x0000006c02587210 */ /* 0x001fca0007f9e0ff */
[----:B------:R-:W-:-:S05]  /*13570*/  IMAD.X R89, R10, 0x1, R109, P4 ;  /* 0x000000010a597824 */ /* 0x000fca00020e066d */
[----:B------:R0:W3:Y:S02]  /*13580*/  LDG.E.U8 R108, desc[UR8][R88.64] ;  /* 0x00000008586c7981 */ /* 0x0000e4000c1e1100 */
[----:B0-----:R-:W-:-:S05]  /*13590*/  IADD3 R88, P4, PT, R2, R114, RZ ;  /* 0x0000007202587210 */ /* 0x001fca0007f9e0ff */
        /* <DEDUP_REMOVED lines=15> */
[----:B------:R-:W4:Y:S04]  /*13690*/  LDL.64 R122, [R1] ;  /* 0x00000000017a7983 */ /* 0x000f280000100a00 */
[----:B------:R3:W4:Y:S02]  /*136a0*/  LDG.E.U8 R113, desc[UR8][R88.64] ;  /* 0x0000000858717981 */ /* 0x000724000c1e1100 */
[----:B---3--:R-:W-:-:S05]  /*136b0*/  IADD3 R88, P4, PT, R2, R114, RZ ;  /* 0x0000007202587210 */ /* 0x008fca0007f9e0ff */
[----:B------:R-:W-:-:S05]  /*136c0*/  IMAD.X R89, R10, 0x1, R115, P4 ;  /* 0x000000010a597824 */ /* 0x000fca00020e0673 */
[----:B------:R0:W3:Y:S02]  /*136d0*/  LDG.E.U8 R114, desc[UR8][R88.64] ;  /* 0x0000000858727981 */ /* 0x0000e4000c1e1100 */
[----:B0-----:R-:W-:-:S05]  /*136e0*/  IADD3 R88, P4, PT, R2, R130, RZ ;  /* 0x0000008202587210 */ /* 0x001fca0007f9e0ff */
        /* <DEDUP_REMOVED lines=8> */
[----:B--2---:R-:W-:-:S05]  /*13770*/  IADD3 R88, P4, PT, R2, R118, RZ ;  /* 0x0000007602587210 */ /* 0x004fca0007f9e0ff */
[----:B------:R-:W-:-:S05]  /*13780*/  IMAD.X R89, R10, 0x1, R119, P4 ;  /* 0x000000010a597824 */ /* 0x000fca00020e0677 */
[----:B------:R0:W2:Y:S02]  /*13790*/  LDG.E.U8 R118, desc[UR8][R88.64] ;  /* 0x0000000858767981 */ /* 0x0000a4000c1e1100 */
[----:B0-----:R-:W-:-:S05]  /*137a0*/  IADD3 R88, P4, PT, R2, R126, RZ ;  /* 0x0000007e02587210 */ /* 0x001fca0007f9e0ff */
        /* <DEDUP_REMOVED lines=8> */
[----:B----4-:R-:W-:-:S05]  /*13830*/  IADD3 R88, P4, PT, R2, R122, RZ ;  /* 0x0000007a02587210 */ /* 0x010fca0007f9e0ff */
[----:B------:R-:W-:-:S05]  /*13840*/  IMAD.X R89, R10, 0x1, R123, P4 ;  /* 0x000000010a597824 */ /* 0x000fca00020e067b */
[----:B------:R0:W4:Y:S02]  /*13850*/  LDG.E.U8 R122, desc[UR8][R88.64] ;  /* 0x00000008587a7981 */ /* 0x000124000c1e1100 */
        /* <DEDUP_REMOVED lines=51> */
[----:B0-----:R-:W-:Y:S02]  /*13b90*/  IADD3 R88, P4, PT, R2, R172, RZ ;  /* 0x000000ac02587210 */ /* 0x001fe40007f9e0ff */
[----:B------:R0:W-:Y:S03]  /*13ba0*/  STS.U8 [R132+UR4+0x18000], R87 ;  /* 0x0180005784007988 */ /* 0x0001e60008000004 */
[----:B------:R-:W-:-:S05]  /*13bb0*/  IMAD.X R89, R10, 0x1, R173, P4 ;  /* 0x000000010a597824 */ /* 0x000fca00020e06ad */
[----:B0-----:R0:W2:Y:S04]  /*13bc0*/  LDG.E.U8 R87, desc[UR8][R88.64] ;  /* 0x0000000858577981 */ /* 0x0010a8000c1e1100 */
[----:B------:R1:W-:Y:S01]  /*13bd0*/  STS.U8 [R132+UR4+0x18400], R22 ;  /* 0x0184001684007988 */ /* 0x0003e20008000004 */
[----:B0-----:R-:W-:-:S05]  /*13be0*/  IADD3 R88, P4, PT, R2, R168, RZ ;  /* 0x000000a802587210 */ /* 0x001fca0007f9e0ff */
[----:B------:R-:W-:Y:S01]  /*13bf0*/  IMAD.X R89, R10, 0x1, R169, P4 ;  /* 0x000000010a597824 */ /* 0x000fe200020e06a9 */
[----:B-1----:R-:W-:Y:S01]  /*13c00*/  IADD3 R22, P4, PT, R2, R164, RZ ;  /* 0x000000a402167210 */ /* 0x002fe20007f9e0ff */
[----:B------:R0:W-:Y:S04]  /*13c10*/  STS.U8 [R132+UR4+0x18200], R23 ;  /* 0x0182001784007988 */ /* 0x0001e80008000004 */
[----:B------:R-:W2:Y:S01]  /*13c20*/  LDG.E.U8 R88, desc[UR8][R88.64] ;  /* 0x0000000858587981 */ /* 0x000ea2000c1e1100 */
[----:B0-----:R-:W-:-:S05]  /*13c30*/  IMAD.X R23, R10, 0x1, R165, P4 ;  /* 0x000000010a177824 */ /* 0x001fca00020e06a5 */
[----:B------:R0:W2:Y:S04]  /*13c40*/  LDG.E.U8 R89, desc[UR8][R22.64] ;  /* 0x0000000816597981 */ /* 0x0000a8000c1e1100 */
[----:B------:R1:W-:Y:S01]  /*13c50*/  STS.U8 [R132+UR4+0x18800], R20 ;  /* 0x0188001484007988 */ /* 0x0003e20008000004 */
[----:B0-----:R-:W-:-:S05]  /*13c60*/  IADD3 R22, P4, PT, R2, R160, RZ ;  /* 0x000000a002167210 */ /* 0x001fca0007f9e0ff */
[----:B------:R-:W-:Y:S01]  /*13c70*/  IMAD.X R23, R10, 0x1, R161, P4 ;  /* 0x000000010a177824 */ /* 0x000fe200020e06a1 */
[----:B-1----:R-:W-:Y:S01]  /*13c80*/  IADD3 R20, P4, PT, R2, R156, RZ ;  /* 0x0000009c02147210 */ /* 0x002fe20007f9e0ff */
[----:B------:R0:W-:Y:S04]  /*13c90*/  STS.U8 [R132+UR4+0x18600], R21 ;  /* 0x0186001584007988 */ /* 0x0001e80008000004 */
[----:B------:R-:W2:Y:S01]  /*13ca0*/  LDG.E.U8 R23, desc[UR8][R22.64] ;  /* 0x0000000816177981 */ /* 0x000ea2000c1e1100 */
[----:B0-----:R-:W-:-:S05]  /*13cb0*/  IMAD.X R21, R10, 0x1, R157, P4 ;  /* 0x000000010a157824 */ /* 0x001fca00020e069d */
[----:B------:R0:W2:Y:S02]  /*13cc0*/  LDG.E.U8 R22, desc[UR8][R20.64] ;  /* 0x0000000814167981 */ /* 0x0000a4000c1e1100 */
[----:B0-----:R-:W-:Y:S02]  /*13cd0*/  IADD3 R20, P4, PT, R2, R152, RZ ;  /* 0x0000009802147210 */ /* 0x001fe40007f9e0ff */
[----:B------:R0:W-:Y:S03]  /*13ce0*/  STS.U8 [R132+UR4+0x18a00], R8 ;  /* 0x018a000884007988 */ /* 0x0001e60008000004 */
[----:B------:R-:W-:-:S05]  /*13cf0*/  IMAD.X R21, R10, 0x1, R153, P4 ;  /* 0x000000010a157824 */ /* 0x000fca00020e0699 */
[----:B0-----:R0:W2:Y:S02]  /*13d00*/  LDG.E.U8 R8, desc[UR8][R20.64] ;  /* 0x0000000814087981 */ /* 0x0010a4000c1e1100 */
[----:B0-----:R-:W-:-:S05]  /*13d10*/  IADD3 R20, P4, PT, R2, R148, RZ ;  /* 0x0000009402147210 */ /* 0x001fca0007f9e0ff */
[----:B------:R-:W-:-:S05]  /*13d20*/  IMAD.X R21, R10, 0x1, R149, P4 ;  /* 0x000000010a157824 */ /* 0x000fca00020e0695 */
[----:B------:R0:W3:Y:S02]  /*13d30*/  LDG.E.U8 R20, desc[UR8][R20.64] ;  /* 0x0000000814147981 */ /* 0x0000e4000c1e1100 */
[----:B0-----:R-:W0:Y:S02]  /*13d40*/  S2R R21, SR_TID.X ;  /* 0x0000000000157919 */ /* 0x001e240000002100 */
[----:B------:R0:W-:Y:S02]  /*13d50*/  STS.U8 [R132+UR4+0x18c00], R9 ;  /* 0x018c000984007988 */ /* 0x0001e40008000004 */
[C---:B0-----:R-:W-:Y:S01]  /*13d60*/  IMAD.SHL.U32 R9, R21.reuse, 0x8, RZ ;  /* 0x0000000815097824 */ /* 0x041fe200078e00ff */
[----:B------:R-:W-:-:S04]  /*13d70*/  LOP3.LUT R10, R21, 0x60, RZ, 0xc0, !PT ;  /* 0x00000060150a7812 */ /* 0x000fc800078ec0ff */
[----:B------:R-:W-:-:S05]  /*13d80*/  LOP3.LUT R9, R9, 0x30, RZ, 0xc0, !PT ;  /* 0x0000003009097812 */ /* 0x000fca00078ec0ff */
[----:B------:R-:W-:Y:S01]  /*13d90*/  IMAD R9, R10, 0x20, R9 ;  /* 0x000000200a097824 */ /* 0x000fe200078e0209 */
[----:B------:R-:W-:-:S04]  /*13da0*/  LOP3.LUT R10, R21, 0x80, RZ, 0xc0, !PT ;  /* 0x00000080150a7812 */ /* 0x000fc800078ec0ff */
[----:B------:R-:W-:-:S04]  /*13db0*/  SHF.R.U32.HI R10, RZ, 0x2, R10 ;  /* 0x00000002ff0a7819 */ /* 0x000fc8000001160a */
[----:B------:R-:W-:-:S04]  /*13dc0*/  LOP3.LUT R10, R10, 0x10, R21, 0xf8, !PT ;  /* 0x000000100a0a7812 */ /* 0x000fc800078ef815 */
[----:B------:R-:W-:Y:S02]  /*13dd0*/  LOP3.LUT R9, R9, R10, RZ, 0x3c, !PT ;  /* 0x0000000a09097212 */ /* 0x000fe400078e3cff */
[----:B------:R-:W-:Y:S01]  /*13de0*/  LOP3.LUT R10, R21, 0xf, RZ, 0xc0, !PT ;  /* 0x0000000f150a7812 */ /* 0x000fe200078ec0ff */
[----:B------:R-:W-:Y:S03]  /*13df0*/  STS.U8 [R132+UR4+0x18e00], R4 ;  /* 0x018e000484007988 */ /* 0x000fe60008000004 */
[----:B------:R-:W-:Y:S01]  /*13e00*/  LEA R10, R10, UR4, 0x6 ;  /* 0x000000040a0a7c11 */ /* 0x000fe2000f8e30ff */
[----:B------:R-:W-:Y:S04]  /*13e10*/  STS.U8 [R132+UR4+0x19000], R86 ;  /* 0x0190005684007988 */ /* 0x000fe80008000004 */
[----:B------:R-:W-:Y:S01]  /*13e20*/  STS.U8 [R132+UR4+0x19200], R85 ;  /* 0x0192005584007988 */ /* 0x000fe20008000004 */
[----:B------:R-:W-:-:S03]  /*13e30*/  IMAD.IADD R9, R9, 0x1, R10 ;  /* 0x0000000109097824 */ /* 0x000fc600078e020a */
        /* <DEDUP_REMOVED lines=54> */
[----:B--2--5:R0:W-:Y:S04]  /*141a0*/  STS.U8 [R142+UR4+0x1e100], R220 ;  /* 0x01e100dc8e007988 */ /* 0x0241e80008000004 */
[----:B------:R1:W-:Y:S04]  /*141b0*/  STS.U8 [R142+UR4+0x1e300], R221 ;  /* 0x01e300dd8e007988 */ /* 0x0003e80008000004 */
[----:B------:R2:W-:Y:S01]  /*141c0*/  STS.U8 [R142+UR4+0x1e500], R222 ;  /* 0x01e500de8e007988 */ /* 0x0005e20008000004 */
[----:B0-----:R-:W-:-:S03]  /*141d0*/  F2FP.SATFINITE.E4M3.F32.PACK_AB_MERGE_C R220, R15, R16, R7 ;  /* 0x000000100fdc723e */ /* 0x001fc60004807007 */
[----:B------:R0:W-:Y:S01]  /*141e0*/  STS.U8 [R142+UR4+0x1e700], R223 ;  /* 0x01e700df8e007988 */ /* 0x0001e20008000004 */
[----:B-1----:R-:W-:Y:S02]  /*141f0*/  F2FP.SATFINITE.E4M3.F32.PACK_AB_MERGE_C R221, R17, R18, R19 ;  /* 0x0000001211dd723e */ /* 0x002fe40004807013 */
[----:B--2---:R-:W-:Y:S02]  /*14200*/  F2FP.SATFINITE.E4M3.F32.PACK_AB_MERGE_C R222, R13, R14, R5 ;  /* 0x0000000e0dde723e */ /* 0x004fe40004807005 */
[----:B0-----:R-:W-:Y:S01]  /*14210*/  F2FP.SATFINITE.E4M3.F32.PACK_AB_MERGE_C R223, R11, R12, R6 ;  /* 0x0000000c0bdf723e */ /* 0x001fe20004807006 */
        /* <DEDUP_REMOVED lines=31> */
[----:B---3--:R-:W-:Y:S04]  /*14410*/  STS.U8 [R142+UR4+0x1bd00], R114 ;  /* 0x01bd00728e007988 */ /* 0x008fe80008000004 */
[----:B------:R-:W-:Y:S04]  /*14420*/  STS.U8 [R142+UR4+0x1bf00], R115 ;  /* 0x01bf00738e007988 */ /* 0x000fe80008000004 */
[----:B------:R-:W-:Y:S04]  /*14430*/  STS.U8 [R142+UR4+0x1c100], R116 ;  /* 0x01c100748e007988 */ /* 0x000fe80008000004 */
[----:B------:R-:W-:Y:S04]  /*14440*/  STS.U8 [R142+UR4+0x1c300], R117 ;  /* 0x01c300758e007988 */ /* 0x000fe80008000004 */
[----:B------:R-:W-:Y:S04]  /*14450*/  STS.U8 [R142+UR4+0x1c500], R118 ;  /* 0x01c500768e007988 */ /* 0x000fe80008000004 */
[----:B------:R-:W-:Y:S04]  /*14460*/  STS.U8 [R142+UR4+0x1c700], R119 ;  /* 0x01c700778e007988 */ /* 0x000fe80008000004 */
[----:B------:R-:W-:Y:S04]  /*14470*/  STS.U8 [R142+UR4+0x1c900], R120 ;  /* 0x01c900788e007988 */ /* 0x000fe80008000004 */
[----:B------:R-:W-:Y:S04]  /*14480*/  STS.U8 [R142+UR4+0x1cb00], R121 ;  /* 0x01cb00798e007988 */ /* 0x000fe80008000004 */
[----:B----4-:R-:W-:Y:S04]  /*14490*/  STS.U8 [R142+UR4+0x1cd00], R122 ;  /* 0x01cd007a8e007988 */ /* 0x010fe80008000004 */
        /* <DEDUP_REMOVED lines=20> */
[----:B------:R0:W-:Y:S04]  /*145e0*/  STS.128 [R9+0x20000], R220 ;  /* 0x020000dc09007388 */ /* 0x0001e80000000c00 */
[----:B0-----:R0:W5:Y:S01]  /*145f0*/  LDL.LU R220, [R1+0x5d4] ;  /* 0x0005d40001dc7983 */ /* 0x0011620000300800 */
[----:B------:R-:W-:Y:S01]  /*14600*/  FADD R0, -R138, R0 ;  /* 0x000000008a007221 */ /* 0x000fe20000000100 */
[----:B------:R-:W1:Y:S03]  /*14610*/  LDTM.x128 R4, tmem[UR7] ;  /* 0x00000007000479ee */ /* 0x000e6600083c0000 */
[----:B------:R-:W-:Y:S01]  /*14620*/  FMUL R0, R0, 1.4426950216293334961 ;  /* 0x3fb8aa3b00007820 */ /* 0x000fe20000400000 */
[----:B------:R-:W-:-:S05]  /*14630*/  NOP ;  /* 0x0000000000007918 */ /* 0x000fca0000000000 */
[----:B------:R-:W1:Y:S02]  /*14640*/  MUFU.EX2 R0, R0 ;  /* 0x0000000000007308 */ /* 0x000e640000000800 */
[C---:B-1----:R-:W-:Y:S01]  /*14650*/  FMUL R4, R0.reuse, R4 ;  /* 0x0000000400047220 */ /* 0x042fe20000400000 */
        /* <DEDUP_REMOVED lines=127> */
[----:B------:R0:W-:Y:S01]  /*14e50*/  STTM.x128 tmem[UR7], R4 ;  /* 0x00000004000079ed */ /* 0x0001e200083c0007 */
[----:B------:R-:W1:Y:S02]  /*14e60*/  FENCE.VIEW.ASYNC.T ;  /* 0x00000000000073c6 */ /* 0x000e640000000200 */
[----:B-1----:R-:W-:Y:S01]  /*14e70*/  BAR.SYNC.DEFER_BLOCKING 0x0 ;  /* 0x0000000000007b1d */ /* 0x002fe20000010000 */
[----:B------:R-:W-:-:S05]  /*14e80*/  LEA R221, R143, UR4, 0x3 ;  /* 0x000000048fdd7c11 */ /* 0x000fca000f8e18ff */
[----:B------:R1:W-:Y:S06]  /*14e90*/  MEMBAR.ALL.CTA ;  /* 0x0000000000007992 */ /* 0x0003ec0000008000 */
[----:B-1----:R-:W1:Y:S01]  /*14ea0*/  FENCE.VIEW.ASYNC.S ;  /* 0x00000000000073c6 */ /* 0x002e620000000000 */
[----:B------:R-:W-:-:S05]  /*14eb0*/  VIADD R221, R221, 0x21000 ;  /* 0x00021000dddd7836 */ /* 0x000fca0000000000 */
[----:B------:R-:W-:Y:S01]  /*14ec0*/  R2UR UR6, R221 ;  /* 0x00000000dd0672ca */ /* 0x000fe200000e0000 */
[----:B-1----:R-:W-:Y:S06]  /*14ed0*/  BAR.SYNC.DEFER_BLOCKING 0x0 ;  /* 0x0000000000007b1d */ /* 0x002fec0000010000 */
[----:B------:R-:W-:Y:S08]  /*14ee0*/  @P5 BRA `(.L_x_15) ;  /* 0x0000000000905947 */ /* 0x000ff00003800000 */
[----:B------:R-:W2:Y:S04]  /*14ef0*/  LDL R234, [R1+0x690] ;  /* 0x0006900001ea7983 */ /* 0x000ea80000100800 */
[----:B------:R-:W3:Y:S04]  /*14f00*/  LDL.64 R222, [R1+0x5e0] ;  /* 0x0005e00001de7983 */ /* 0x000ee80000100a00 */
[----:B------:R-:W4:Y:S01]  /*14f10*/  LDL.64 R238, [R1+0x5d8] ;  /* 0x0005d80001ee7983 */ /* 0x000f220000100a00 */
[----:B------:R-:W-:-:S13]  /*14f20*/  ELECT P4, URZ, PT ;  /* 0x0000000000ff782f */ /* 0x000fda0003880000 */
[----:B0-----:R-:W-:-:S05]  /*14f30*/  @P4 IMAD.MOV.U32 R5, RZ, RZ, -0x7fffbfe0 ;  /* 0x80004020ff054424 */ /* 0x001fca00078e00ff */
[----:B------:R-:W-:Y:S02]  /*14f40*/  @P4 R2UR UR71, R5 ;  /* 0x00000000054742ca */ /* 0x000fe400000e0000 */
[----:B------:R-:W-:Y:S02]  /*14f50*/  MOV.SPILL R6, UR11 ;  /* 0x0000000b00067c02 */ /* 0x000fe40009000f00 */
[----:B------:R-:W-:Y:S01]  /*14f60*/  MOV.SPILL R7, UR10 ;  /* 0x0000000a00077c02 */ /* 0x000fe20009000f00 */
[----:B------:R-:W-:Y:S01]  /*14f70*/  UMOV UR72, 0x0 ;  /* 0x0000000000487882 */ /* 0x000fe20000000000 */
[----:B------:R-:W-:Y:S01]  /*14f80*/  MOV.SPILL R8, UR9 ;  /* 0x0000000900087c02 */ /* 0x000fe20009000f00 */
[----:B------:R-:W-:Y:S01]  /*14f90*/  UMOV UR73, 0x4400010 ;  /* 0x0440001000497882 */ /* 0x000fe20000000000 */
[----:B------:R-:W-:Y:S01]  /*14fa0*/  MOV.SPILL R9, UR8 ;  /* 0x0000000800097c02 */ /* 0x000fe20009000f00 */
[----:B------:R-:W-:Y:S01]  /*14fb0*/  IMAD.MOV.U32 R5, RZ, RZ, RZ ;  /* 0x000000ffff057224 */ /* 0x000fe200078e00ff */
[----:B--2---:R-:W-:-:S13]  /*14fc0*/  R2UR UR70, R234 ;  /* 0x00000000ea4672ca */ /* 0x004fda00000e0000 */
[----:B------:R-:W-:-:S05]  /*14fd0*/  IMAD.U32 R4, RZ, RZ, UR70 ;  /* 0x00000046ff047e24 */ /* 0x000fca000f8e00ff */
[----:B------:R-:W-:Y:S02]  /*14fe0*/  @P4 R2UR UR70, R4 ;  /* 0x00000000044642ca */ /* 0x000fe400000e0000 */
[----:B---3--:R-:W-:Y:S02]  /*14ff0*/  R2UR UR10, R222 ;  /* 0x00000000de0a72ca */ /* 0x008fe400000e0000 */
[----:B------:R-:W-:Y:S02]  /*15000*/  R2UR UR11, R223 ;  /* 0x00000000df0b72ca */ /* 0x000fe400000e0000 */
[----:B----4-:R-:W-:Y:S02]  /*15010*/  R2UR UR8, R238 ;  /* 0x00000000ee0872ca */ /* 0x010fe400000e0000 */
[----:B------:R-:W-:Y:S01]  /*15020*/  R2UR UR9, R239 ;  /* 0x00000000ef0972ca */ /* 0x000fe200000e0000 */
[----:B------:R-:W-:-:S04]  /*15030*/  IMAD.U32 R4, RZ, RZ, UR6 ;  /* 0x00000006ff047e24 */ /* 0x000fc8000f8e00ff */
[----:B------:R0:W-:Y:S01]  /*15040*/  UTCQMMA gdesc[UR12], gdesc[UR70], tmem[UR5], tmem[UR72], idesc[UR73], UPT ;  /* 0x00ff48460c0075ea */ /* 0x0001e2000b800305 */
[----:B------:R-:W-:Y:S01]  /*15050*/  @P4 MOV R4, R4 ;  /* 0x0000000400044202 */ /* 0x000fe20000000f00 */
[----:B0-----:R-:W-:Y:S02]  /*15060*/  UIADD3 UR72, UPT, UPT, UR5, 0x100000, URZ ;  /* 0x0010000005487890 */ /* 0x001fe4000fffe0ff */
[----:B------:R-:W-:Y:S01]  /*15070*/  UIADD3 UR73, UPT, UPT, UR5, 0x100000, URZ ;  /* 0x0010000005497890 */ /* 0x000fe2000fffe0ff */
[----:B------:R-:W-:Y:S01]  /*15080*/  UMOV UR70, 0x0 ;  /* 0x0000000000467882 */ /* 0x000fe20000000000 */
[----:B------:R-:W-:Y:S02]  /*15090*/  UMOV UR71, 0x4400010 ;  /* 0x0440001000477882 */ /* 0x000fe40000000000 */
[----:B------:R-:W-:Y:S03]  /*150a0*/  UTCQMMA gdesc[UR14], gdesc[UR16], tmem[UR5], tmem[UR70], idesc[UR71], UPT ;  /* 0x00ff46100e0075ea */ /* 0x000fe6000b800305 */
[----:B------:R-:W-:Y:S02]  /*150b0*/  UTCQMMA gdesc[UR12], gdesc[UR10], tmem[UR72], tmem[UR70], idesc[UR71], UPT ;  /* 0x00ff460a0c0075ea */ /* 0x000fe4000b800348 */
[----:B------:R0:W-:Y:S02]  /*150c0*/  UTCQMMA gdesc[UR14], gdesc[UR8], tmem[UR73], tmem[UR70], idesc[UR71], UPT ;  /* 0x00ff46080e0075ea */ /* 0x0001e4000b800349 */
[----:B0-----:R-:W-:-:S02]  /*150d0*/  @P4 R2UR UR70, R4 ;  /* 0x00000000044642ca */ /* 0x001fc400000e0000 */
[----:B------:R-:W-:-:S11]  /*150e0*/  R2UR.FILL UR11, R6 ;  /* 0x00000000060b72ca */ /* 0x000fd600004e0000 */
[----:B------:R1:W-:Y:S01]  /*150f0*/  UTCBAR [UR70], URZ ;  /* 0x000000ff460073e9 */ /* 0x0003e200080000ff */
[----:B------:R-:W-:Y:S02]  /*15100*/  R2UR.FILL UR10, R7 ;  /* 0x00000000070a72ca */ /* 0x000fe400004e0000 */
[----:B------:R-:W-:Y:S02]  /*15110*/  R2UR.FILL UR9, R8 ;  /* 0x00000000080972ca */ /* 0x000fe400004e0000 */
[----:B------:R-:W-:-:S15]  /*15120*/  R2UR.FILL UR8, R9 ;  /* 0x00000000090872ca */ /* 0x000fde00004e0000 */
.L_x_15:
[----:B0-----:R-:W2:Y:S01]  /*15130*/  LDL.LU R7, [R1+0x5cc] ;  /* 0x0005cc0001077983 */ /* 0x001ea20000300800 */
[----:B------:R-:W0:Y:S03]  /*15140*/  LDC R4, c[0x0][0x3d4] ;  /* 0x0000f500ff047b82 */ /* 0x000e260000000800 */
[----:B------:R-:W2:Y:S01]  /*15150*/  LDL.LU R6, [R1+0x5d0] ;  /* 0x0005d00001067983 */ /* 0x000ea20000300800 */
[----:B------:R-:W-:Y:S02]  /*15160*/  VIADD R143, R143, 0x1 ;  /* 0x000000018f8f7836 */ /* 0x000fe40000000000 */
[----:B-----5:R-:W-:Y:S02]  /*15170*/  IMAD.MOV.U32 R20, RZ, RZ, R220 ;  /* 0x000000ffff147224 */ /* 0x020fe400078e00dc */
[----:B------:R-:W3:Y:S01]  /*15180*/  LDC R5, c[0x0][0x3c4] ;  /* 0x0000f100ff057b82 */ /* 0x000ee20000000800 */
[----:B------:R-:W-:-:S04]  /*15190*/  ISETP.GT.AND P4, PT, R143, 0x1, PT ;  /* 0x000000018f00780c */ /* 0x000fc80003f84270 */
[----:B------:R-:W-:Y:S01]  /*151a0*/  SEL R143, R143, RZ, !P4 ;  /* 0x000000ff8f8f7207 */ /* 0x000fe20006000000 */
[----:B--2---:R-:W-:Y:S01]  /*151b0*/  FFMA R6, R0, R6, R7 ;  /* 0x0000000600067223 */ /* 0x004fe20000000007 */
[----:B0-----:R-:W-:Y:S02]  /*151c0*/  IMAD.SHL.U32 R0, R4, 0x40, RZ ;  /* 0x0000004004007824 */ /* 0x001fe400078e00ff */
[----:B---3--:R-:W-:Y:S02]  /*151d0*/  IMAD.SHL.U32 R4, R5, 0x40, RZ ;  /* 0x0000004005047824 */ /* 0x008fe400078e00ff */
[----:B------:R0:W-:Y:S01]  /*151e0*/  STL [R1+0x5d0], R6 ;  /* 0x0005d00601007387 */ /* 0x0001e20000100800 */
[----:B------:R-:W-:Y:S01]  /*151f0*/  IMAD.IADD R2, R0, 0x1, R2 ;  /* 0x0000000100027824 */ /* 0x000fe200078e0202 */
[----:B------:R-:W-:Y:S01]  /*15200*/  SEL R0, RZ, 0x1, !P4 ;  /* 0x00000001ff007807 */ /* 0x000fe20006000000 */
[----:B------:R-:W-:Y:S02]  /*15210*/  IMAD.IADD R3, R4, 0x1, R3 ;  /* 0x0000000104037824 */ /* 0x000fe400078e0203 */
[----:B------:R-:W-:-:S02]  /*15220*/  IMAD.MOV.U32 R4, RZ, RZ, R139 ;  /* 0x000000ffff047224 */ /* 0x000fc400078e008b */
[----:B------:R-:W-:Y:S01]  /*15230*/  IMAD.MOV.U32 R5, RZ, RZ, R140 ;  /* 0x000000ffff057224 */ /* 0x000fe200078e008c */
[----:B0-----:R-:W0:Y:S02]  /*15240*/  S2R R6, SR_CTAID.X ;  /* 0x0000000000067919 */ /* 0x001e240000002500 */
[----:B0-----:R-:W-:-:S05]  /*15250*/  IMAD.SHL.U32 R6, R6, 0x40, RZ ;  /* 0x0000004006067824 */ /* 0x001fca00078e00ff */
[----:B------:R-:W-:Y:S02]  /*15260*/  ISETP.GE.U32.AND P4, PT, R139, R6, PT ;  /* 0x000000068b00720c */ /* 0x000fe40003f86070 */
[----:B------:R-:W-:Y:S01]  /*15270*/  LOP3.LUT R6, R220, R0, RZ, 0x3c, !PT ;  /* 0x00000000dc067212 */ /* 0x000fe200078e3cff */
[----:B------:R-:W-:Y:S01]  /*15280*/  IMAD.MOV.U32 R0, RZ, RZ, R138 ;  /* 0x000000ffff007224 */ /* 0x000fe200078e008a */
[----:B------:R-:W-:-:S03]  /*15290*/  ISETP.GE.U32.AND.EX P4, PT, R140, RZ, PT, P4 ;  /* 0x000000ff8c00720c */ /* 0x000fc60003f86140 */
[----:B------:R2:W-:Y:S10]  /*152a0*/  STL [R1+0x5d4], R6 ;  /* 0x0005d40601007387 */ /* 0x0005f40000100800 */
[----:B--2---:R-:W-:Y:S05]  /*152b0*/  @!P4 BRA `(.L_x_16) ;  /* 0xffffff900014c947 */ /* 0x004fea000383ffff */
.L_x_11:
[----:B------:R-:W2:Y:S01]  /*152c0*/  LDL.LU R6, [R1+0x5d0] ;  /* 0x0005d00001067983 */ /* 0x000ea20000300800 */
[----:B------:R-:W3:Y:S02]  /*152d0*/  S2R R7, SR_CTAID.X ;  /* 0x0000000000077919 */ /* 0x000ee40000002500 */
[----:B---3--:R-:W-:-:S04]  /*152e0*/  IMAD.SHL.U32 R7, R7, 0x40, RZ ;  /* 0x0000004007077824 */ /* 0x008fc800078e00ff */
[----:B-----5:R-:W-:Y:S02]  /*152f0*/  VIADD R8, R7, 0x40 ;  /* 0x0000004007087836 */ /* 0x020fe40000000000 */
[----:B------:R-:W3:Y:S03]  /*15300*/  S2R R7, SR_TID.X ;  /* 0x0000000000077919 */ /* 0x000ee60000002100 */
[----:B------:R-:W-:Y:S02]  /*15310*/  ISETP.GE.AND P1, PT, R8, 0x1, PT ;  /* 0x000000010800780c */ /* 0x000fe40003f26270 */
[C---:B---3--:R-:W-:Y:S02]  /*15320*/  LOP3.LUT R0, R7.reuse, 0x10, RZ, 0xc0, !PT ;  /* 0x0000001007007812 */ /* 0x048fe400078ec0ff */
[----:B------:R-:W-:Y:S02]  /*15330*/  LOP3.LUT R3, R7, 0x80, RZ, 0xc0, !PT ;  /* 0x0000008007037812 */ /* 0x000fe400078ec0ff */
[----:B------:R-:W-:-:S05]  /*15340*/  LEA R0, R0, UR4, 0x9 ;  /* 0x0000000400007c11 */ /* 0x000fca000f8e48ff */
[----:B------:R-:W-:Y:S02]  /*15350*/  IMAD R0, R3, 0x20, R0 ;  /* 0x0000002003007824 */ /* 0x000fe400078e0200 */
[----:B--2---:R-:W-:Y:S01]  /*15360*/  IMAD.MOV.U32 R139, RZ, RZ, R6 ;  /* 0x000000ffff8b7224 */ /* 0x004fe200078e0006 */
[----:B------:R-:W-:Y:S06]  /*15370*/  @!P1 BRA `(.L_x_17) ;  /* 0x00000000000c9947 */ /* 0x000fec0003800000 */
[----:B------:R-:W-:-:S04]  /*15380*/  IMAD.U32 R220, R220, -0x80000000, RZ ;  /* 0x80000000dcdc7824 */ /* 0x000fc800078e00ff */
[----:B------:R-:W2:Y:S02]  /*15390*/  SYNCS.PHASECHK.TRANS64.TRYWAIT P1, [UR6], R220 ;  /* 0x000000dcff0075a7 */ /* 0x000ea40008021106 */
[----:B--2---:R-:W-:Y:S05]  /*153a0*/  @!P1 BRA `(.L_x_18) ;  /* 0x0000006000889947 */ /* 0x004fea0003800000 */
.L_x_17:
[----:B------:R-:W-:Y:S01]  /*153b0*/  BAR.SYNC.DEFER_BLOCKING 0x0 ;  /* 0x0000000000007b1d */ /* 0x000fe20000010000 */
[C---:B------:R-:W-:Y:S01]  /*153c0*/  FMUL R134, R139.reuse, 8388608 ;  /* 0x4b0000008b867820 */ /* 0x040fe20000400000 */
[C---:B------:R-:W-:Y:S02]  /*153d0*/  FSETP.GEU.AND P2, PT, R139.reuse, 1.175494350822287508e-38, PT ;  /* 0x008000008b00780b */ /* 0x040fe40003f4e000 */
[C---:B------:R-:W-:Y:S02]  /*153e0*/  FSETP.GT.AND P1, PT, |R139|.reuse, 8.50705917302346158658e+37, PT ;  /* 0x7e8000008b00780b */ /* 0x040fe40003f24200 */
[----:B------:R-:W-:Y:S02]  /*153f0*/  FSEL R134, R134, R139, !P2 ;  /* 0x0000008b86867208 */ /* 0x000fe40005000000 */
[----:B------:R-:W2:Y:S01]  /*15400*/  LDC.64 R146, c[0x0][0x398] ;  /* 0x0000e600ff927b82 */ /* 0x000ea20000000a00 */
[----:B------:R-:W3:Y:S01]  /*15410*/  S2R R228, SR_TID.X ;  /* 0x0000000000e47919 */ /* 0x000ee20000002100 */
[----:B------:R-:W-:Y:S01]  /*15420*/  FSETP.GEU.AND P3, PT, |R139|, 1.175494350822287508e-38, PT ;  /* 0x008000008b00780b */ /* 0x000fe20003f6e200 */
[C---:B------:R-:W-:Y:S01]  /*15430*/  VIADD R133, R134.reuse, 0xc0cafb0d ;  /* 0xc0cafb0d86857836 */ /* 0x040fe20000000000 */
[----:B------:R-:W-:Y:S01]  /*15440*/  FSEL R132, RZ, -23, P2 ;  /* 0xc1b80000ff847808 */ /* 0x000fe20001000000 */
[----:B------:R-:W4:Y:S03]  /*15450*/  S2R R143, SR_CTAID.X ;  /* 0x00000000008f7919 */ /* 0x000f260000002500 */
[----:B------:R-:W-:Y:S01]  /*15460*/  LOP3.LUT R133, R133, 0xff800000, RZ, 0xc0, !PT ;  /* 0xff80000085857812 */ /* 0x000fe200078ec0ff */
[----:B------:R-:W-:Y:S01]  /*15470*/  @P1 FMUL R139, R139, 0.25 ;  /* 0x3e8000008b8b1820 */ /* 0x000fe20000400000 */
[----:B------:R-:W5:Y:S02]  /*15480*/  S2R R145, SR_TID.X ;  /* 0x0000000000917919 */ /* 0x000f640000002100 */
[----:B------:R-:W-:Y:S01]  /*15490*/  I2FP.F32.S32 R135, R133 ;  /* 0x0000008500877245 */ /* 0x000fe20000201400 */
[----:B------:R-:W-:-:S02]  /*154a0*/  IMAD.IADD R133, R134, 0x1, -R133 ;  /* 0x0000000186857824 */ /* 0x000fc400078e0a85 */
[----:B------:R-:W-:Y:S01]  /*154b0*/  @!P3 FMUL R139, R139, 16777216 ;  /* 0x4b8000008b8bb820 */ /* 0x000fe20000400000 */
[----:B------:R-:W0:Y:S01]  /*154c0*/  S2R R232, SR_CTAID.Y ;  /* 0x0000000000e87919 */ /* 0x000e220000002600 */
[----:B------:R-:W1:Y:S01]  /*154d0*/  @!P0 SYNCS.CCTL.IV [UR4+0x21000] ;  /* 0x02100000ff0089b1 */ /* 0x000e620008000004 */
[----:B------:R-:W-:Y:S01]  /*154e0*/  FFMA.FTZ R132, R135, 1.1920928955078125e-07, R132 ;  /* 0x3400000087847823 */ /* 0x000fe20000010084 */
[----:B------:R-:W-:Y:S01]  /*154f0*/  FADD R133, R133, -1 ;  /* 0xbf80000085857421 */ /* 0x000fe20000000000 */
[----:B-1----:R-:W-:Y:S06]  /*15500*/  BAR.SYNC.DEFER_BLOCKING 0x0 ;  /* 0x0000000000007b1d */ /* 0x002fec0000010000 */
[----:B------:R-:W1:Y:S01]  /*15510*/  MUFU.RCP R135, R139 ;  /* 0x0000008b00877308 */ /* 0x000e620000001000 */
[----:B------:R-:W0:Y:S01]  /*15520*/  LDTM.x128 R4, tmem[UR7] ;  /* 0x00000007000479ee */ /* 0x000e2200083c0000 */
[----:B---3--:R-:W-:-:S02]  /*15530*/  SHF.R.U32.HI R2, RZ, 0x2, R228 ;  /* 0x00000002ff027819 */ /* 0x008fc400000116e4 */
[----:B------:R-:W-:Y:S02]  /*15540*/  LOP3.LUT R3, R228, 0xf, RZ, 0xc0, !PT ;  /* 0x0000000fe4037812 */ /* 0x000fe400078ec0ff */
[----:B------:R-:W-:Y:S01]  /*15550*/  LOP3.LUT R2, R2, 0x38, RZ, 0xc0, !PT ;  /* 0x0000003802027812 */ /* 0x000fe200078ec0ff */
[----:B----4-:R-:W-:Y:S01]  /*15560*/  IMAD.SHL.U32 R143, R143, 0x40, RZ ;  /* 0x000000408f8f7824 */ /* 0x010fe200078e00ff */
[----:B------:R-:W-:Y:S01]  /*15570*/  LOP3.LUT R141, R228, 0x60, RZ, 0xc0, !PT ;  /* 0x00000060e48d7812 */ /* 0x000fe200078ec0ff */
[----:B------:R-:W-:Y:S01]  /*15580*/  IMAD R0, R3, 0x10, R0 ;  /* 0x0000001003007824 */ /* 0x000fe200078e0200 */
[----:B------:R-:W-:Y:S01]  /*15590*/  LOP3.LUT R2, R2, 0x1f, R228, 0xf8, !PT ;  /* 0x0000001f02027812 */ /* 0x000fe200078ef8e4 */
[C---:B------:R-:W-:Y:S01]  /*155a0*/  IMAD.SHL.U32 R3, R228.reuse, 0x10, RZ ;  /* 0x00000010e4037824 */ /* 0x040fe200078e00ff */
[----:B------:R-:W-:Y:S01]  /*155b0*/  LOP3.LUT R202, R228, 0xff, RZ, 0xc0, !PT ;  /* 0x000000ffe4ca7812 */ /* 0x000fe200078ec0ff */
[----:B------:R-:W3:Y:S01]  /*155c0*/  @!P0 SYNCS.CCTL.IV [UR4+0x21008] ;  /* 0x02100800ff0089b1 */ /* 0x000ee20008000004 */
[----:B------:R-:W-:Y:S01]  /*155d0*/  NOP ;  /* 0x0000000000007918 */ /* 0x000fe20000000000 */
[----:B------:R-:W-:-:S02]  /*155e0*/  ISETP.GE.U32.AND P0, PT, R134, 0x7f800000, PT ;  /* 0x7f8000008600780c */ /* 0x000fc40003f06070 */
[----:B------:R-:W-:Y:S01]  /*155f0*/  LOP3.LUT R136, R3, 0x30, RZ, 0xc0, !PT ;  /* 0x0000003003887812 */ /* 0x000fe200078ec0ff */
[----:B------:R-:W-:Y:S01]  /*15600*/  IMAD.SHL.U32 R3, R2, 0x8, RZ ;  /* 0x0000000802037824 */ /* 0x000fe200078e00ff */
[----:B------:R-:W-:Y:S01]  /*15610*/  LEA R204, R202, UR4, 0x4 ;  /* 0x00000004cacc7c11 */ /* 0x000fe2000f8e20ff */
[----:B------:R-:W-:Y:S02]  /*15620*/  IMAD.SHL.U32 R2, R2, 0x10, RZ ;  /* 0x0000001002027824 */ /* 0x000fe400078e00ff */
[----:B0-----:R-:W-:Y:S01]  /*15630*/  @P1 FMUL R4, R4, 0.25 ;  /* 0x3e80000004041820 */ /* 0x001fe20000400000 */
[----:B------:R-:W-:Y:S01]  /*15640*/  @P1 FMUL R5, R5, 0.25 ;  /* 0x3e80000005051820 */ /* 0x000fe20000400000 */
        /* <DEDUP_REMOVED lines=126> */
[----:B------:R-:W-:Y:S01]  /*15e30*/  @!P3 FMUL R4, R4, 16777216 ;  /* 0x4b8000000404b820 */ /* 0x000fe20000400000 */
        /* <DEDUP_REMOVED lines=150> */
[----:B------:R-:W-:Y:S01]  /*167a0*/  FMUL R61, R135, R61 ;  /* 0x0000003d873d7220 */ /* 0x000fe20000400000 */
[----:B------:R-:W-:Y:S01]  /*167b0*/  LOP3.LUT R137, R3, 0xc0, RZ, 0xc0, !PT ;  /* 0x000000c003897812 */ /* 0x000fe200078ec0ff */
        /* <DEDUP_REMOVED lines=104> */
[----:B------:R-:W-:Y:S01]  /*16e40*/  F2FP.SATFINITE.E4M3.F32.PACK_AB_MERGE_C R135, R5, R4, RZ ;  /* 0x000000040587723e */ /* 0x000fe200048070ff */
[----:B------:R-:W-:Y:S01]  /*16e50*/  IMAD R3, R141, 0x8, R0 ;  /* 0x000000088d037824 */ /* 0x000fe200078e0200 */
[----:B------:R-:W-:-:S02]  /*16e60*/  F2FP.SATFINITE.E4M3.F32.PACK_AB_MERGE_C R8, R9, R8, RZ ;  /* 0x000000080908723e */ /* 0x000fc400048070ff */
[----:B------:R-:W-:Y:S02]  /*16e70*/  F2FP.SATFINITE.E4M3.F32.PACK_AB_MERGE_C R12, R13, R12, RZ ;  /* 0x0000000c0d0c723e */ /* 0x000fe400048070ff */
[----:B------:R-:W-:Y:S02]  /*16e80*/  F2FP.SATFINITE.E4M3.F32.PACK_AB_MERGE_C R20, R21, R20, RZ ;  /* 0x000000141514723e */ /* 0x000fe400048070ff */
[----:B------:R-:W-:Y:S02]  /*16e90*/  F2FP.SATFINITE.E4M3.F32.PACK_AB_MERGE_C R24, R25, R24, RZ ;  /* 0x000000181918723e */ /* 0x000fe400048070ff */
[----:B------:R-:W-:Y:S02]  /*16ea0*/  F2FP.SATFINITE.E4M3.F32.PACK_AB_MERGE_C R28, R29, R28, RZ ;  /* 0x0000001c1d1c723e */ /* 0x000fe400048070ff */
[----:B------:R-:W-:Y:S02]  /*16eb0*/  F2FP.SATFINITE.E4M3.F32.PACK_AB_MERGE_C R36, R37, R36, RZ ;  /* 0x000000242524723e */ /* 0x000fe400048070ff */
[----:B------:R-:W-:-:S02]  /*16ec0*/  F2FP.SATFINITE.E4M3.F32.PACK_AB_MERGE_C R40, R41, R40, RZ ;  /* 0x000000282928723e */ /* 0x000fc400048070ff */
[----:B------:R-:W-:Y:S02]  /*16ed0*/  F2FP.SATFINITE.E4M3.F32.PACK_AB_MERGE_C R44, R45, R44, RZ ;  /* 0x0000002c2d2c723e */ /* 0x000fe400048070ff */
[----:B------:R-:W-:Y:S02]  /*16ee0*/  IADD3 R0, PT, PT, R137, UR4, R136 ;  /* 0x0000000489007c10 */ /* 0x000fe4000fffe088 */
[----:B------:R-:W-:Y:S02]  /*16ef0*/  F2FP.SATFINITE.E4M3.F32.PACK_AB_MERGE_C R52, R53, R52, RZ ;  /* 0x000000343534723e */ /* 0x000fe400048070ff */
[----:B------:R-:W-:Y:S02]  /*16f00*/  F2FP.SATFINITE.E4M3.F32.PACK_AB_MERGE_C R56, R57, R56, RZ ;  /* 0x000000383938723e */ /* 0x000fe400048070ff */
[----:B------:R-:W-:Y:S02]  /*16f10*/  F2FP.SATFINITE.E4M3.F32.PACK_AB_MERGE_C R60, R61, R60, RZ ;  /* 0x0000003c3d3c723e */ /* 0x000fe400048070ff */
        /* <DEDUP_REMOVED lines=8> */
[----:B------:R-:W-:Y:S02]  /*16fa0*/  LOP3.LUT R135, R135, 0xffff, RZ, 0xc0, !PT ;  /* 0x0000ffff87877812 */ /* 0x000fe400078ec0ff */
[----:B------:R-:W-:Y:S02]  /*16fb0*/  LOP3.LUT R96, R8, 0xffff, RZ, 0xc0, !PT ;  /* 0x0000ffff08607812 */ /* 0x000fe400078ec0ff */
[----:B------:R-:W-:Y:S02]  /*16fc0*/  LOP3.LUT R98, R12, 0xffff, RZ, 0xc0, !PT ;  /* 0x0000ffff0c627812 */ /* 0x000fe400078ec0ff */
[----:B------:R-:W-:Y:S02]  /*16fd0*/  F2FP.SATFINITE.E4M3.F32.PACK_AB_MERGE_C R42, R43, R42, RZ ;  /* 0x0000002a2b2a723e */ /* 0x000fe400048070ff */
[----:B------:R-:W-:-:S02]  /*16fe0*/  LOP3.LUT R33, R20, 0xffff, RZ, 0xc0, !PT ;  /* 0x0000ffff14217812 */ /* 0x000fc400078ec0ff */
[----:B------:R-:W-:Y:S02]  /*16ff0*/  LOP3.LUT R112, R24, 0xffff, RZ, 0xc0, !PT ;  /* 0x0000ffff18707812 */ /* 0x000fe400078ec0ff */
[----:B------:R-:W-:Y:S02]  /*17000*/  LOP3.LUT R114, R28, 0xffff, RZ, 0xc0, !PT ;  /* 0x0000ffff1c727812 */ /* 0x000fe400078ec0ff */
[----:B------:R-:W-:Y:S02]  /*17010*/  LOP3.LUT R41, R36, 0xffff, RZ, 0xc0, !PT ;  /* 0x0000ffff24297812 */ /* 0x000fe400078ec0ff */
[----:B------:R-:W-:Y:S02]  /*17020*/  LOP3.LUT R128, R40, 0xffff, RZ, 0xc0, !PT ;  /* 0x0000ffff28807812 */ /* 0x000fe400078ec0ff */
[----:B------:R-:W-:Y:S02]  /*17030*/  LOP3.LUT R44, R44, 0xffff, RZ, 0xc0, !PT ;  /* 0x0000ffff2c2c7812 */ /* 0x000fe400078ec0ff */
[----:B------:R-:W-:-:S02]  /*17040*/  F2FP.SATFINITE.E4M3.F32.PACK_AB_MERGE_C R137, R15, R14, RZ ;  /* 0x0000000e0f89723e */ /* 0x000fc400048070ff */
[----:B------:R-:W-:Y:S02]  /*17050*/  F2FP.SATFINITE.E4M3.F32.PACK_AB_MERGE_C R38, R39, R38, RZ ;  /* 0x000000262726723e */ /* 0x000fe400048070ff */
[----:B------:R-:W-:Y:S02]  /*17060*/  F2FP.SATFINITE.E4M3.F32.PACK_AB_MERGE_C R46, R47, R46, RZ ;  /* 0x0000002e2f2e723e */ /* 0x000fe400048070ff */
[----:B------:R-:W-:Y:S02]  /*17070*/  LOP3.LUT R43, R52, 0xffff, RZ, 0xc0, !PT ;  /* 0x0000ffff342b7812 */ /* 0x000fe400078ec0ff */
[----:B------:R-:W-:Y:S02]  /*17080*/  LOP3.LUT R142, R56, 0xffff, RZ, 0xc0, !PT ;  /* 0x0000ffff388e7812 */ /* 0x000fe400078ec0ff */
[----:B------:R-:W-:Y:S02]  /*17090*/  LOP3.LUT R144, R60, 0xffff, RZ, 0xc0, !PT ;  /* 0x0000ffff3c907812 */ /* 0x000fe400078ec0ff */
[----:B------:R-:W-:-:S02]  /*170a0*/  F2FP.SATFINITE.E4M3.F32.PACK_AB_MERGE_C R22, R23, R22, RZ ;  /* 0x000000161716723e */ /* 0x000fc400048070ff */
[----:B------:R-:W-:Y:S02]  /*170b0*/  F2FP.SATFINITE.E4M3.F32.PACK_AB_MERGE_C R26, R27, R26, RZ ;  /* 0x0000001a1b1a723e */ /* 0x000fe400048070ff */
[----:B------:R-:W-:Y:S02]  /*170c0*/  F2FP.SATFINITE.E4M3.F32.PACK_AB_MERGE_C R30, R31, R30, RZ ;  /* 0x0000001e1f1e723e */ /* 0x000fe400048070ff */
[----:B------:R-:W-:Y:S02]  /*170d0*/  F2FP.SATFINITE.E4M3.F32.PACK_AB_MERGE_C R54, R55, R54, RZ ;  /* 0x000000363736723e */ /* 0x000fe400048070ff */
[----:B------:R-:W-:Y:S02]  /*170e0*/  F2FP.SATFINITE.E4M3.F32.PACK_AB_MERGE_C R58, R59, R58, RZ ;  /* 0x0000003a3b3a723e */ /* 0x000fe400048070ff */
[----:B------:R-:W-:Y:S02]  /*170f0*/  F2FP.SATFINITE.E4M3.F32.PACK_AB_MERGE_C R62, R63, R62, RZ ;  /* 0x0000003e3f3e723e */ /* 0x000fe400048070ff */
[----:B------:R-:W-:-:S02]  /*17100*/  F2FP.SATFINITE.E4M3.F32.PACK_AB_MERGE_C R16, R17, R16, RZ ;  /* 0x000000101110723e */ /* 0x000fc400048070ff */
[--C-:B------:R-:W-:Y:S02]  /*17110*/  PRMT R13, R98, 0x3340, R1.reuse ;  /* 0x00003340620d7816 */ /* 0x100fe40000000001 */
[----:B------:R-:W-:Y:S02]  /*17120*/  PRMT R12, R135, 0x3340, R96 ;  /* 0x00003340870c7816 */ /* 0x000fe40000000060 */
[----:B------:R-:W-:Y:S02]  /*17130*/  F2FP.SATFINITE.E4M3.F32.PACK_AB_MERGE_C R18, R19, R18, RZ ;  /* 0x000000121312723e */ /* 0x000fe400048070ff */
[----:B------:R-:W-:Y:S02]  /*17140*/  F2FP.SATFINITE.E4M3.F32.PACK_AB_MERGE_C R48, R49, R48, RZ ;  /* 0x000000303130723e */ /* 0x000fe400048070ff */
[----:B------:R-:W-:Y:S02]  /*17150*/  F2FP.SATFINITE.E4M3.F32.PACK_AB_MERGE_C R11, R131, R130, RZ ;  /* 0x00000082830b723e */ /* 0x000fe400048070ff */
[----:B------:R-:W-:-:S02]  /*17160*/  PRMT R15, R114, 0x3340, R1 ;  /* 0x00003340720f7816 */ /* 0x000fc40000000001 */
[--C-:B------:R-:W-:Y:S02]  /*17170*/  PRMT R17, R44, 0x3340, R1.reuse ;  /* 0x000033402c117816 */ /* 0x100fe40000000001 */
[----:B------:R-:W-:Y:S02]  /*17180*/  PRMT R8, R33, 0x3340, R112 ;  /* 0x0000334021087816 */ /* 0x000fe40000000070 */
[----:B------:R-:W-:Y:S02]  /*17190*/  PRMT R14, R41, 0x3340, R128 ;  /* 0x00003340290e7816 */ /* 0x000fe40000000080 */
[----:B------:R-:W-:Y:S02]  /*171a0*/  F2FP.SATFINITE.E4M3.F32.PACK_AB_MERGE_C R50, R51, R50, RZ ;  /* 0x000000323332723e */ /* 0x000fe400048070ff */
[----:B------:R-:W-:Y:S02]  /*171b0*/  PRMT R20, R144, 0x3340, R1 ;  /* 0x0000334090147816 */ /* 0x000fe40000000001 */
[----:B------:R-:W-:-:S02]  /*171c0*/  PRMT R19, R43, 0x3340, R142 ;  /* 0x000033402b137816 */ /* 0x000fc4000000008e */
[----:B------:R-:W-:Y:S02]  /*171d0*/  LOP3.LUT R45, R7, 0xffff, RZ, 0xc0, !PT ;  /* 0x0000ffff072d7812 */ /* 0x000fe400078ec0ff */
[----:B------:R-:W-:Y:S02]  /*171e0*/  LOP3.LUT R136, R136, 0xffff, RZ, 0xc0, !PT ;  /* 0x0000ffff88887812 */ /* 0x000fe400078ec0ff */
[----:B------:R-:W-:Y:S02]  /*171f0*/  LOP3.LUT R52, R137, 0xffff, RZ, 0xc0, !PT ;  /* 0x0000ffff89347812 */ /* 0x000fe400078ec0ff */
[----:B------:R-:W-:Y:S02]  /*17200*/  LOP3.LUT R49, R38, 0xffff, RZ, 0xc0, !PT ;  /* 0x0000ffff26317812 */ /* 0x000fe400078ec0ff */
[----:B------:R-:W-:Y:S02]  /*17210*/  LOP3.LUT R130, R42, 0xffff, RZ, 0xc0, !PT ;  /* 0x0000ffff2a827812 */ /* 0x000fe400078ec0ff */
[----:B------:R-:W-:-:S02]  /*17220*/  LOP3.LUT R140, R46, 0xffff, RZ, 0xc0, !PT ;  /* 0x0000ffff2e8c7812 */ /* 0x000fc400078ec0ff */
[----:B------:R-:W-:Y:S02]  /*17230*/  F2FP.SATFINITE.E4M3.F32.PACK_AB_MERGE_C R68, R69, R68, RZ ;  /* 0x000000444544723e */ /* 0x000fe400048070ff */
[----:B------:R-:W-:Y:S02]  /*17240*/  F2FP.SATFINITE.E4M3.F32.PACK_AB_MERGE_C R72, R73, R72, RZ ;  /* 0x000000484948723e */ /* 0x000fe400048070ff */
[----:B------:R-:W-:Y:S02]  /*17250*/  F2FP.SATFINITE.E4M3.F32.PACK_AB_MERGE_C R76, R77, R76, RZ ;  /* 0x0000004c4d4c723e */ /* 0x000fe400048070ff */
[----:B------:R-:W-:Y:S02]  /*17260*/  LOP3.LUT R47, R22, 0xffff, RZ, 0xc0, !PT ;  /* 0x0000ffff162f7812 */ /* 0x000fe400078ec0ff */
[----:B------:R-:W-:Y:S02]  /*17270*/  LOP3.LUT R56, R26, 0xffff, RZ, 0xc0, !PT ;  /* 0x0000ffff1a387812 */ /* 0x000fe400078ec0ff */
[----:B------:R-:W-:-:S02]  /*17280*/  LOP3.LUT R60, R30, 0xffff, RZ, 0xc0, !PT ;  /* 0x0000ffff1e3c7812 */ /* 0x000fc400078ec0ff */
[----:B------:R-:W-:Y:S02]  /*17290*/  LOP3.LUT R54, R54, 0xffff, RZ, 0xc0, !PT ;  /* 0x0000ffff36367812 */ /* 0x000fe400078ec0ff */
[----:B------:R-:W-:Y:S02]  /*172a0*/  LOP3.LUT R51, R58, 0xffff, RZ, 0xc0, !PT ;  /* 0x0000ffff3a337812 */ /* 0x000fe400078ec0ff */
[----:B------:R-:W-:Y:S02]  /*172b0*/  LOP3.LUT R62, R62, 0xffff, RZ, 0xc0, !PT ;  /* 0x0000ffff3e3e7812 */ /* 0x000fe400078ec0ff */
[----:B------:R-:W-:Y:S02]  /*172c0*/  F2FP.SATFINITE.E4M3.F32.PACK_AB_MERGE_C R70, R71, R70, RZ ;  /* 0x000000464746723e */ /* 0x000fe400048070ff */
[----:B------:R-:W-:Y:S02]  /*172d0*/  F2FP.SATFINITE.E4M3.F32.PACK_AB_MERGE_C R74, R75, R74, RZ ;  /* 0x0000004a4b4a723e */ /* 0x000fe400048070ff */
[----:B------:R-:W-:-:S02]  /*172e0*/  F2FP.SATFINITE.E4M3.F32.PACK_AB_MERGE_C R78, R79, R78, RZ ;  /* 0x0000004e4f4e723e */ /* 0x000fc400048070ff */
[----:B------:R-:W-:Y:S02]  /*172f0*/  F2FP.SATFINITE.E4M3.F32.PACK_AB_MERGE_C R84, R85, R84, RZ ;  /* 0x000000545554723e */ /* 0x000fe400048070ff */
[----:B------:R-:W-:Y:S02]  /*17300*/  F2FP.SATFINITE.E4M3.F32.PACK_AB_MERGE_C R88, R89, R88, RZ ;  /* 0x000000585958723e */ /* 0x000fe400048070ff */
[----:B------:R-:W-:Y:S02]  /*17310*/  F2FP.SATFINITE.E4M3.F32.PACK_AB_MERGE_C R92, R93, R92, RZ ;  /* 0x0000005c5d5c723e */ /* 0x000fe400048070ff */
[----:B------:R-:W-:Y:S02]  /*17320*/  PRMT R12, R12, 0x5410, R13 ;  /* 0x000054100c0c7816 */ /* 0x000fe4000000000d */
[----:B------:R-:W-:Y:S02]  /*17330*/  F2FP.SATFINITE.E4M3.F32.PACK_AB_MERGE_C R86, R87, R86, RZ ;  /* 0x000000565756723e */ /* 0x000fe400048070ff */
[----:B------:R-:W-:-:S02]  /*17340*/  F2FP.SATFINITE.E4M3.F32.PACK_AB_MERGE_C R90, R91, R90, RZ ;  /* 0x0000005a5b5a723e */ /* 0x000fc400048070ff */
[----:B------:R-:W-:Y:S02]  /*17350*/  F2FP.SATFINITE.E4M3.F32.PACK_AB_MERGE_C R94, R95, R94, RZ ;  /* 0x0000005e5f5e723e */ /* 0x000fe400048070ff */
[----:B------:R-:W-:Y:S02]  /*17360*/  PRMT R13, R8, 0x5410, R15 ;  /* 0x00005410080d7816 */ /* 0x000fe4000000000f */
[----:B------:R-:W-:Y:S02]  /*17370*/  PRMT R14, R14, 0x5410, R17 ;  /* 0x000054100e0e7816 */ /* 0x000fe40000000011 */
[----:B------:R-:W-:Y:S02]  /*17380*/  PRMT R15, R19, 0x5410, R20 ;  /* 0x00005410130f7816 */ /* 0x000fe40000000014 */
[--C-:B------:R-:W-:Y:S02]  /*17390*/  PRMT R8, R52, 0x3340, R1.reuse ;  /* 0x0000334034087816 */ /* 0x100fe40000000001 */
[----:B------:R-:W-:-:S02]  /*173a0*/  PRMT R7, R140, 0x3340, R1 ;  /* 0x000033408c077816 */ /* 0x000fc40000000001 */
[----:B------:R-:W-:Y:S02]  /*173b0*/  PRMT R17, R45, 0x3340, R136 ;  /* 0x000033402d117816 */ /* 0x000fe40000000088 */
[----:B------:R-:W-:Y:S02]  /*173c0*/  PRMT R24, R49, 0x3340, R130 ;  /* 0x0000334031187816 */ /* 0x000fe40000000082 */
[--C-:B------:R-:W-:Y:S02]  /*173d0*/  PRMT R20, R60, 0x3340, R1.reuse ;  /* 0x000033403c147816 */ /* 0x100fe40000000001 */
[----:B------:R-:W-:Y:S02]  /*173e0*/  PRMT R22, R62, 0x3340, R1 ;  /* 0x000033403e167816 */ /* 0x000fe40000000001 */
        /* <DEDUP_REMOVED lines=26> */
[----:B------:R-:W-:Y:S02]  /*17590*/  PRMT R17, R17, 0x5410, R8 ;  /* 0x0000541011117816 */ /* 0x000fe40000000008 */
[----:B------:R-:W-:Y:S02]  /*175a0*/  PRMT R24, R24, 0x5410, R7 ;  /* 0x0000541018187816 */ /* 0x000fe40000000007 */
[----:B------:R-:W-:Y:S02]  /*175b0*/  PRMT R19, R19, 0x5410, R20 ;  /* 0x0000541013137816 */ /* 0x000fe40000000014 */
[----:B------:R-:W-:Y:S02]  /*175c0*/  PRMT R25, R25, 0x5410, R22 ;  /* 0x0000541019197816 */ /* 0x000fe40000000016 */
[----:B------:R-:W-:Y:S02]  /*175d0*/  PRMT R8, R76, 0x3340, R1 ;  /* 0x000033404c087816 */ /* 0x000fe40000000001 */
[----:B------:R-:W-:-:S02]  /*175e0*/  PRMT R7, R68, 0x3340, R53 ;  /* 0x0000334044077816 */ /* 0x000fc40000000035 */
[--C-:B------:R-:W-:Y:S02]  /*175f0*/  PRMT R23, R78, 0x3340, R1.reuse ;  /* 0x000033404e177816 */ /* 0x100fe40000000001 */
[----:B------:R-:W-:Y:S02]  /*17600*/  PRMT R22, R92, 0x3340, R1 ;  /* 0x000033405c167816 */ /* 0x000fe40000000001 */
[----:B------:R-:W-:Y:S02]  /*17610*/  PRMT R20, R70, 0x3340, R55 ;  /* 0x0000334046147816 */ /* 0x000fe40000000037 */
[----:B------:R-:W-:Y:S02]  /*17620*/  PRMT R21, R84, 0x3340, R57 ;  /* 0x0000334054157816 */ /* 0x000fe40000000039 */
[----:B------:R-:W-:Y:S02]  /*17630*/  F2FP.SATFINITE.E4M3.F32.PACK_AB_MERGE_C R64, R65, R64, RZ ;  /* 0x000000404140723e */ /* 0x000fe400048070ff */
[----:B------:R-:W-:-:S02]  /*17640*/  F2FP.SATFINITE.E4M3.F32.PACK_AB_MERGE_C R66, R67, R66, RZ ;  /* 0x000000424342723e */ /* 0x000fc400048070ff */
[----:B------:R-:W-:Y:S02]  /*17650*/  PRMT R27, R94, 0x3340, R1 ;  /* 0x000033405e1b7816 */ /* 0x000fe40000000001 */
[----:B------:R-:W-:Y:S02]  /*17660*/  PRMT R26, R86, 0x3340, R61 ;  /* 0x00003340561a7816 */ /* 0x000fe4000000003d */
[----:B------:R-:W-:Y:S02]  /*17670*/  LOP3.LUT R100, R100, 0xffff, RZ, 0xc0, !PT ;  /* 0x0000ffff64647812 */ /* 0x000fe400078ec0ff */
[----:B------:R-:W-:Y:S02]  /*17680*/  LOP3.LUT R63, R104, 0xffff, RZ, 0xc0, !PT ;  /* 0x0000ffff683f7812 */ /* 0x000fe400078ec0ff */
[----:B------:R-:W-:Y:S02]  /*17690*/  LOP3.LUT R108, R108, 0xffff, RZ, 0xc0, !PT ;  /* 0x0000ffff6c6c7812 */ /* 0x000fe400078ec0ff */
[----:B------:R-:W-:-:S02]  /*176a0*/  LOP3.LUT R102, R102, 0xffff, RZ, 0xc0, !PT ;  /* 0x0000ffff66667812 */ /* 0x000fc400078ec0ff */
        /* <DEDUP_REMOVED lines=8> */
[----:B------:R-:W-:Y:S02]  /*17730*/  PRMT R7, R7, 0x5410, R8 ;  /* 0x0000541007077816 */ /* 0x000fe40000000008 */
[----:B------:R-:W-:Y:S02]  /*17740*/  PRMT R20, R20, 0x5410, R23 ;  /* 0x0000541014147816 */ /* 0x000fe40000000017 */
[----:B------:R-:W-:Y:S02]  /*17750*/  PRMT R8, R21, 0x5410, R22 ;  /* 0x0000541015087816 */ /* 0x000fe40000000016 */
[----:B------:R-:W-:-:S02]  /*17760*/  PRMT R21, R26, 0x5410, R27 ;  /* 0x000054101a157816 */ /* 0x000fc4000000001b */
[----:B------:R-:W-:Y:S02]  /*17770*/  PRMT R23, R108, 0x3340, R1 ;  /* 0x000033406c177816 */ /* 0x000fe40000000001 */
[----:B------:R-:W-:Y:S02]  /*17780*/  PRMT R28, R100, 0x3340, R63 ;  /* 0x00003340641c7816 */ /* 0x000fe4000000003f */
[--C-:B------:R-:W-:Y:S02]  /*17790*/  PRMT R27, R110, 0x3340, R1.reuse ;  /* 0x000033406e1b7816 */ /* 0x100fe40000000001 */
[--C-:B------:R-:W-:Y:S02]  /*177a0*/  PRMT R26, R124, 0x3340, R1.reuse ;  /* 0x000033407c1a7816 */ /* 0x100fe40000000001 */
[----:B------:R-:W-:Y:S02]  /*177b0*/  PRMT R31, R126, 0x3340, R1 ;  /* 0x000033407e1f7816 */ /* 0x000fe40000000001 */
[----:B------:R-:W-:-:S02]  /*177c0*/  PRMT R22, R102, 0x3340, R65 ;  /* 0x0000334066167816 */ /* 0x000fc40000000041 */
[----:B------:R-:W-:Y:S02]  /*177d0*/  PRMT R29, R116, 0x3340, R67 ;  /* 0x00003340741d7816 */ /* 0x000fe40000000043 */
[----:B------:R-:W-:Y:S02]  /*177e0*/  PRMT R30, R118, 0x3340, R69 ;  /* 0x00003340761e7816 */ /* 0x000fe40000000045 */
[----:B------:R-:W-:Y:S02]  /*177f0*/  PRMT R28, R28, 0x5410, R23 ;  /* 0x000054101c1c7816 */ /* 0x000fe40000000017 */
[----:B------:R-:W-:Y:S02]  /*17800*/  PRMT R22, R22, 0x5410, R27 ;  /* 0x0000541016167816 */ /* 0x000fe4000000001b */
[----:B------:R-:W-:Y:S02]  /*17810*/  PRMT R29, R29, 0x5410, R26 ;  /* 0x000054101d1d7816 */ /* 0x000fe4000000001a */
[----:B------:R-:W-:-:S02]  /*17820*/  PRMT R23, R30, 0x5410, R31 ;  /* 0x000054101e177816 */ /* 0x000fc4000000001f */
[----:B------:R-:W-:Y:S02]  /*17830*/  SHF.R.U32.HI R26, RZ, 0x8, R135 ;  /* 0x00000008ff1a7819 */ /* 0x000fe40000011687 */
[----:B------:R-:W-:Y:S02]  /*17840*/  SHF.R.U32.HI R27, RZ, 0x8, R96 ;  /* 0x00000008ff1b7819 */ /* 0x000fe40000011660 */
[----:B------:R-:W-:Y:S02]  /*17850*/  SHF.R.U32.HI R31, RZ, 0x8, R33 ;  /* 0x00000008ff1f7819 */ /* 0x000fe40000011621 */
[----:B------:R-:W-:Y:S02]  /*17860*/  SHF.R.U32.HI R30, RZ, 0x8, R98 ;  /* 0x00000008ff1e7819 */ /* 0x000fe40000011662 */
[----:B------:R-:W-:Y:S02]  /*17870*/  SHF.R.U32.HI R33, RZ, 0x8, R112 ;  /* 0x00000008ff217819 */ /* 0x000fe40000011670 */
[----:B------:R-:W-:-:S02]  /*17880*/  LOP3.LUT R26, R26, 0xffff, RZ, 0xc0, !PT ;  /* 0x0000ffff1a1a7812 */ /* 0x000fc400078ec0ff */
[----:B------:R-:W-:Y:S02]  /*17890*/  LOP3.LUT R27, R27, 0xffff, RZ, 0xc0, !PT ;  /* 0x0000ffff1b1b7812 */ /* 0x000fe400078ec0ff */
[----:B------:R-:W-:Y:S02]  /*178a0*/  LOP3.LUT R30, R30, 0xffff, RZ, 0xc0, !PT ;  /* 0x0000ffff1e1e7812 */ /* 0x000fe400078ec0ff */
[----:B------:R-:W-:Y:S02]  /*178b0*/  LOP3.LUT R38, R31, 0xffff, RZ, 0xc0, !PT ;  /* 0x0000ffff1f267812 */ /* 0x000fe400078ec0ff */
[----:B------:R-:W-:Y:S02]  /*178c0*/  LOP3.LUT R33, R33, 0xffff, RZ, 0xc0, !PT ;  /* 0x0000ffff21217812 */ /* 0x000fe400078ec0ff */
[----:B------:R-:W-:Y:S02]  /*178d0*/  F2FP.SATFINITE.E4M3.F32.PACK_AB_MERGE_C R34, R35, R34, RZ ;  /* 0x000000222322723e */ /* 0x000fe400048070ff */
[----:B------:R-:W-:-:S02]  /*178e0*/  SHF.R.U32.HI R35, RZ, 0x8, R114 ;  /* 0x00000008ff237819 */ /* 0x000fc40000011672 */
[----:B------:R-:W-:Y:S02]  /*178f0*/  PRMT R36, R26, 0x3340, R27 ;  /* 0x000033401a247816 */ /* 0x000fe4000000001b */
[----:B------:R-:W-:Y:S02]  /*17900*/  PRMT R37, R30, 0x3340, R1 ;  /* 0x000033401e257816 */ /* 0x000fe40000000001 */
[----:B------:R-:W-:Y:S02]  /*17910*/  PRMT R38, R38, 0x3340, R33 ;  /* 0x0000334026267816 */ /* 0x000fe40000000021 */
[----:B------:R-:W-:Y:S02]  /*17920*/  SHF.R.U32.HI R26, RZ, 0x8, R41 ;  /* 0x00000008ff1a7819 */ /* 0x000fe40000011629 */
[----:B------:R-:W-:Y:S02]  /*17930*/  SHF.R.U32.HI R27, RZ, 0x8, R128 ;  /* 0x00000008ff1b7819 */ /* 0x000fe40000011680 */
[----:B------:R-:W-:-:S02]  /*17940*/  SHF.R.U32.HI R30, RZ, 0x8, R44 ;  /* 0x00000008ff1e7819 */ /* 0x000fc4000001162c */
[----:B------:R-:W-:Y:S02]  /*17950*/  SHF.R.U32.HI R31, RZ, 0x8, R43 ;  /* 0x00000008ff1f7819 */ /* 0x000fe4000001162b */
[----:B------:R-:W-:Y:S02]  /*17960*/  SHF.R.U32.HI R33, RZ, 0x8, R142 ;  /* 0x00000008ff217819 */ /* 0x000fe4000001168e */
[----:B------:R-:W-:Y:S02]  /*17970*/  LOP3.LUT R40, R35, 0xffff, RZ, 0xc0, !PT ;  /* 0x0000ffff23287812 */ /* 0x000fe400078ec0ff */
[----:B------:R-:W-:Y:S02]  /*17980*/  LOP3.LUT R26, R26, 0xffff, RZ, 0xc0, !PT ;  /* 0x0000ffff1a1a7812 */ /* 0x000fe400078ec0ff */
[----:B------:R-:W-:Y:S02]  /*17990*/  LOP3.LUT R27, R27, 0xffff, RZ, 0xc0, !PT ;  /* 0x0000ffff1b1b7812 */ /* 0x000fe400078ec0ff */
[----:B------:R-:W-:-:S02]  /*179a0*/  LOP3.LUT R30, R30, 0xffff, RZ, 0xc0, !PT ;  /* 0x0000ffff1e1e7812 */ /* 0x000fc400078ec0ff */
[----:B------:R-:W-:Y:S02]  /*179b0*/  LOP3.LUT R42, R31, 0xffff, RZ, 0xc0, !PT ;  /* 0x0000ffff1f2a7812 */ /* 0x000fe400078ec0ff */
[----:B------:R-:W-:Y:S02]  /*179c0*/  LOP3.LUT R33, R33, 0xffff, RZ, 0xc0, !PT ;  /* 0x0000ffff21217812 */ /* 0x000fe400078ec0ff */
[----:B------:R-:W-:Y:S02]  /*179d0*/  PRMT R39, R40, 0x3340, R1 ;  /* 0x0000334028277816 */ /* 0x000fe40000000001 */
[----:B------:R-:W-:Y:S02]  /*179e0*/  SHF.R.U32.HI R35, RZ, 0x8, R144 ;  /* 0x00000008ff237819 */ /* 0x000fe40000011690 */
[----:B------:R-:W-:Y:S02]  /*179f0*/  PRMT R40, R26, 0x3340, R27 ;  /* 0x000033401a287816 */ /* 0x000fe4000000001b */
[----:B------:R-:W-:-:S02]  /*17a00*/  PRMT R41, R30, 0x3340, R1 ;  /* 0x000033401e297816 */ /* 0x000fc40000000001 */
[----:B------:R-:W-:Y:S02]  /*17a10*/  PRMT R42, R42, 0x3340, R33 ;  /* 0x000033402a2a7816 */ /* 0x000fe40000000021 */
[----:B------:R-:W-:Y:S02]  /*17a20*/  SHF.R.U32.HI R26, RZ, 0x8, R45 ;  /* 0x00000008ff1a7819 */ /* 0x000fe4000001162d */
[----:B------:R-:W-:Y:S02]  /*17a30*/  SHF.R.U32.HI R27, RZ, 0x8, R136 ;  /* 0x00000008ff1b7819 */ /* 0x000fe40000011688 */
[----:B------:R-:W-:Y:S02]  /*17a40*/  SHF.R.U32.HI R30, RZ, 0x8, R52 ;  /* 0x00000008ff1e7819 */ /* 0x000fe40000011634 */
[----:B------:R-:W-:Y:S02]  /*17a50*/  SHF.R.U32.HI R31, RZ, 0x8, R47 ;  /* 0x00000008ff1f7819 */ /* 0x000fe4000001162f */
[----:B------:R-:W-:-:S02]  /*17a60*/  SHF.R.U32.HI R33, RZ, 0x8, R56 ;  /* 0x00000008ff217819 */ /* 0x000fc40000011638 */
[----:B------:R-:W-:Y:S02]  /*17a70*/  LOP3.LUT R44, R35, 0xffff, RZ, 0xc0, !PT ;  /* 0x0000ffff232c7812 */ /* 0x000fe400078ec0ff */
[----:B------:R-:W-:Y:S02]  /*17a80*/  LOP3.LUT R26, R26, 0xffff, RZ, 0xc0, !PT ;  /* 0x0000ffff1a1a7812 */ /* 0x000fe400078ec0ff */
[----:B------:R-:W-:Y:S02]  /*17a90*/  LOP3.LUT R27, R27, 0xffff, RZ, 0xc0, !PT ;  /* 0x0000ffff1b1b7812 */ /* 0x000fe400078ec0ff */
[----:B------:R-:W-:Y:S02]  /*17aa0*/  LOP3.LUT R30, R30, 0xffff, RZ, 0xc0, !PT ;  /* 0x0000ffff1e1e7812 */ /* 0x000fe400078ec0ff */
[----:B------:R-:W-:Y:S02]  /*17ab0*/  LOP3.LUT R46, R31, 0xffff, RZ, 0xc0, !PT ;  /* 0x0000ffff1f2e7812 */ /* 0x000fe400078ec0ff */
[----:B------:R-:W-:-:S02]  /*17ac0*/  LOP3.LUT R33, R33, 0xffff, RZ, 0xc0, !PT ;  /* 0x0000ffff21217812 */ /* 0x000fc400078ec0ff */
[----:B------:R-:W-:Y:S02]  /*17ad0*/  PRMT R43, R44, 0x3340, R1 ;  /* 0x000033402c2b7816 */ /* 0x000fe40000000001 */
[----:B------:R-:W-:Y:S02]  /*17ae0*/  PRMT R44, R26, 0x3340, R27 ;  /* 0x000033401a2c7816 */ /* 0x000fe4000000001b */
[----:B------:R-:W-:Y:S02]  /*17af0*/  SHF.R.U32.HI R35, RZ, 0x8, R60 ;  /* 0x00000008ff237819 */ /* 0x000fe4000001163c */
[----:B------:R-:W-:Y:S02]  /*17b00*/  PRMT R45, R30, 0x3340, R1 ;  /* 0x000033401e2d7816 */ /* 0x000fe40000000001 */
[----:B------:R-:W-:Y:S02]  /*17b10*/  PRMT R46, R46, 0x3340, R33 ;  /* 0x000033402e2e7816 */ /* 0x000fe40000000021 */
[----:B------:R-:W-:-:S02]  /*17b20*/  SHF.R.U32.HI R26, RZ, 0x8, R49 ;  /* 0x00000008ff1a7819 */ /* 0x000fc40000011631 */
[----:B------:R-:W-:Y:S02]  /*17b30*/  SHF.R.U32.HI R27, RZ, 0x8, R130 ;  /* 0x00000008ff1b7819 */ /* 0x000fe40000011682 */
[----:B------:R-:W-:Y:S02]  /*17b40*/  SHF.R.U32.HI R30, RZ, 0x8, R140 ;  /* 0x00000008ff1e7819 */ /* 0x000fe4000001168c */
[----:B------:R-:W-:Y:S02]  /*17b50*/  SHF.R.U32.HI R31, RZ, 0x8, R54 ;  /* 0x00000008ff1f7819 */ /* 0x000fe40000011636 */
[----:B------:R-:W-:Y:S02]  /*17b60*/  SHF.R.U32.HI R33, RZ, 0x8, R51 ;  /* 0x00000008ff217819 */ /* 0x000fe40000011633 */
[----:B------:R-:W-:Y:S02]  /*17b70*/  LOP3.LUT R52, R35, 0xffff, RZ, 0xc0, !PT ;  /* 0x0000ffff23347812 */ /* 0x000fe400078ec0ff */
[----:B------:R-:W-:-:S02]  /*17b80*/  LOP3.LUT R26, R26, 0xffff, RZ, 0xc0, !PT ;  /* 0x0000ffff1a1a7812 */ /* 0x000fc400078ec0ff */
[----:B------:R-:W-:Y:S02]  /*17b90*/  LOP3.LUT R27, R27, 0xffff, RZ, 0xc0, !PT ;  /* 0x0000ffff1b1b7812 */ /* 0x000fe400078ec0ff */
[----:B------:R-:W-:Y:S02]  /*17ba0*/  LOP3.LUT R30, R30, 0xffff, RZ, 0xc0, !PT ;  /* 0x0000ffff1e1e7812 */ /* 0x000fe400078ec0ff */
[----:B------:R-:W-:Y:S02]  /*17bb0*/  LOP3.LUT R54, R31, 0xffff, RZ, 0xc0, !PT ;  /* 0x0000ffff1f367812 */ /* 0x000fe400078ec0ff */
[----:B------:R-:W-:Y:S02]  /*17bc0*/  LOP3.LUT R33, R33, 0xffff, RZ, 0xc0, !PT ;  /* 0x0000ffff21217812 */ /* 0x000fe400078ec0ff */
[----:B------:R-:W-:Y:S02]  /*17bd0*/  PRMT R47, R52, 0x3340, R1 ;  /* 0x00003340342f7816 */ /* 0x000fe40000000001 */
[----:B------:R-:W-:-:S02]  /*17be0*/  PRMT R49, R26, 0x3340, R27 ;  /* 0x000033401a317816 */ /* 0x000fc4000000001b */
[----:B------:R-:W-:Y:S02]  /*17bf0*/  SHF.R.U32.HI R35, RZ, 0x8, R62 ;  /* 0x00000008ff237819 */ /* 0x000fe4000001163e */
[----:B------:R-:W-:Y:S02]  /*17c00*/  PRMT R52, R30, 0x3340, R1 ;  /* 0x000033401e347816 */ /* 0x000fe40000000001 */
[----:B------:R-:W-:Y:S02]  /*17c10*/  PRMT R54, R54, 0x3340, R33 ;  /* 0x0000334036367816 */ /* 0x000fe40000000021 */
[----:B------:R-:W-:Y:S02]  /*17c20*/  SHF.R.U32.HI R26, RZ, 0x8, R68 ;  /* 0x00000008ff1a7819 */ /* 0x000fe40000011644 */
[----:B------:R-:W-:Y:S02]  /*17c30*/  SHF.R.U32.HI R30, RZ, 0x8, R53 ;  /* 0x00000008ff1e7819 */ /* 0x000fe40000011635 */
[----:B------:R-:W-:-:S02]  /*17c40*/  SHF.R.U32.HI R33, RZ, 0x8, R76 ;  /* 0x00000008ff217819 */ /* 0x000fc4000001164c */
[----:B------:R-:W-:Y:S02]  /*17c50*/  LOP3.LUT R56, R35, 0xffff, RZ, 0xc0, !PT ;  /* 0x0000ffff23387812 */ /* 0x000fe400078ec0ff */
[----:B------:R-:W-:Y:S02]  /*17c60*/  LOP3.LUT R53, R26, 0xffff, RZ, 0xc0, !PT ;  /* 0x0000ffff1a357812 */ /* 0x000fe400078ec0ff */
[----:B------:R-:W-:Y:S02]  /*17c70*/  LOP3.LUT R30, R30, 0xffff, RZ, 0xc0, !PT ;  /* 0x0000ffff1e1e7812 */ /* 0x000fe400078ec0ff */
[----:B------:R-:W-:Y:S02]  /*17c80*/  LOP3.LUT R26, R33, 0xffff, RZ, 0xc0, !PT ;  /* 0x0000ffff211a7812 */ /* 0x000fe400078ec0ff */
[----:B------:R-:W-:Y:S02]  /*17c90*/  PRMT R51, R56, 0x3340, R1 ;  /* 0x0000334038337816 */ /* 0x000fe40000000001 */
[----:B------:R-:W-:Y:S01]  /*17ca0*/  SHF.R.U32.HI R27, RZ, 0x8, R70 ;  /* 0x00000008ff1b7819 */ /* 0x000fe20000011646 */
[----:B------:R-:W-:Y:S01]  /*17cb0*/  IMAD.MOV.U32 R70, RZ, RZ, 0x3dc6b27f ;  /* 0x3dc6b27fff467424 */ /* 0x000fe200078e00ff */
[----:B------:R-:W-:-:S02]  /*17cc0*/  SHF.R.U32.HI R35, RZ, 0x8, R78 ;  /* 0x00000008ff237819 */ /* 0x000fc4000001164e */
[----:B------:R-:W-:Y:S02]  /*17cd0*/  PRMT R53, R53, 0x3340, R30 ;  /* 0x0000334035357816 */ /* 0x000fe4000000001e */
[----:B------:R-:W-:Y:S02]  /*17ce0*/  PRMT R56, R26, 0x3340, R1 ;  /* 0x000033401a387816 */ /* 0x000fe40000000001 */
[----:B------:R-:W-:Y:S02]  /*17cf0*/  SHF.R.U32.HI R26, RZ, 0x8, R84 ;  /* 0x00000008ff1a7819 */ /* 0x000fe40000011654 */
[----:B------:R-:W-:Y:S02]  /*17d00*/  SHF.R.U32.HI R30, RZ, 0x8, R57 ;  /* 0x00000008ff1e7819 */ /* 0x000fe40000011639 */
[----:B------:R-:W-:Y:S02]  /*17d10*/  SHF.R.U32.HI R31, RZ, 0x8, R55 ;  /* 0x00000008ff1f7819 */ /* 0x000fe40000011637 */
[----:B------:R-:W-:-:S02]  /*17d20*/  LOP3.LUT R58, R27, 0xffff, RZ, 0xc0, !PT ;  /* 0x0000ffff1b3a7812 */ /* 0x000fc400078ec0ff */
[----:B------:R-:W-:Y:S02]  /*17d30*/  LOP3.LUT R60, R35, 0xffff, RZ, 0xc0, !PT ;  /* 0x0000ffff233c7812 */ /* 0x000fe400078ec0ff */
[----:B------:R-:W-:Y:S02]  /*17d40*/  SHF.R.U32.HI R33, RZ, 0x8, R92 ;  /* 0x00000008ff217819 */ /* 0x000fe4000001165c */
[----:B------:R-:W-:Y:S02]  /*17d50*/  SHF.R.U32.HI R27, RZ, 0x8, R86 ;  /* 0x00000008ff1b7819 */ /* 0x000fe40000011656 */
[----:B------:R-:W-:Y:S02]  /*17d60*/  LOP3.LUT R35, R26, 0xffff, RZ, 0xc0, !PT ;  /* 0x0000ffff1a237812 */ /* 0x000fe400078ec0ff */
[----:B------:R-:W-:Y:S02]  /*17d70*/  LOP3.LUT R30, R30, 0xffff, RZ, 0xc0, !PT ;  /* 0x0000ffff1e1e7812 */ /* 0x000fe400078ec0ff */
[----:B------:R-:W-:-:S02]  /*17d80*/  LOP3.LUT R31, R31, 0xffff, RZ, 0xc0, !PT ;  /* 0x0000ffff1f1f7812 */ /* 0x000fc400078ec0ff */
[----:B------:R-:W-:Y:S02]  /*17d90*/  PRMT R68, R60, 0x3340, R1 ;  /* 0x000033403c447816 */ /* 0x000fe40000000001 */
[----:B------:R-:W-:Y:S02]  /*17da0*/  LOP3.LUT R26, R33, 0xffff, RZ, 0xc0, !PT ;  /* 0x0000ffff211a7812 */ /* 0x000fe400078ec0ff */
[----:B------:R-:W-:Y:S02]  /*17db0*/  LOP3.LUT R60, R27, 0xffff, RZ, 0xc0, !PT ;  /* 0x0000ffff1b3c7812 */ /* 0x000fe400078ec0ff */
[----:B------:R-:W-:Y:S02]  /*17dc0*/  PRMT R55, R35, 0x3340, R30 ;  /* 0x0000334023377816 */ /* 0x000fe4000000001e */
[----:B------:R-:W-:Y:S02]  /*17dd0*/  SHF.R.U32.HI R27, RZ, 0x8, R100 ;  /* 0x00000008ff1b7819 */ /* 0x000fe40000011664 */
[----:B------:R-:W-:-:S02]  /*17de0*/  SHF.R.U32.HI R30, RZ, 0x8, R63 ;  /* 0x00000008ff1e7819 */ /* 0x000fc4000001163f */
[----:B------:R-:W-:Y:S02]  /*17df0*/  PRMT R59, R58, 0x3340, R31 ;  /* 0x000033403a3b7816 */ /* 0x000fe4000000001f */
[----:B------:R-:W-:Y:S02]  /*17e00*/  PRMT R58, R26, 0x3340, R1 ;  /* 0x000033401a3a7816 */ /* 0x000fe40000000001 */
[----:B------:R-:W-:Y:S02]  /*17e10*/  SHF.R.U32.HI R26, RZ, 0x8, R94 ;  /* 0x00000008ff1a7819 */ /* 0x000fe4000001165e */
[----:B------:R-:W-:Y:S02]  /*17e20*/  LOP3.LUT R27, R27, 0xffff, RZ, 0xc0, !PT ;  /* 0x0000ffff1b1b7812 */ /* 0x000fe400078ec0ff */
[----:B------:R-:W-:Y:S02]  /*17e30*/  LOP3.LUT R30, R30, 0xffff, RZ, 0xc0, !PT ;  /* 0x0000ffff1e1e7812 */ /* 0x000fe400078ec0ff */
[----:B------:R-:W-:-:S02]  /*17e40*/  SHF.R.U32.HI R31, RZ, 0x8, R61 ;  /* 0x00000008ff1f7819 */ /* 0x000fc4000001163d */
[----:B------:R-:W-:Y:S01]  /*17e50*/  LOP3.LUT R62, R26, 0xffff, RZ, 0xc0, !PT ;  /* 0x0000ffff1a3e7812 */ /* 0x000fe200078ec0ff */
[----:B------:R-:W-:Y:S01]  /*17e60*/  FFMA.FTZ R26, R133, R70, -0.16845393180847167969 ;  /* 0xbe2c7f30851a7423 */ /* 0x000fe20000010046 */
[----:B------:R-:W-:Y:S02]  /*17e70*/  PRMT R57, R27, 0x3340, R30 ;  /* 0x000033401b397816 */ /* 0x000fe4000000001e */
[----:B------:R-:W-:Y:S01]  /*17e80*/  LOP3.LUT R31, R31, 0xffff, RZ, 0xc0, !PT ;  /* 0x0000ffff1f1f7812 */ /* 0x000fe200078ec0ff */
[C---:B------:R-:W-:Y:S01]  /*17e90*/  FFMA.FTZ R26, R133.reuse, R26, 0.1716887056827545166 ;  /* 0x3e2fcf2a851a7423 */ /* 0x040fe2000001001a */
[----:B------:R-:W-:Y:S02]  /*17ea0*/  SHF.R.U32.HI R27, RZ, 0x8, R102 ;  /* 0x00000008ff1b7819 */ /* 0x000fe40000011666 */
[----:B------:R-:W-:Y:S01]  /*17eb0*/  SHF.R.U32.HI R30, RZ, 0x8, R65 ;  /* 0x00000008ff1e7819 */ /* 0x000fe20000011641 */
[----:B------:R-:W-:Y:S01]  /*17ec0*/  FFMA.FTZ R26, R133, R26, -0.17900948226451873779 ;  /* 0xbe374e43851a7423 */ /* 0x000fe2000001001a */
[----:B------:R-:W-:-:S02]  /*17ed0*/  SHF.R.U32.HI R33, RZ, 0x8, R116 ;  /* 0x00000008ff217819 */ /* 0x000fc40000011674 */
[----:B------:R-:W-:Y:S01]  /*17ee0*/  SHF.R.U32.HI R35, RZ, 0x8, R67 ;  /* 0x00000008ff237819 */ /* 0x000fe20000011643 */
[C---:B------:R-:W-:Y:S01]  /*17ef0*/  FFMA.FTZ R26, R133.reuse, R26, 0.20512372255325317383 ;  /* 0x3e520bf4851a7423 */ /* 0x040fe2000001001a */
[----:B------:R-:W-:Y:S02]  /*17f00*/  PRMT R70, R62, 0x3340, R1 ;  /* 0x000033403e467816 */ /* 0x000fe40000000001 */
[----:B------:R-:W-:Y:S01]  /*17f10*/  PRMT R61, R60, 0x3340, R31 ;  /* 0x000033403c3d7816 */ /* 0x000fe2000000001f */
[----:B------:R-:W-:Y:S01]  /*17f20*/  FFMA.FTZ R26, R133, R26, -0.24046532809734344482 ;  /* 0xbe763c8b851a7423 */ /* 0x000fe2000001001a */
[----:B------:R-:W-:Y:S02]  /*17f30*/  LOP3.LUT R62, R27, 0xffff, RZ, 0xc0, !PT ;  /* 0x0000ffff1b3e7812 */ /* 0x000fe400078ec0ff */
[----:B------:R-:W-:Y:S01]  /*17f40*/  SHF.R.U32.HI R31, RZ, 0x8, R108 ;  /* 0x00000008ff1f7819 */ /* 0x000fe2000001166c */
[----:B------:R-:W-:Y:S01]  /*17f50*/  FFMA.FTZ R26, R133, R26, 0.28857114911079406738 ;  /* 0x3e93bf99851a7423 */ /* 0x000fe2000001001a */
[----:B------:R-:W-:-:S02]  /*17f60*/  LOP3.LUT R27, R30, 0xffff, RZ, 0xc0, !PT ;  /* 0x0000ffff1e1b7812 */ /* 0x000fc400078ec0ff */
[----:B------:R-:W-:Y:S01]  /*17f70*/  LOP3.LUT R30, R33, 0xffff, RZ, 0xc0, !PT ;  /* 0x0000ffff211e7812 */ /* 0x000fe200078ec0ff */
[----:B------:R-:W-:Y:S01]  /*17f80*/  FFMA.FTZ R26, R133, R26, -0.36067417263984680176 ;  /* 0xbeb8aa49851a7423 */ /* 0x000fe2000001001a */
[----:B------:R-:W-:Y:S02]  /*17f90*/  LOP3.LUT R35, R35, 0xffff, RZ, 0xc0, !PT ;  /* 0x0000ffff23237812 */ /* 0x000fe400078ec0ff */
[----:B------:R-:W-:Y:S01]  /*17fa0*/  LOP3.LUT R60, R31, 0xffff, RZ, 0xc0, !PT ;  /* 0x0000ffff1f3c7812 */ /* 0x000fe200078ec0ff */
[C---:B------:R-:W-:Y:S01]  /*17fb0*/  FFMA.FTZ R26, R133.reuse, R26, 0.48089820146560668945 ;  /* 0x3ef6384a851a7423 */ /* 0x040fe2000001001a */
[----:B------:R-:W-:Y:S02]  /*17fc0*/  SHF.R.U32.HI R31, RZ, 0x8, R110 ;  /* 0x00000008ff1f7819 */ /* 0x000fe4000001166e */
[----:B------:R-:W-:Y:S01]  /*17fd0*/  PRMT R63, R62, 0x3340, R27 ;  /* 0x000033403e3f7816 */ /* 0x000fe2000000001b */
[----:B------:R-:W-:Y:S01]  /*17fe0*/  FFMA.FTZ R26, R133, R26, -0.72134751081466674805 ;  /* 0xbf38aa3b851a7423 */ /* 0x000fe2000001001a */
[----:B------:R-:W-:-:S02]  /*17ff0*/  PRMT R35, R30, 0x3340, R35 ;  /* 0x000033401e237816 */ /* 0x000fc40000000023 */
[----:B------:R-:W-:Y:S01]  /*18000*/  SHF.R.U32.HI R27, RZ, 0x8, R118 ;  /* 0x00000008ff1b7819 */ /* 0x000fe20000011676 */
[----:B------:R-:W-:Y:S01]  /*18010*/  FMUL R26, R133, R26 ;  /* 0x0000001a851a7220 */ /* 0x000fe20000400000 */
[----:B------:R-:W-:Y:S02]  /*18020*/  SHF.R.U32.HI R30, RZ, 0x8, R69 ;  /* 0x00000008ff1e7819 */ /* 0x000fe40000011645 */
[----:B------:R-:W-:Y:S01]  /*18030*/  LOP3.LUT R72, R31, 0xffff, RZ, 0xc0, !PT ;  /* 0x0000ffff1f487812 */ /* 0x000fe200078ec0ff */
[----:B------:R-:W-:Y:S01]  /*18040*/  FMUL R26, R133, R26 ;  /* 0x0000001a851a7220 */ /* 0x000fe20000400000 */
[----:B------:R-:W-:Y:S02]  /*18050*/  SHF.R.U32.HI R31, RZ, 0x8, R124 ;  /* 0x00000008ff1f7819 */ /* 0x000fe4000001167c */
[----:B------:R-:W-:Y:S01]  /*18060*/  LOP3.LUT R27, R27, 0xffff, RZ, 0xc0, !PT ;  /* 0x0000ffff1b1b7812 */ /* 0x000fe200078ec0ff */
[----:B------:R-:W-:Y:S01]  /*18070*/  FFMA.FTZ R133, R133, 1.4426950216293334961, R26 ;  /* 0x3fb8aa3b85857823 */ /* 0x000fe2000001001a */
[----:B------:R-:W-:-:S02]  /*18080*/  LOP3.LUT R30, R30, 0xffff, RZ, 0xc0, !PT ;  /* 0x0000ffff1e1e7812 */ /* 0x000fc400078ec0ff */
[----:B------:R-:W-:Y:S01]  /*18090*/  LOP3.LUT R62, R31, 0xffff, RZ, 0xc0, !PT ;  /* 0x0000ffff1f3e7812 */ /* 0x000fe200078ec0ff */
[----:B------:R-:W-:Y:S01]  /*180a0*/  FADD R132, R132, R133 ;  /* 0x0000008584847221 */ /* 0x000fe20000000000 */
[----:B------:R-:W-:Y:S02]  /*180b0*/  PRMT R65, R27, 0x3340, R30 ;  /* 0x000033401b417816 */ /* 0x000fe4000000001e */
[----:B------:R-:W-:Y:S02]  /*180c0*/  LOP3.LUT R27, R16, 0xffff, RZ, 0xc0, !PT ;  /* 0x0000ffff101b7812 */ /* 0x000fe400078ec0ff */
[----:B------:R-:W-:Y:S02]  /*180d0*/  LOP3.LUT R32, R32, 0xffff, RZ, 0xc0, !PT ;  /* 0x0000ffff20207812 */ /* 0x000fe400078ec0ff */
[----:B------:R-:W-:Y:S02]  /*180e0*/  LOP3.LUT R31, R48, 0xffff, RZ, 0xc0, !PT ;  /* 0x0000ffff301f7812 */ /* 0x000fe400078ec0ff */
[----:B------:R-:W-:-:S02]  /*180f0*/  LOP3.LUT R64, R64, 0xffff, RZ, 0xc0, !PT ;  /* 0x0000ffff40407812 */ /* 0x000fc400078ec0ff */
[----:B------:R-:W-:Y:S02]  /*18100*/  PRMT R12, R12, 0x4210, R27 ;  /* 0x000042100c0c7816 */ /* 0x000fe4000000001b */
[----:B------:R-:W-:Y:S02]  /*18110*/  PRMT R13, R13, 0x4210, R32 ;  /* 0x000042100d0d7816 */ /* 0x000fe40000000020 */
[----:B------:R-:W-:Y:S02]  /*18120*/  PRMT R14, R14, 0x4210, R31 ;  /* 0x000042100e0e7816 */ /* 0x000fe4000000001f */
[----:B------:R-:W-:Y:S02]  /*18130*/  PRMT R15, R15, 0x4210, R64 ;  /* 0x000042100f0f7816 */ /* 0x000fe40000000040 */
[----:B------:R-:W-:Y:S02]  /*18140*/  SHF.R.U32.HI R33, RZ, 0x8, R126 ;  /* 0x00000008ff217819 */ /* 0x000fe4000001167e */
[----:B------:R-:W-:Y:S01]  /*18150*/  LOP3.LUT R30, R18, 0xffff, RZ, 0xc0, !PT ;  /* 0x0000ffff121e7812 */ /* 0x000fe200078ec0ff */
[----:B---3--:R0:W-:Y:S01]  /*18160*/  STS.128 [R3], R12 ;  /* 0x0000000c03007388 */ /* 0x0081e20000000c00 */
[----:B------:R-:W-:-:S02]  /*18170*/  PRMT R36, R36, 0x5410, R37 ;  /* 0x0000541024247816 */ /* 0x000fc40000000025 */
[----:B------:R-:W-:Y:S02]  /*18180*/  LOP3.LUT R74, R33, 0xffff, RZ, 0xc0, !PT ;  /* 0x0000ffff214a7812 */ /* 0x000fe400078ec0ff */
[----:B------:R-:W-:Y:S02]  /*18190*/  LOP3.LUT R34, R34, 0xffff, RZ, 0xc0, !PT ;  /* 0x0000ffff22227812 */ /* 0x000fe400078ec0ff */
[----:B------:R-:W-:Y:S02]  /*181a0*/  PRMT R37, R38, 0x5410, R39 ;  /* 0x0000541026257816 */ /* 0x000fe40000000027 */
[----:B------:R-:W-:Y:S02]  /*181b0*/  LOP3.LUT R33, R50, 0xffff, RZ, 0xc0, !PT ;  /* 0x0000ffff32217812 */ /* 0x000fe400078ec0ff */
[----:B------:R-:W-:Y:S02]  /*181c0*/  LOP3.LUT R66, R66, 0xffff, RZ, 0xc0, !PT ;  /* 0x0000ffff42427812 */ /* 0x000fe400078ec0ff */
[----:B------:R-:W-:-:S02]  /*181d0*/  PRMT R38, R40, 0x5410, R41 ;  /* 0x0000541028267816 */ /* 0x000fc40000000029 */
[----:B------:R-:W-:Y:S02]  /*181e0*/  PRMT R39, R42, 0x5410, R43 ;  /* 0x000054102a277816 */ /* 0x000fe4000000002b */
[----:B------:R-:W-:Y:S02]  /*181f0*/  PRMT R45, R44, 0x5410, R45 ;  /* 0x000054102c2d7816 */ /* 0x000fe4000000002d */
[----:B0-----:R-:W-:Y:S02]  /*18200*/  PRMT R13, R46, 0x5410, R47 ;  /* 0x000054102e0d7816 */ /* 0x001fe4000000002f */
[----:B------:R-:W-:Y:S02]  /*18210*/  PRMT R14, R49, 0x5410, R52 ;  /* 0x00005410310e7816 */ /* 0x000fe40000000034 */
[----:B------:R-:W-:Y:S02]  /*18220*/  PRMT R15, R54, 0x5410, R51 ;  /* 0x00005410360f7816 */ /* 0x000fe40000000033 */
[----:B------:R-:W-:-:S02]  /*18230*/  PRMT R16, R17, 0x4210, R30 ;  /* 0x0000421011107816 */ /* 0x000fc4000000001e */
[----:B------:R-:W-:Y:S02]  /*18240*/  PRMT R17, R19, 0x4210, R34 ;  /* 0x0000421013117816 */ /* 0x000fe40000000022 */
[----:B------:R-:W-:Y:S02]  /*18250*/  PRMT R18, R24, 0x4210, R33 ;  /* 0x0000421018127816 */ /* 0x000fe40000000021 */
[----:B------:R-:W-:Y:S02]  /*18260*/  PRMT R19, R25, 0x4210, R66 ;  /* 0x0000421019137816 */ /* 0x000fe40000000042 */
[----:B------:R-:W-:Y:S02]  /*18270*/  PRMT R36, R36, 0x5210, R27 ;  /* 0x0000521024247816 */ /* 0x000fe4000000001b */
[----:B------:R-:W-:Y:S01]  /*18280*/  PRMT R37, R37, 0x5210, R32 ;  /* 0x0000521025257816 */ /* 0x000fe20000000020 */
[----:B------:R0:W-:Y:S01]  /*18290*/  STS.128 [R3+0x800], R16 ;  /* 0x0008001003007388 */ /* 0x0001e20000000c00 */
[----:B------:R-:W-:-:S02]  /*182a0*/  PRMT R38, R38, 0x5210, R31 ;  /* 0x0000521026267816 */ /* 0x000fc4000000001f */
[----:B------:R-:W-:Y:S02]  /*182b0*/  PRMT R39, R39, 0x5210, R64 ;  /* 0x0000521027277816 */ /* 0x000fe40000000040 */
[----:B------:R-:W-:Y:S02]  /*182c0*/  PRMT R12, R45, 0x5210, R30 ;  /* 0x000052102d0c7816 */ /* 0x000fe4000000001e */
[----:B------:R-:W-:Y:S01]  /*182d0*/  PRMT R13, R13, 0x5210, R34 ;  /* 0x000052100d0d7816 */ /* 0x000fe20000000022 */
[----:B------:R1:W-:Y:S01]  /*182e0*/  STS.128 [R3+0x400], R36 ;  /* 0x0004002403007388 */ /* 0x0003e20000000c00 */
[----:B------:R-:W-:Y:S01]  /*182f0*/  PRMT R14, R14, 0x5210, R33 ;  /* 0x000052100e0e7816 */ /* 0x000fe20000000021 */
[----:B------:R-:W3:Y:S01]  /*18300*/  LDC.64 R44, c[0x0][0x3e0] ;  /* 0x0000f800ff2c7b82 */ /* 0x000ee20000000a00 */
[----:B------:R-:W-:Y:S02]  /*18310*/  PRMT R15, R15, 0x5210, R66 ;  /* 0x000052100f0f7816 */ /* 0x000fe40000000042 */
[----:B------:R-:W-:-:S02]  /*18320*/  F2FP.SATFINITE.E4M3.F32.PACK_AB_MERGE_C R80, R81, R80, RZ ;  /* 0x000000505150723e */ /* 0x000fc400048070ff */
[----:B------:R-:W-:Y:S01]  /*18330*/  LOP3.LUT R31, R4, 0xffff, RZ, 0xc0, !PT ;  /* 0x0000ffff041f7812 */ /* 0x000fe200078ec0ff */
[----:B------:R-:W-:Y:S01]  /*18340*/  STS.128 [R3+0xc00], R12 ;  /* 0x000c000c03007388 */ /* 0x000fe20000000c00 */
[----:B0-----:R-:W-:Y:S01]  /*18350*/  @P0 IMAD.MOV.U32 R17, RZ, RZ, 0x7f800000 ;  /* 0x7f800000ff110424 */ /* 0x001fe200078e00ff */
[----:B------:R-:W-:Y:S01]  /*18360*/  LOP3.LUT R80, R80, 0xffff, RZ, 0xc0, !PT ;  /* 0x0000ffff50507812 */ /* 0x000fe200078ec0ff */
[----:B------:R-:W-:Y:S02]  /*18370*/  BAR.SYNC.DEFER_BLOCKING 0x0 ;  /* 0x0000000000007b1d */ /* 0x000fe40000010000 */
[----:B------:R-:W-:Y:S01]  /*18380*/  @P0 FFMA.FTZ R132, R134, R17, +INF ;  /* 0x7f80000086840423 */ /* 0x000fe20000010011 */
[----:B------:R-:W-:Y:S02]  /*18390*/  LOP3.LUT R33, R5, 0xffff, RZ, 0xc0, !PT ;  /* 0x0000ffff05217812 */ /* 0x000fe400078ec0ff */
[----:B-1----:R-:W-:-:S03]  /*183a0*/  PRMT R37, R8, 0x4210, R31 ;  /* 0x0000421008257816 */ /* 0x002fc6000000001f */
[----:B------:R-:W0:Y:S01]  /*183b0*/  LDC R8, c[0x0][0x3e8] ;  /* 0x0000fa00ff087b82 */ /* 0x000e220000000800 */
[----:B------:R-:W-:Y:S02]  /*183c0*/  LOP3.LUT R30, R6, 0xffff, RZ, 0xc0, !PT ;  /* 0x0000ffff061e7812 */ /* 0x000fe400078ec0ff */
[----:B------:R-:W-:Y:S02]  /*183d0*/  PRMT R36, R7, 0x4210, R80 ;  /* 0x0000421007247816 */ /* 0x000fe40000000050 */
[--C-:B------:R-:W-:Y:S02]  /*183e0*/  PRMT R72, R72, 0x3340, R1.reuse ;  /* 0x0000334048487816 */ /* 0x100fe40000000001 */
[----:B------:R-:W-:Y:S02]  /*183f0*/  PRMT R74, R74, 0x3340, R1 ;  /* 0x000033404a4a7816 */ /* 0x000fe40000000001 */
[----:B------:R-:W-:Y:S02]  /*18400*/  PRMT R38, R28, 0x4210, R33 ;  /* 0x000042101c267816 */ /* 0x000fe40000000021 */
[----:B------:R-:W-:-:S02]  /*18410*/  LOP3.LUT R28, R9, 0xffff, RZ, 0xc0, !PT ;  /* 0x0000ffff091c7812 */ /* 0x000fc400078ec0ff */
[----:B------:R-:W-:Y:S02]  /*18420*/  PRMT R61, R61, 0x5410, R70 ;  /* 0x000054103d3d7816 */ /* 0x000fe40000000046 */
[----:B------:R-:W-:Y:S02]  /*18430*/  LOP3.LUT R9, R10, 0xffff, RZ, 0xc0, !PT ;  /* 0x0000ffff0a097812 */ /* 0x000fe400078ec0ff */
[----:B------:R-:W-:Y:S01]  /*18440*/  PRMT R70, R63, 0x5410, R72 ;  /* 0x000054103f467816 */ /* 0x000fe20000000048 */
[----:B------:R-:W1:Y:S01]  /*18450*/  LDS.128 R16, [R204+0x1000] ;  /* 0x00100000cc107984 */ /* 0x000e620000000c00 */
[----:B------:R-:W-:Y:S02]  /*18460*/  PRMT R65, R65, 0x5410, R74 ;  /* 0x0000541041417816 */ /* 0x000fe4000000004a */
[----:B------:R-:W-:Y:S01]  /*18470*/  LOP3.LUT R10, R11, 0xffff, RZ, 0xc0, !PT ;  /* 0x0000ffff0b0a7812 */ /* 0x000fe200078ec0ff */
[----:B------:R-:W4:Y:S01]  /*18480*/  LDS.128 R12, [R204+0x2000] ;  /* 0x00200000cc0c7984 */ /* 0x000f220000000c00 */
[----:B-----5:R-:W-:-:S02]  /*18490*/  LOP3.LUT R230, R143, 0x3f, R145, 0xf8, !PT ;  /* 0x0000003f8fe67812 */ /* 0x020fc400078ef891 */
[----:B------:R-:W-:Y:S01]  /*184a0*/  F2FP.SATFINITE.E4M3.F32.PACK_AB_MERGE_C R82, R83, R82, RZ ;  /* 0x000000525352723e */ /* 0x000fe200048070ff */
[----:B------:R-:W5:Y:S01]  /*184b0*/  LDS.128 R24, [R204] ;  /* 0x00000000cc187984 */ /* 0x000f620000000c00 */
[--C-:B------:R-:W-:Y:S02]  /*184c0*/  PRMT R60, R60, 0x3340, R1.reuse ;  /* 0x000033403c3c7816 */ /* 0x100fe40000000001 */
[----:B------:R-:W-:Y:S01]  /*184d0*/  PRMT R62, R62, 0x3340, R1 ;  /* 0x000033403e3e7816 */ /* 0x000fe20000000001 */
[----:B------:R-:W-:Y:S01]  /*184e0*/  LDS.128 R4, [R204+0x3000] ;  /* 0x00300000cc047984 */ /* 0x000fe20000000c00 */
[----:B------:R-:W-:Y:S02]  /*184f0*/  SHF.R.U32.HI R11, RZ, 0x6, R228 ;  /* 0x00000006ff0b7819 */ /* 0x000fe400000116e4 */
[----:B------:R-:W-:Y:S01]  /*18500*/  PRMT R39, R29, 0x4210, R30 ;  /* 0x000042101d277816 */ /* 0x000fe2000000001e */
[----:B------:R-:W-:Y:S01]  /*18510*/  BAR.SYNC.DEFER_BLOCKING 0x0 ;  /* 0x0000000000007b1d */ /* 0x000fe20000010000 */
[----:B------:R-:W-:-:S02]  /*18520*/  PRMT R42, R22, 0x4210, R9 ;  /* 0x00004210162a7816 */ /* 0x000fc40000000009 */
[----:B------:R-:W-:Y:S01]  /*18530*/  PRMT R70, R70, 0x5210, R9 ;  /* 0x0000521046467816 */ /* 0x000fe20000000009 */
[----:B---3--:R-:W-:Y:S01]  /*18540*/  IMAD R9, R232, R44, RZ ;  /* 0x0000002ce8097224 */ /* 0x008fe200078e02ff */
[--C-:B------:R-:W-:Y:S02]  /*18550*/  PRMT R43, R23, 0x4210, R10.reuse ;  /* 0x00004210172b7816 */ /* 0x100fe4000000000a */
[----:B------:R-:W-:Y:S01]  /*18560*/  PRMT R71, R65, 0x5210, R10 ;  /* 0x0000521041477816 */ /* 0x000fe2000000000a */
[----:B------:R-:W-:Y:S01]  /*18570*/  IMAD R10, R230, R45, RZ ;  /* 0x0000002de60a7224 */ /* 0x000fe200078e02ff */
[----:B------:R-:W-:Y:S02]  /*18580*/  FSETP.NEU.AND P1, PT, R134, RZ, PT ;  /* 0x000000ff8600720b */ /* 0x000fe40003f2d000 */
[----:B------:R-:W-:Y:S02]  /*18590*/  LOP3.LUT R29, R82, 0xffff, RZ, 0xc0, !PT ;  /* 0x0000ffff521d7812 */ /* 0x000fe400078ec0ff */
[----:B------:R-:W-:-:S02]  /*185a0*/  PRMT R53, R53, 0x5410, R56 ;  /* 0x0000541035357816 */ /* 0x000fc40000000038 */
[----:B------:R-:W-:Y:S02]  /*185b0*/  PRMT R68, R59, 0x5410, R68 ;  /* 0x000054103b447816 */ /* 0x000fe40000000044 */
[----:B------:R-:W-:Y:S02]  /*185c0*/  PRMT R58, R55, 0x5410, R58 ;  /* 0x00005410373a7816 */ /* 0x000fe4000000003a */
[----:B------:R-:W-:Y:S02]  /*185d0*/  PRMT R60, R57, 0x5410, R60 ;  /* 0x00005410393c7816 */ /* 0x000fe4000000003c */
[----:B------:R-:W-:Y:S02]  /*185e0*/  PRMT R35, R35, 0x5410, R62 ;  /* 0x0000541023237816 */ /* 0x000fe4000000003e */
[----:B------:R-:W-:Y:S01]  /*185f0*/  SGXT.U32 R11, R11, 0x2 ;  /* 0x000000020b0b781a */ /* 0x000fe20000000000 */
[----:B------:R-:W-:Y:S01]  /*18600*/  STS.128 [R3], R36 ;  /* 0x0000002403007388 */ /* 0x000fe20000000c00 */
[----:B------:R-:W-:-:S02]  /*18610*/  FSEL R203, R132, -INF , P1 ;  /* 0xff80000084cb7808 */ /* 0x000fc40000800000 */
[--C-:B------:R-:W-:Y:S01]  /*18620*/  PRMT R40, R20, 0x4210, R29.reuse ;  /* 0x0000421014287816 */ /* 0x100fe2000000001d */
[----:B0-----:R-:W-:Y:S01]  /*18630*/  IMAD R11, R11, R8, RZ ;  /* 0x000000080b0b7224 */ /* 0x001fe200078e02ff */
[----:B------:R-:W-:Y:S01]  /*18640*/  PRMT R80, R53, 0x5210, R80 ;  /* 0x0000521035507816 */ /* 0x000fe20000000050 */
[----:B------:R-:W-:Y:S01]  /*18650*/  FFMA R203, R203, 0.69314718246459960938, R138 ;  /* 0x3f317218cbcb7823 */ /* 0x000fe2000000008a */
[----:B------:R-:W-:Y:S02]  /*18660*/  PRMT R68, R68, 0x5210, R29 ;  /* 0x0000521044447816 */ /* 0x000fe4000000001d */
[----:B------:R-:W-:Y:S02]  /*18670*/  PRMT R81, R58, 0x5210, R31 ;  /* 0x000052103a517816 */ /* 0x000fe4000000001f */
[--C-:B------:R-:W-:Y:S02]  /*18680*/  PRMT R41, R21, 0x4210, R28.reuse ;  /* 0x0000421015297816 */ /* 0x100fe4000000001c */
[----:B------:R-:W-:-:S02]  /*18690*/  PRMT R69, R61, 0x5210, R28 ;  /* 0x000052103d457816 */ /* 0x000fc4000000001c */
[----:B------:R-:W-:Y:S01]  /*186a0*/  PRMT R82, R60, 0x5210, R33 ;  /* 0x000052103c527816 */ /* 0x000fe20000000021 */
[----:B------:R-:W-:Y:S01]  /*186b0*/  STS.128 [R3+0x800], R40 ;  /* 0x0008002803007388 */ /* 0x000fe20000000c00 */
[----:B------:R-:W-:Y:S02]  /*186c0*/  PRMT R83, R35, 0x5210, R30 ;  /* 0x0000521023537816 */ /* 0x000fe4000000001e */
[--C-:B--2---:R-:W-:Y:S01]  /*186d0*/  IADD3 R146, P0, P1, R10, R146, R9.reuse ;  /* 0x000000920a927210 */ /* 0x104fe2000791e009 */
[----:B------:R-:W-:Y:S01]  /*186e0*/  STS.128 [R3+0xc00], R68 ;  /* 0x000c004403007388 */ /* 0x000fe20000000c00 */
[----:B------:R-:W-:Y:S02]  /*186f0*/  SHF.R.S32.HI R20, RZ, 0x1f, R9 ;  /* 0x0000001fff147819 */ /* 0x000fe40000011409 */
[----:B------:R-:W-:Y:S01]  /*18700*/  SHF.R.S32.HI R9, RZ, 0x1f, R10 ;  /* 0x0000001fff097819 */ /* 0x000fe2000001140a */
[----:B------:R4:W-:Y:S01]  /*18710*/  STS.128 [R3+0x400], R80 ;  /* 0x0004005003007388 */ /* 0x0009e20000000c00 */
[----:B-1----:R-:W-:-:S02]  /*18720*/  PRMT R211, R17, 0x7773, RZ ;  /* 0x0000777311d37816 */ /* 0x002fc400000000ff */
[----:B------:R-:W-:Y:S02]  /*18730*/  IADD3.X R9, PT, PT, R9, R147, R20, P0, P1 ;  /* 0x0000009309097210 */ /* 0x000fe400007e2414 */
[C---:B------:R-:W-:Y:S02]  /*18740*/  PRMT R209, R17.reuse, 0x7772, RZ ;  /* 0x0000777211d17816 */ /* 0x040fe400000000ff */
[C---:B------:R-:W-:Y:S02]  /*18750*/  PRMT R208, R17.reuse, 0x7771, RZ ;  /* 0x0000777111d07816 */ /* 0x040fe400000000ff */
[----:B------:R-:W-:Y:S01]  /*18760*/  PRMT R210, R17, 0x7770, RZ ;  /* 0x0000777011d27816 */ /* 0x000fe200000000ff */
[----:B------:R-:W-:Y:S01]  /*18770*/  IMAD R17, R8, 0x4, R11 ;  /* 0x0000000408117824 */ /* 0x000fe200078e020b */
[----:B------:R-:W-:Y:S02]  /*18780*/  IADD3 R10, P0, PT, R11, R146, RZ ;  /* 0x000000920b0a7210 */ /* 0x000fe40007f1e0ff */
[----:B------:R-:W-:-:S02]  /*18790*/  PRMT R245, R19, 0x7773, RZ ;  /* 0x0000777313f57816 */ /* 0x000fc400000000ff */
[C---:B------:R-:W-:Y:S02]  /*187a0*/  PRMT R247, R19.reuse, 0x7772, RZ ;  /* 0x0000777213f77816 */ /* 0x040fe400000000ff */
[C---:B------:R-:W-:Y:S02]  /*187b0*/  PRMT R249, R19.reuse, 0x7771, RZ ;  /* 0x0000777113f97816 */ /* 0x040fe400000000ff */
[----:B------:R-:W-:Y:S01]  /*187c0*/  PRMT R206, R19, 0x7770, RZ ;  /* 0x0000777013ce7816 */ /* 0x000fe200000000ff */
[----:B------:R-:W-:Y:S01]  /*187d0*/  IMAD R19, R8, 0x4, R17 ;  /* 0x0000000408137824 */ /* 0x000fe200078e0211 */
[----:B------:R-:W-:Y:S02]  /*187e0*/  LEA.HI.X.SX32 R11, R11, R9, 0x1, P0 ;  /* 0x000000090b0b7211 */ /* 0x000fe400000f0eff */
[C---:B----4-:R-:W-:Y:S02]  /*187f0*/  PRMT R3, R12.reuse, 0x7773, RZ ;  /* 0x000077730c037816 */ /* 0x050fe400000000ff */
[----:B------:R-:W-:-:S02]  /*18800*/  PRMT R205, R12, 0x7772, RZ ;  /* 0x000077720ccd7816 */ /* 0x000fc400000000ff */
[C---:B------:R-:W-:Y:S02]  /*18810*/  PRMT R207, R12.reuse, 0x7771, RZ ;  /* 0x000077710ccf7816 */ /* 0x040fe400000000ff */
[----:B------:R-:W-:Y:S02]  /*18820*/  PRMT R219, R12, 0x7770, RZ ;  /* 0x000077700cdb7816 */ /* 0x000fe400000000ff */
[----:B------:R-:W-:Y:S02]  /*18830*/  LEA.HI R21, R228, 0xc, RZ, 0x1a ;  /* 0x0000000ce4157811 */ /* 0x000fe400078fd0ff */
[----:B------:R-:W-:Y:S02]  /*18840*/  IADD3 R12, P0, PT, R17, R146, RZ ;  /* 0x00000092110c7210 */ /* 0x000fe40007f1e0ff */
[C---:B------:R-:W-:Y:S02]  /*18850*/  PRMT R213, R13.reuse, 0x7773, RZ ;  /* 0x000077730dd57816 */ /* 0x040fe400000000ff */
[----:B------:R-:W-:-:S02]  /*18860*/  PRMT R215, R13, 0x7772, RZ ;  /* 0x000077720dd77816 */ /* 0x000fc400000000ff */
[C---:B------:R-:W-:Y:S02]  /*18870*/  PRMT R217, R13.reuse, 0x7771, RZ ;  /* 0x000077710dd97816 */ /* 0x040fe400000000ff */
[----:B------:R-:W-:Y:S02]  /*18880*/  PRMT R231, R13, 0x7770, RZ ;  /* 0x000077700de77816 */ /* 0x000fe400000000ff */
[C---:B------:R-:W-:Y:S02]  /*18890*/  PRMT R233, R18.reuse, 0x7773, RZ ;  /* 0x0000777312e97816 */ /* 0x040fe400000000ff */
[C---:B------:R-:W-:Y:S02]  /*188a0*/  PRMT R223, R18.reuse, 0x7772, RZ ;  /* 0x0000777212df7816 */ /* 0x040fe400000000ff */
[C---:B------:R-:W-:Y:S02]  /*188b0*/  PRMT R221, R18.reuse, 0x7771, RZ ;  /* 0x0000777112dd7816 */ /* 0x040fe400000000ff */
[----:B------:R-:W-:Y:S01]  /*188c0*/  PRMT R235, R18, 0x7770, RZ ;  /* 0x0000777012eb7816 */ /* 0x000fe200000000ff */
[----:B------:R-:W-:Y:S01]  /*188d0*/  IMAD R18, R21, R8, RZ ;  /* 0x0000000815127224 */ /* 0x000fe200078e02ff */
[----:B------:R-:W-:-:S02]  /*188e0*/  PRMT R225, R14, 0x7773, RZ ;  /* 0x000077730ee17816 */ /* 0x000fc400000000ff */
[C---:B------:R-:W-:Y:S02]  /*188f0*/  PRMT R227, R14.reuse, 0x7772, RZ ;  /* 0x000077720ee37816 */ /* 0x040fe400000000ff */
[C---:B------:R-:W-:Y:S02]  /*18900*/  PRMT R229, R14.reuse, 0x7771, RZ ;  /* 0x000077710ee57816 */ /* 0x040fe400000000ff */
[----:B------:R-:W-:Y:S02]  /*18910*/  PRMT R243, R14, 0x7770, RZ ;  /* 0x000077700ef37816 */ /* 0x000fe400000000ff */
[----:B------:R-:W-:Y:S02]  /*18920*/  LEA.HI.X.SX32 R13, R17, R9, 0x1, P0 ;  /* 0x00000009110d7211 */ /* 0x000fe400000f0eff */
[----:B------:R-:W-:Y:S02]  /*18930*/  IADD3 R14, P0, PT, R19, R146, RZ ;  /* 0x00000092130e7210 */ /* 0x000fe40007f1e0ff */
[----:B------:R-:W-:-:S02]  /*18940*/  PRMT R237, R15, 0x7773, RZ ;  /* 0x000077730fed7816 */ /* 0x000fc400000000ff */
[C---:B------:R-:W-:Y:S02]  /*18950*/  PRMT R239, R15.reuse, 0x7772, RZ ;  /* 0x000077720fef7816 */ /* 0x040fe400000000ff */
[C---:B------:R-:W-:Y:S02]  /*18960*/  PRMT R241, R15.reuse, 0x7771, RZ ;  /* 0x000077710ff17816 */ /* 0x040fe400000000ff */
[----:B------:R-:W-:Y:S02]  /*18970*/  PRMT R251, R15, 0x7770, RZ ;  /* 0x000077700ffb7816 */ /* 0x000fe400000000ff */
[C---:B------:R-:W-:Y:S02]  /*18980*/  PRMT R212, R16.reuse, 0x7773, RZ ;  /* 0x0000777310d47816 */ /* 0x040fe400000000ff */
[C---:B------:R-:W-:Y:S02]  /*18990*/  PRMT R214, R16.reuse, 0x7772, RZ ;  /* 0x0000777210d67816 */ /* 0x040fe400000000ff */
[----:B------:R-:W-:-:S02]  /*189a0*/  PRMT R216, R16, 0x7771, RZ ;  /* 0x0000777110d87816 */ /* 0x000fc400000000ff */
[----:B------:R-:W-:Y:S02]  /*189b0*/  PRMT R57, R16, 0x7770, RZ ;  /* 0x0000777010397816 */ /* 0x000fe400000000ff */
[-C--:B------:R-:W-:Y:S01]  /*189c0*/  LEA.HI.X.SX32 R15, R19, R9.reuse, 0x1, P0 ;  /* 0x00000009130f7211 */ /* 0x080fe200000f0eff */
[----:B------:R-:W-:Y:S01]  /*189d0*/  IMAD R19, R8, 0x8, R19 ;  /* 0x0000000808137824 */ /* 0x000fe200078e0213 */
[-C--:B------:R-:W-:Y:S02]  /*189e0*/  IADD3 R16, P1, PT, R18, R146.reuse, RZ ;  /* 0x0000009212107210 */ /* 0x080fe40007f3e0ff */
[----:B-----5:R-:W-:Y:S01]  /*189f0*/  PRMT R23, R24, 0x7770, RZ ;  /* 0x0000777018177816 */ /* 0x020fe200000000ff */
[----:B------:R-:W-:Y:S01]  /*18a00*/  BAR.SYNC.DEFER_BLOCKING 0x0 ;  /* 0x0000000000007b1d */ /* 0x000fe20000010000 */
[----:B------:R-:W-:Y:S01]  /*18a10*/  LEA.HI.X.SX32 R17, R18, R9, 0x1, P1 ;  /* 0x0000000912117211 */ /* 0x000fe200008f0eff */
[----:B------:R-:W-:Y:S01]  /*18a20*/  IMAD R21, R8, 0x4, R19 ;  /* 0x0000000408157824 */ /* 0x000fe200078e0213 */
[----:B------:R-:W-:-:S02]  /*18a30*/  IADD3 R18, P0, PT, R19, R146, RZ ;  /* 0x0000009213127210 */ /* 0x000fc40007f1e0ff */
[C---:B------:R-:W-:Y:S02]  /*18a40*/  PRMT R55, R24.reuse, 0x7771, RZ ;  /* 0x0000777118377816 */ /* 0x040fe400000000ff */
[----:B------:R-:W-:Y:S02]  /*18a50*/  LEA.HI.X.SX32 R19, R19, R9, 0x1, P0 ;  /* 0x0000000913137211 */ /* 0x000fe400000f0eff */
[C---:B------:R-:W-:Y:S02]  /*18a60*/  PRMT R53, R24.reuse, 0x7772, RZ ;  /* 0x0000777218357816 */ /* 0x040fe400000000ff */
[----:B------:R-:W-:Y:S02]  /*18a70*/  PRMT R51, R24, 0x7773, RZ ;  /* 0x0000777318337816 */ /* 0x000fe400000000ff */
[C---:B------:R-:W-:Y:S02]  /*18a80*/  PRMT R31, R27.reuse, 0x7773, RZ ;  /* 0x000077731b1f7816 */ /* 0x040fe400000000ff */
[----:B------:R-:W-:-:S02]  /*18a90*/  PRMT R33, R27, 0x7772, RZ ;  /* 0x000077721b217816 */ /* 0x000fc400000000ff */
[C---:B------:R-:W-:Y:S02]  /*18aa0*/  PRMT R35, R27.reuse, 0x7771, RZ ;  /* 0x000077711b237816 */ /* 0x040fe400000000ff */
[----:B------:R-:W-:Y:S02]  /*18ab0*/  PRMT R37, R27, 0x7770, RZ ;  /* 0x000077701b257816 */ /* 0x000fe400000000ff */
[----:B------:R-:W-:Y:S02]  /*18ac0*/  LEA.HI R27, R228, 0x1c, RZ, 0x1a ;  /* 0x0000001ce41b7811 */ /* 0x000fe400078fd0ff */
[C---:B------:R-:W-:Y:S01]  /*18ad0*/  PRMT R45, R25.reuse, 0x7773, RZ ;  /* 0x00007773192d7816 */ /* 0x040fe200000000ff */
[----:B------:R0:W-:Y:S01]  /*18ae0*/  STG.E.U8 desc[UR8][R10.64], R23 ;  /* 0x000000170a007986 */ /* 0x0001e2000c101108 */
[C---:B------:R-:W-:Y:S02]  /*18af0*/  PRMT R47, R25.reuse, 0x7772, RZ ;  /* 0x00007772192f7816 */ /* 0x040fe400000000ff */
[C---:B------:R-:W-:Y:S01]  /*18b00*/  PRMT R49, R25.reuse, 0x7771, RZ ;  /* 0x0000777119317816 */ /* 0x040fe200000000ff */
[----:B------:R1:W-:Y:S01]  /*18b10*/  STG.E.U8 desc[UR8][R12.64], R55 ;  /* 0x000000370c007986 */ /* 0x0003e2000c101108 */
[----:B------:R-:W-:-:S02]  /*18b20*/  PRMT R25, R25, 0x7770, RZ ;  /* 0x0000777019197816 */ /* 0x000fc400000000ff */
[C---:B------:R-:W-:Y:S01]  /*18b30*/  PRMT R29, R26.reuse, 0x7770, RZ ;  /* 0x000077701a1d7816 */ /* 0x040fe200000000ff */
[----:B------:R2:W-:Y:S01]  /*18b40*/  STG.E.U8 desc[UR8][R14.64], R53 ;  /* 0x000000350e007986 */ /* 0x0005e2000c101108 */
[C---:B------:R-:W-:Y:S02]  /*18b50*/  PRMT R43, R26.reuse, 0x7771, RZ ;  /* 0x000077711a2b7816 */ /* 0x040fe400000000ff */
[----:B------:R-:W-:Y:S01]  /*18b60*/  PRMT R39, R26, 0x7773, RZ ;  /* 0x000077731a277816 */ /* 0x000fe200000000ff */
[----:B0-----:R-:W-:Y:S01]  /*18b70*/  IMAD R23, R8, 0x4, R21 ;  /* 0x0000000408177824 */ /* 0x001fe200078e0215 */
[C---:B------:R-:W-:Y:S01]  /*18b80*/  IADD3 R10, P0, PT, R21.reuse, R146, RZ ;  /* 0x00000092150a7210 */ /* 0x040fe20007f1e0ff */
[----:B------:R0:W-:Y:S01]  /*18b90*/  STG.E.U8 desc[UR8][R16.64], R51 ;  /* 0x0000003310007986 */ /* 0x0001e2000c101108 */
[----:B------:R-:W-:Y:S01]  /*18ba0*/  PRMT R41, R26, 0x7772, RZ ;  /* 0x000077721a297816 */ /* 0x000fe200000000ff */
[C---:B-1----:R-:W-:Y:S01]  /*18bb0*/  IMAD R13, R8.reuse, 0x8, R23 ;  /* 0x00000008080d7824 */ /* 0x042fe200078e0217 */
[----:B------:R-:W-:Y:S01]  /*18bc0*/  LEA.HI.X.SX32 R11, R21, R9, 0x1, P0 ;  /* 0x00000009150b7211 */ /* 0x000fe200000f0eff */
[----:B------:R-:W-:Y:S01]  /*18bd0*/  IMAD R12, R27, R8, RZ ;  /* 0x000000081b0c7224 */ /* 0x000fe200078e02ff */
[----:B------:R-:W-:Y:S01]  /*18be0*/  IADD3 R20, P0, PT, R23, R146, RZ ;  /* 0x0000009217147210 */ /* 0x000fe20007f1e0ff */
[----:B--2---:R-:W-:Y:S01]  /*18bf0*/  IMAD R15, R8, 0x4, R13 ;  /* 0x00000004080f7824 */ /* 0x004fe200078e020d */
[----:B------:R1:W-:Y:S01]  /*18c00*/  STG.E.U8 desc[UR8][R18.64], R25 ;  /* 0x0000001912007986 */ /* 0x0003e2000c101108 */
[----:B------:R-:W-:-:S02]  /*18c10*/  LEA.HI R27, R228, 0x2c, RZ, 0x1a ;  /* 0x0000002ce41b7811 */ /* 0x000fc400078fd0ff */
[-C--:B------:R-:W-:Y:S01]  /*18c20*/  LEA.HI.X.SX32 R21, R23, R9.reuse, 0x1, P0 ;  /* 0x0000000917157211 */ /* 0x080fe200000f0eff */
[----:B------:R2:W-:Y:S01]  /*18c30*/  STG.E.U8 desc[UR8][R10.64], R49 ;  /* 0x000000310a007986 */ /* 0x0005e2000c101108 */
[----:B0-----:R-:W-:Y:S01]  /*18c40*/  IADD3 R16, P0, PT, R13, R146, RZ ;  /* 0x000000920d107210 */ /* 0x001fe20007f1e0ff */
[----:B------:R-:W-:Y:S01]  /*18c50*/  IMAD R24, R27, R8, RZ ;  /* 0x000000081b187224 */ /* 0x000fe200078e02ff */
[CC--:B------:R-:W-:Y:S01]  /*18c60*/  IADD3 R22, P1, PT, R12.reuse, R146.reuse, RZ ;  /* 0x000000920c167210 */ /* 0x0c0fe20007f3e0ff */
[----:B------:R0:W-:Y:S01]  /*18c70*/  STG.E.U8 desc[UR8][R20.64], R47 ;  /* 0x0000002f14007986 */ /* 0x0001e2000c101108 */
[-C--:B------:R-:W-:Y:S02]  /*18c80*/  LEA.HI.X.SX32 R17, R13, R9.reuse, 0x1, P0 ;  /* 0x000000090d117211 */ /* 0x080fe400000f0eff */
[----:B------:R-:W-:Y:S01]  /*18c90*/  LEA.HI.X.SX32 R23, R12, R9, 0x1, P1 ;  /* 0x000000090c177211 */ /* 0x000fe200008f0eff */
[----:B-1----:R-:W-:Y:S01]  /*18ca0*/  IMAD R25, R8, 0x4, R15 ;  /* 0x0000000408197824 */ /* 0x002fe200078e020f */
[----:B------:R-:W-:-:S02]  /*18cb0*/  IADD3 R18, P0, PT, R15, R146, RZ ;  /* 0x000000920f127210 */ /* 0x000fc40007f1e0ff */
[----:B------:R-:W-:Y:S01]  /*18cc0*/  LEA.HI R59, R228, 0x4c, RZ, 0x1a ;  /* 0x0000004ce43b7811 */ /* 0x000fe200078fd0ff */
[----:B------:R1:W-:Y:S01]  /*18cd0*/  STG.E.U8 desc[UR8][R22.64], R45 ;  /* 0x0000002d16007986 */ /* 0x0003e2000c101108 */
[-C--:B------:R-:W-:Y:S02]  /*18ce0*/  LEA.HI.X.SX32 R19, R15, R9.reuse, 0x1, P0 ;  /* 0x000000090f137211 */ /* 0x080fe400000f0eff */
[CC--:B--2---:R-:W-:Y:S01]  /*18cf0*/  IADD3 R10, P0, PT, R25.reuse, R146.reuse, RZ ;  /* 0x00000092190a7210 */ /* 0x0c4fe20007f1e0ff */
[----:B------:R-:W2:Y:S01]  /*18d00*/  LDS.128 R12, [R204] ;  /* 0x00000000cc0c7984 */ /* 0x000ea20000000c00 */
[----:B0-----:R-:W-:Y:S02]  /*18d10*/  IADD3 R20, P1, PT, R24, R146, RZ ;  /* 0x0000009218147210 */ /* 0x001fe40007f3e0ff */
[-C--:B------:R-:W-:Y:S01]  /*18d20*/  LEA.HI.X.SX32 R11, R25, R9.reuse, 0x1, P0 ;  /* 0x00000009190b7211 */ /* 0x080fe200000f0eff */
[----:B------:R-:W-:Y:S01]  /*18d30*/  IMAD R25, R8, 0x8, R25 ;  /* 0x0000000808197824 */ /* 0x000fe200078e0219 */
[----:B------:R0:W-:Y:S01]  /*18d40*/  STG.E.U8 desc[UR8][R16.64], R29 ;  /* 0x0000001d10007986 */ /* 0x0001e2000c101108 */
[----:B------:R-:W-:-:S02]  /*18d50*/  LEA.HI.X.SX32 R21, R24, R9, 0x1, P1 ;  /* 0x0000000918157211 */ /* 0x000fc400008f0eff */
[----:B------:R-:W-:Y:S01]  /*18d60*/  IMAD R27, R8, 0x4, R25 ;  /* 0x00000004081b7824 */ /* 0x000fe200078e0219 */
[C---:B-1----:R-:W-:Y:S01]  /*18d70*/  LEA.HI R23, R228.reuse, 0x3c, RZ, 0x1a ;  /* 0x0000003ce4177811 */ /* 0x042fe200078fd0ff */
[----:B------:R1:W-:Y:S01]  /*18d80*/  STG.E.U8 desc[UR8][R18.64], R43 ;  /* 0x0000002b12007986 */ /* 0x0003e2000c101108 */
[----:B------:R-:W-:Y:S02]  /*18d90*/  IADD3 R22, P0, PT, R25, R146, RZ ;  /* 0x0000009219167210 */ /* 0x000fe40007f1e0ff */
[----:B------:R-:W-:Y:S01]  /*18da0*/  LEA.HI R61, R228, 0x1bc, RZ, 0x1a ;  /* 0x000001bce43d7811 */ /* 0x000fe200078fd0ff */
[----:B------:R-:W-:Y:S01]  /*18db0*/  IMAD R26, R23, R8, RZ ;  /* 0x00000008171a7224 */ /* 0x000fe200078e02ff */
[----:B------:R-:W-:Y:S01]  /*18dc0*/  LEA.HI.X.SX32 R23, R25, R9, 0x1, P0 ;  /* 0x0000000919177211 */ /* 0x000fe200000f0eff */
[----:B------:R-:W-:Y:S01]  /*18dd0*/  STG.E.U8 desc[UR8][R10.64], R41 ;  /* 0x000000290a007986 */ /* 0x000fe2000c101108 */
[----:B0-----:R-:W-:Y:S01]  /*18de0*/  IMAD R29, R8, 0x4, R27 ;  /* 0x00000004081d7824 */ /* 0x001fe200078e021b */
[----:B------:R-:W-:Y:S01]  /*18df0*/  IADD3 R16, P0, PT, R27, R146, RZ ;  /* 0x000000921b107210 */ /* 0x000fe20007f1e0ff */
[----:B------:R-:W-:Y:S01]  /*18e00*/  IMAD R46, R61, R8, RZ ;  /* 0x000000083d2e7224 */ /* 0x000fe200078e02ff */
[----:B------:R0:W-:Y:S01]  /*18e10*/  STG.E.U8 desc[UR8][R20.64], R39 ;  /* 0x0000002714007986 */ /* 0x0001e2000c101108 */
[----:B------:R-:W-:-:S02]  /*18e20*/  IADD3 R24, P2, PT, R26, R146, RZ ;  /* 0x000000921a187210 */ /* 0x000fc40007f5e0ff */
[-C--:B-1----:R-:W-:Y:S01]  /*18e30*/  IADD3 R18, P1, PT, R29, R146.reuse, RZ ;  /* 0x000000921d127210 */ /* 0x082fe20007f3e0ff */
[----:B------:R1:W-:Y:S01]  /*18e40*/  STG.E.U8 desc[UR8][R22.64], R37 ;  /* 0x0000002516007986 */ /* 0x0003e2000c101108 */
[-C--:B------:R-:W-:Y:S02]  /*18e50*/  LEA.HI.X.SX32 R17, R27, R9.reuse, 0x1, P0 ;  /* 0x000000091b117211 */ /* 0x080fe400000f0eff */
[-C--:B------:R-:W-:Y:S01]  /*18e60*/  LEA.HI.X.SX32 R19, R29, R9.reuse, 0x1, P1 ;  /* 0x000000091d137211 */ /* 0x080fe200008f0eff */
[----:B------:R-:W-:Y:S01]  /*18e70*/  IMAD R29, R8, 0x8, R29 ;  /* 0x00000008081d7824 */ /* 0x000fe200078e021d */
[-C--:B------:R-:W-:Y:S01]  /*18e80*/  LEA.HI.X.SX32 R25, R26, R9.reuse, 0x1, P2 ;  /* 0x000000091a197211 */ /* 0x080fe200010f0eff */
[----:B------:R-:W-:Y:S01]  /*18e90*/  STG.E.U8 desc[UR8][R16.64], R35 ;  /* 0x0000002310007986 */ /* 0x000fe2000c101108 */
[----:B------:R-:W-:Y:S01]  /*18ea0*/  LEA.HI R63, R228, 0x1cc, RZ, 0x1a ;  /* 0x000001cce43f7811 */ /* 0x000fe200078fd0ff */
[----:B0-----:R-:W-:Y:S01]  /*18eb0*/  IMAD R21, R8, 0x4, R29 ;  /* 0x0000000408157824 */ /* 0x001fe200078e021d */
[CC--:B------:R-:W-:Y:S01]  /*18ec0*/  IADD3 R10, P0, PT, R29.reuse, R146.reuse, RZ ;  /* 0x000000921d0a7210 */ /* 0x0c0fe20007f1e0ff */
[----:B------:R0:W-:Y:S01]  /*18ed0*/  STG.E.U8 desc[UR8][R18.64], R33 ;  /* 0x0000002112007986 */ /* 0x0001e2000c101108 */
[----:B------:R-:W-:Y:S01]  /*18ee0*/  LEA.HI R65, R228, 0x1dc, RZ, 0x1a ;  /* 0x000001dce4417811 */ /* 0x000fe200078fd0ff */
[----:B-1----:R-:W-:Y:S01]  /*18ef0*/  IMAD R23, R8, 0x4, R21 ;  /* 0x0000000408177824 */ /* 0x002fe200078e0215 */
[----:B------:R-:W-:Y:S01]  /*18f00*/  LEA.HI.X.SX32 R11, R29, R9, 0x1, P0 ;  /* 0x000000091d0b7211 */ /* 0x000fe200000f0eff */
[----:B------:R1:W-:Y:S01]  /*18f10*/  STG.E.U8 desc[UR8][R24.64], R31 ;  /* 0x0000001f18007986 */ /* 0x0003e2000c101108 */
[----:B------:R-:W-:Y:S01]  /*18f20*/  IADD3 R20, P0, PT, R21, R146, RZ ;  /* 0x0000009215147210 */ /* 0x000fe20007f1e0ff */
[-C--:B------:R-:W-:Y:S01]  /*18f30*/  IMAD R48, R63, R8.reuse, RZ ;  /* 0x000000083f307224 */ /* 0x080fe200078e02ff */
[C---:B--2---:R-:W-:Y:S01]  /*18f40*/  PRMT R49, R12.reuse, 0x7773, RZ ;  /* 0x000077730c317816 */ /* 0x044fe200000000ff */
[----:B------:R-:W-:Y:S01]  /*18f50*/  IMAD R50, R65, R8, RZ ;  /* 0x0000000841327224 */ /* 0x000fe200078e02ff */
[----:B------:R-:W-:-:S02]  /*18f60*/  PRMT R51, R12, 0x7772, RZ ;  /* 0x000077720c337816 */ /* 0x000fc400000000ff */
[C---:B------:R-:W-:Y:S02]  /*18f70*/  PRMT R53, R12.reuse, 0x7771, RZ ;  /* 0x000077710c357816 */ /* 0x040fe400000000ff */
[----:B------:R-:W-:Y:S02]  /*18f80*/  PRMT R55, R12, 0x7770, RZ ;  /* 0x000077700c377816 */ /* 0x000fe400000000ff */
[----:B------:R-:W-:Y:S02]  /*18f90*/  LEA.HI.X.SX32 R21, R21, R9, 0x1, P0 ;  /* 0x0000000915157211 */ /* 0x000fe400000f0eff */
[----:B------:R-:W-:Y:S01]  /*18fa0*/  IADD3 R12, P0, PT, R23, R146, RZ ;  /* 0x00000092170c7210 */ /* 0x000fe20007f1e0ff */
[----:B------:R2:W-:Y:S01]  /*18fb0*/  STG.E.U8 desc[UR8][R10.64], R55 ;  /* 0x000000370a007986 */ /* 0x0005e2000c101108 */
[C---:B------:R-:W-:Y:S02]  /*18fc0*/  PRMT R41, R13.reuse, 0x7773, RZ ;  /* 0x000077730d297816 */ /* 0x040fe400000000ff */
[C---:B------:R-:W-:Y:S01]  /*18fd0*/  PRMT R43, R13.reuse, 0x7772, RZ ;  /* 0x000077720d2b7816 */ /* 0x040fe200000000ff */
[----:B------:R-:W-:Y:S01]  /*18fe0*/  STG.E.U8 desc[UR8][R20.64], R53 ;  /* 0x0000003514007986 */ /* 0x000fe2000c101108 */
[----:B------:R-:W-:-:S02]  /*18ff0*/  PRMT R45, R13, 0x7771, RZ ;  /* 0x000077710d2d7816 */ /* 0x000fc400000000ff */
[----:B------:R-:W-:Y:S02]  /*19000*/  PRMT R47, R13, 0x7770, RZ ;  /* 0x000077700d2f7816 */ /* 0x000fe400000000ff */
[----:B------:R-:W-:Y:S01]  /*19010*/  LEA.HI.X.SX32 R13, R23, R9, 0x1, P0 ;  /* 0x00000009170d7211 */ /* 0x000fe200000f0eff */
[C---:B------:R-:W-:Y:S01]  /*19020*/  IMAD R23, R8.reuse, 0x8, R23 ;  /* 0x0000000808177824 */ /* 0x040fe200078e0217 */
[C---:B------:R-:W-:Y:S02]  /*19030*/  PRMT R27, R15.reuse, 0x7773, RZ ;  /* 0x000077730f1b7816 */ /* 0x040fe400000000ff */
[----:B------:R-:W-:Y:S01]  /*19040*/  PRMT R29, R15, 0x7772, RZ ;  /* 0x000077720f1d7816 */ /* 0x000fe200000000ff */
[----:B0-----:R-:W-:Y:S01]  /*19050*/  IMAD R19, R8, 0x4, R23 ;  /* 0x0000000408137824 */ /* 0x001fe200078e0217 */
[----:B------:R-:W-:Y:S01]  /*19060*/  IADD3 R16, P0, PT, R23, R146, RZ ;  /* 0x0000009217107210 */ /* 0x000fe20007f1e0ff */
[----:B------:R0:W-:Y:S01]  /*19070*/  STG.E.U8 desc[UR8][R12.64], R51 ;  /* 0x000000330c007986 */ /* 0x0001e2000c101108 */
[----:B-1----:R-:W-:-:S02]  /*19080*/  PRMT R31, R15, 0x7771, RZ ;  /* 0x000077710f1f7816 */ /* 0x002fc400000000ff */
[----:B------:R-:W-:Y:S01]  /*19090*/  PRMT R33, R15, 0x7770, RZ ;  /* 0x000077700f217816 */ /* 0x000fe200000000ff */
[----:B------:R-:W-:Y:S01]  /*190a0*/  IMAD R15, R59, R8, RZ ;  /* 0x000000083b0f7224 */ /* 0x000fe200078e02ff */
[----:B------:R-:W-:Y:S01]  /*190b0*/  LEA.HI.X.SX32 R17, R23, R9, 0x1, P0 ;  /* 0x0000000917117211 */ /* 0x000fe200000f0eff */
[----:B------:R-:W-:Y:S01]  /*190c0*/  IMAD R23, R8, 0x4, R19 ;  /* 0x0000000408177824 */ /* 0x000fe200078e0213 */
[----:B--2---:R-:W-:Y:S02]  /*190d0*/  IADD3 R10, P0, PT, R19, R146, RZ ;  /* 0x00000092130a7210 */ /* 0x004fe40007f1e0ff */
[C---:B------:R-:W-:Y:S02]  /*190e0*/  PRMT R35, R14.reuse, 0x7773, RZ ;  /* 0x000077730e237816 */ /* 0x040fe400000000ff */
[C---:B------:R-:W-:Y:S02]  /*190f0*/  PRMT R37, R14.reuse, 0x7772, RZ ;  /* 0x000077720e257816 */ /* 0x040fe400000000ff */
[----:B------:R-:W-:-:S02]  /*19100*/  PRMT R25, R14, 0x7771, RZ ;  /* 0x000077710e197816 */ /* 0x000fc400000000ff */
[----:B------:R-:W-:Y:S02]  /*19110*/  PRMT R39, R14, 0x7770, RZ ;  /* 0x000077700e277816 */ /* 0x000fe400000000ff */
[-C--:B------:R-:W-:Y:S02]  /*19120*/  LEA.HI.X.SX32 R11, R19, R9.reuse, 0x1, P0 ;  /* 0x00000009130b7211 */ /* 0x080fe400000f0eff */
[-C--:B------:R-:W-:Y:S02]  /*19130*/  IADD3 R14, P1, PT, R15, R146.reuse, RZ ;  /* 0x000000920f0e7210 */ /* 0x080fe40007f3e0ff */
[----:B------:R-:W-:Y:S02]  /*19140*/  IADD3 R18, P0, PT, R23, R146, RZ ;  /* 0x0000009217127210 */ /* 0x000fe40007f1e0ff */
[-C--:B------:R-:W-:Y:S02]  /*19150*/  LEA.HI.X.SX32 R15, R15, R9.reuse, 0x1, P1 ;  /* 0x000000090f0f7211 */ /* 0x080fe400008f0eff */
[----:B------:R-:W-:Y:S01]  /*19160*/  LEA.HI.X.SX32 R19, R23, R9, 0x1, P0 ;  /* 0x0000000917137211 */ /* 0x000fe200000f0eff */
[----:B------:R-:W-:Y:S01]  /*19170*/  IMAD R23, R8, 0x8, R23 ;  /* 0x0000000808177824 */ /* 0x000fe200078e0217 */
[C---:B------:R-:W-:Y:S01]  /*19180*/  LEA.HI R59, R228.reuse, 0x5c, RZ, 0x1a ;  /* 0x0000005ce43b7811 */ /* 0x040fe200078fd0ff */
[----:B------:R1:W-:Y:S01]  /*19190*/  STG.E.U8 desc[UR8][R14.64], R49 ;  /* 0x000000310e007986 */ /* 0x0003e2000c101108 */
[----:B0-----:R-:W-:Y:S01]  /*191a0*/  LEA.HI R51, R228, 0xbc, RZ, 0x1a ;  /* 0x000000bce4337811 */ /* 0x001fe200078fd0ff */
[----:B------:R-:W-:Y:S01]  /*191b0*/  IMAD R21, R8, 0x4, R23 ;  /* 0x0000000408157824 */ /* 0x000fe200078e0217 */
[C---:B------:R-:W-:Y:S01]  /*191c0*/  LEA.HI R55, R228.reuse, 0x12c, RZ, 0x1a ;  /* 0x0000012ce4377811 */ /* 0x040fe200078fd0ff */
[----:B------:R0:W-:Y:S01]  /*191d0*/  STG.E.U8 desc[UR8][R16.64], R47 ;  /* 0x0000002f10007986 */ /* 0x0001e2000c101108 */
[----:B------:R-:W-:Y:S01]  /*191e0*/  IMAD R20, R59, R8, RZ ;  /* 0x000000083b147224 */ /* 0x000fe200078e02ff */
[----:B------:R-:W-:-:S02]  /*191f0*/  LEA.HI R59, R228, 0x17c, RZ, 0x1a ;  /* 0x0000017ce43b7811 */ /* 0x000fc400078fd0ff */
[----:B------:R2:W-:Y:S01]  /*19200*/  STG.E.U8 desc[UR8][R10.64], R45 ;  /* 0x0000002d0a007986 */ /* 0x0005e2000c101108 */
[----:B------:R-:W-:Y:S02]  /*19210*/  LEA.HI R67, R228, 0x1ec, RZ, 0x1a ;  /* 0x000001ece4437811 */ /* 0x000fe400078fd0ff */
[CC--:B------:R-:W-:Y:S01]  /*19220*/  IADD3 R12, P1, PT, R20.reuse, R146.reuse, RZ ;  /* 0x00000092140c7210 */ /* 0x0c0fe20007f3e0ff */
[----:B------:R3:W-:Y:S01]  /*19230*/  STG.E.U8 desc[UR8][R18.64], R43 ;  /* 0x0000002b12007986 */ /* 0x0007e2000c101108 */
[----:B-1----:R-:W-:Y:S01]  /*19240*/  IADD3 R14, P0, PT, R23, R146, RZ ;  /* 0x00000092170e7210 */ /* 0x002fe20007f1e0ff */
[----:B------:R-:W-:Y:S01]  /*19250*/  IMAD R52, R67, R8, RZ ;  /* 0x0000000843347224 */ /* 0x000fe200078e02ff */
[-C--:B------:R-:W-:Y:S02]  /*19260*/  LEA.HI.X.SX32 R13, R20, R9.reuse, 0x1, P1 ;  /* 0x00000009140d7211 */ /* 0x080fe400008f0eff */
[----:B------:R-:W-:Y:S01]  /*19270*/  LEA.HI.X.SX32 R15, R23, R9, 0x1, P0 ;  /* 0x00000009170f7211 */ /* 0x000fe200000f0eff */
[----:B------:R-:W-:Y:S01]  /*19280*/  IMAD R23, R8, 0x4, R21 ;  /* 0x0000000408177824 */ /* 0x000fe200078e0215 */
[----:B0-----:R-:W-:Y:S01]  /*19290*/  IADD3 R16, P0, PT, R21, R146, RZ ;  /* 0x0000009215107210 */ /* 0x001fe20007f1e0ff */
[----:B------:R0:W-:Y:S01]  /*192a0*/  STG.E.U8 desc[UR8][R12.64], R41 ;  /* 0x000000290c007986 */ /* 0x0001e2000c101108 */
[----:B------:R-:W-:-:S02]  /*192b0*/  LEA.HI R49, R228, 0x6c, RZ, 0x1a ;  /* 0x0000006ce4317811 */ /* 0x000fc400078fd0ff */
[-C--:B------:R-:W-:Y:S01]  /*192c0*/  LEA.HI.X.SX32 R17, R21, R9.reuse, 0x1, P0 ;  /* 0x0000000915117211 */ /* 0x080fe200000f0eff */
[----:B------:R1:W-:Y:S01]  /*192d0*/  STG.E.U8 desc[UR8][R14.64], R39 ;  /* 0x000000270e007986 */ /* 0x0003e2000c101108 */
[----:B--2---:R-:W-:Y:S01]  /*192e0*/  IADD3 R10, P0, PT, R23, R146, RZ ;  /* 0x00000092170a7210 */ /* 0x004fe20007f1e0ff */
[----:B------:R-:W-:Y:S01]  /*192f0*/  IMAD R20, R49, R8, RZ ;  /* 0x0000000831147224 */ /* 0x000fe200078e02ff */
[----:B------:R-:W-:Y:S01]  /*19300*/  LEA.HI R21, R228, 0x7c, RZ, 0x1a ;  /* 0x0000007ce4157811 */ /* 0x000fe200078fd0ff */
[----:B------:R2:W-:Y:S01]  /*19310*/  STG.E.U8 desc[UR8][R16.64], R25 ;  /* 0x0000001910007986 */ /* 0x0005e2000c101108 */
[-C--:B------:R-:W-:Y:S01]  /*19320*/  LEA.HI.X.SX32 R11, R23, R9.reuse, 0x1, P0 ;  /* 0x00000009170b7211 */ /* 0x080fe200000f0eff */
[----:B------:R-:W-:Y:S01]  /*19330*/  IMAD R23, R8, 0x8, R23 ;  /* 0x0000000808177824 */ /* 0x000fe200078e0217 */
[----:B---3--:R-:W-:Y:S01]  /*19340*/  IADD3 R18, P1, PT, R20, R146, RZ ;  /* 0x0000009214127210 */ /* 0x008fe20007f3e0ff */
[----:B------:R-:W-:Y:S01]  /*19350*/  IMAD R22, R21, R8, RZ ;  /* 0x0000000815167224 */ /* 0x000fe200078e02ff */
[----:B------:R-:W-:Y:S01]  /*19360*/  LEA.HI R49, R228, 0x8c, RZ, 0x1a ;  /* 0x0000008ce4317811 */ /* 0x000fe200078fd0ff */
[----:B------:R-:W-:Y:S01]  /*19370*/  IMAD R21, R8, 0x4, R23 ;  /* 0x0000000408157824 */ /* 0x000fe200078e0217 */
[----:B0-----:R-:W-:Y:S01]  /*19380*/  IADD3 R12, P0, PT, R23, R146, RZ ;  /* 0x00000092170c7210 */ /* 0x001fe20007f1e0ff */
[----:B------:R0:W-:Y:S01]  /*19390*/  STG.E.U8 desc[UR8][R10.64], R37 ;  /* 0x000000250a007986 */ /* 0x0001e2000c101108 */
[----:B------:R-:W-:-:S02]  /*193a0*/  LEA.HI.X.SX32 R19, R20, R9, 0x1, P1 ;  /* 0x0000000914137211 */ /* 0x000fc400008f0eff */
[-C--:B------:R-:W-:Y:S01]  /*193b0*/  LEA.HI.X.SX32 R13, R23, R9.reuse, 0x1, P0 ;  /* 0x00000009170d7211 */ /* 0x080fe200000f0eff */
[----:B------:R-:W-:Y:S01]  /*193c0*/  IMAD R23, R8, 0x4, R21 ;  /* 0x0000000408177824 */ /* 0x000fe200078e0215 */
[-C--:B-1----:R-:W-:Y:S01]  /*193d0*/  IADD3 R14, P0, PT, R21, R146.reuse, RZ ;  /* 0x00000092150e7210 */ /* 0x082fe20007f1e0ff */
[----:B------:R1:W-:Y:S01]  /*193e0*/  STG.E.U8 desc[UR8][R18.64], R35 ;  /* 0x0000002312007986 */ /* 0x0003e2000c101108 */
[-C--:B------:R-:W-:Y:S01]  /*193f0*/  IADD3 R20, P2, PT, R22, R146.reuse, RZ ;  /* 0x0000009216147210 */ /* 0x080fe20007f5e0ff */
[----:B--2---:R-:W-:Y:S01]  /*19400*/  IMAD R25, R8, 0x8, R23 ;  /* 0x0000000808197824 */ /* 0x004fe200078e0217 */
[-C--:B------:R-:W-:Y:S01]  /*19410*/  IADD3 R16, P1, PT, R23, R146.reuse, RZ ;  /* 0x0000009217107210 */ /* 0x080fe20007f3e0ff */
[----:B------:R2:W-:Y:S01]  /*19420*/  STG.E.U8 desc[UR8][R12.64], R33 ;  /* 0x000000210c007986 */ /* 0x0005e2000c101108 */
[----:B------:R-:W-:Y:S02]  /*19430*/  LEA.HI.X.SX32 R15, R21, R9, 0x1, P0 ;  /* 0x00000009150f7211 */ /* 0x000fe400000f0eff */
[----:B0-----:R-:W-:-:S02]  /*19440*/  IADD3 R10, P0, PT, R25, R146, RZ ;  /* 0x00000092190a7210 */ /* 0x001fc40007f1e0ff */
[-C--:B------:R-:W-:Y:S01]  /*19450*/  LEA.HI.X.SX32 R17, R23, R9.reuse, 0x1, P1 ;  /* 0x0000000917117211 */ /* 0x080fe200008f0eff */
[----:B------:R0:W-:Y:S01]  /*19460*/  STG.E.U8 desc[UR8][R14.64], R31 ;  /* 0x0000001f0e007986 */ /* 0x0001e2000c101108 */
[-C--:B------:R-:W-:Y:S02]  /*19470*/  LEA.HI.X.SX32 R21, R22, R9.reuse, 0x1, P2 ;  /* 0x0000000916157211 */ /* 0x080fe400010f0eff */
[----:B------:R-:W-:Y:S01]  /*19480*/  LEA.HI.X.SX32 R11, R25, R9, 0x1, P0 ;  /* 0x00000009190b7211 */ /* 0x000fe200000f0eff */
[----:B------:R3:W-:Y:S01]  /*19490*/  STG.E.U8 desc[UR8][R16.64], R29 ;  /* 0x0000001d10007986 */ /* 0x0007e2000c101108 */
[C---:B-1----:R-:W-:Y:S02]  /*194a0*/  LEA.HI R19, R228.reuse, 0xcc, RZ, 0x1a ;  /* 0x000000cce4137811 */ /* 0x042fe400078fd0ff */
[C---:B------:R-:W-:Y:S01]  /*194b0*/  LEA.HI R23, R228.reuse, 0xdc, RZ, 0x1a ;  /* 0x000000dce4177811 */ /* 0x040fe200078fd0ff */
[----:B------:R1:W-:Y:S01]  /*194c0*/  STG.E.U8 desc[UR8][R20.64], R27 ;  /* 0x0000001b14007986 */ /* 0x0003e2000c101108 */
[----:B--2---:R-:W-:-:S02]  /*194d0*/  LEA.HI R33, R228, 0xfc, RZ, 0x1a ;  /* 0x000000fce4217811 */ /* 0x004fc400078fd0ff */
[C---:B------:R-:W-:Y:S01]  /*194e0*/  LEA.HI R39, R228.reuse, 0x13c, RZ, 0x1a ;  /* 0x0000013ce4277811 */ /* 0x040fe200078fd0ff */
[----:B------:R2:W-:Y:S01]  /*194f0*/  STG.E.U8 desc[UR8][R10.64], R57 ;  /* 0x000000390a007986 */ /* 0x0005e2000c101108 */
[-C--:B0-----:R-:W-:Y:S01]  /*19500*/  IMAD R15, R51, R8.reuse, RZ ;  /* 0x00000008330f7224 */ /* 0x081fe200078e02ff */
[C---:B------:R-:W-:Y:S02]  /*19510*/  LEA.HI R31, R228.reuse, 0xec, RZ, 0x1a ;  /* 0x000000ece41f7811 */ /* 0x040fe400078fd0ff */
[C---:B---3--:R-:W-:Y:S01]  /*19520*/  LEA.HI R29, R228.reuse, 0x10c, RZ, 0x1a ;  /* 0x0000010ce41d7811 */ /* 0x048fe200078fd0ff */
[-C--:B------:R-:W-:Y:S01]  /*19530*/  IMAD R17, R19, R8.reuse, RZ ;  /* 0x0000000813117224 */ /* 0x080fe200078e02ff */
[C---:B------:R-:W-:Y:S01]  /*19540*/  LEA.HI R69, R228.reuse, 0x1fc, RZ, 0x1a ;  /* 0x000001fce4457811 */ /* 0x040fe200078fd0ff */
[-C--:B------:R-:W-:Y:S01]  /*19550*/  IMAD R19, R23, R8.reuse, RZ ;  /* 0x0000000817137224 */ /* 0x080fe200078e02ff */
[C---:B------:R-:W-:Y:S01]  /*19560*/  LEA.HI R35, R228.reuse, 0x9c, RZ, 0x1a ;  /* 0x0000009ce4237811 */ /* 0x040fe200078fd0ff */
[-C--:B------:R-:W-:Y:S01]  /*19570*/  IMAD R23, R33, R8.reuse, RZ ;  /* 0x0000000821177224 */ /* 0x080fe200078e02ff */
[C---:B------:R-:W-:Y:S01]  /*19580*/  LEA.HI R37, R228.reuse, 0x15c, RZ, 0x1a ;  /* 0x0000015ce4257811 */ /* 0x040fe200078fd0ff */
[-C--:B-1----:R-:W-:Y:S01]  /*19590*/  IMAD R21, R31, R8.reuse, RZ ;  /* 0x000000081f157224 */ /* 0x082fe200078e02ff */
[----:B--2---:R-:W-:Y:S01]  /*195a0*/  LEA.HI R57, R228, 0x14c, RZ, 0x1a ;  /* 0x0000014ce4397811 */ /* 0x004fe200078fd0ff */
[----:B------:R-:W-:Y:S01]  /*195b0*/  IMAD R11, R8, 0x4, R25 ;  /* 0x00000004080b7824 */ /* 0x000fe200078e0219 */
[C---:B------:R-:W-:Y:S01]  /*195c0*/  LEA.HI R41, R228.reuse, 0x16c, RZ, 0x1a ;  /* 0x0000016ce4297811 */ /* 0x040fe200078fd0ff */
[-C--:B------:R-:W-:Y:S01]  /*195d0*/  IMAD R10, R49, R8.reuse, RZ ;  /* 0x00000008310a7224 */ /* 0x080fe200078e02ff */
[----:B------:R-:W-:Y:S01]  /*195e0*/  LEA.HI R71, R228, 0x18c, RZ, 0x1a ;  /* 0x0000018ce4477811 */ /* 0x000fe200078fd0ff */
[----:B------:R-:W-:Y:S01]  /*195f0*/  IMAD R47, R8, 0x4, R11 ;  /* 0x00000004082f7824 */ /* 0x000fe200078e020b */
[----:B------:R-:W-:Y:S01]  /*19600*/  LEA.HI R13, R228, 0xac, RZ, 0x1a ;  /* 0x000000ace40d7811 */ /* 0x000fe200078fd0ff */
[----:B------:R-:W-:Y:S01]  /*19610*/  IMAD R25, R29, R8, RZ ;  /* 0x000000081d197224 */ /* 0x000fe200078e02ff */
[----:B------:R-:W-:Y:S01]  /*19620*/  IADD3 R196, P2, PT, R10, R146, RZ ;  /* 0x000000920ac47210 */ /* 0x000fe20007f5e0ff */
[----:B------:R-:W-:Y:S01]  /*19630*/  IMAD R49, R8, 0x8, R47 ;  /* 0x0000000808317824 */ /* 0x000fe200078e022f */
[----:B------:R-:W-:Y:S01]  /*19640*/  LEA.HI R45, R228, 0x1ac, RZ, 0x1a ;  /* 0x000001ace42d7811 */ /* 0x000fe200078fd0ff */
[----:B------:R-:W-:Y:S01]  /*19650*/  IMAD R29, R55, R8, RZ ;  /* 0x00000008371d7224 */ /* 0x000fe200078e02ff */
[-C--:B------:R-:W-:Y:S01]  /*19660*/  LEA.HI.X.SX32 R197, R10, R9.reuse, 0x1, P2 ;  /* 0x000000090ac57211 */ /* 0x080fe200010f0eff */
[C---:B------:R-:W-:Y:S01]  /*19670*/  IMAD R51, R8.reuse, 0x4, R49 ;  /* 0x0000000408337824 */ /* 0x040fe200078e0231 */
[----:B------:R-:W-:Y:S01]  /*19680*/  IADD3 R158, P2, PT, R21, R146, RZ ;  /* 0x00000092159e7210 */ /* 0x000fe20007f5e0ff */
[----:B------:R-:W-:Y:S01]  /*19690*/  IMAD R33, R57, R8, RZ ;  /* 0x0000000839217224 */ /* 0x000fe200078e02ff */
[----:B------:R-:W-:Y:S01]  /*196a0*/  IADD3 R152, P5, PT, R15, R146, RZ ;  /* 0x000000920f987210 */ /* 0x000fe20007fbe0ff */
[C---:B------:R-:W-:Y:S01]  /*196b0*/  IMAD R53, R8.reuse, 0x4, R51 ;  /* 0x0000000408357824 */ /* 0x040fe200078e0233 */
[-C--:B------:R-:W-:Y:S01]  /*196c0*/  LEA.HI.X.SX32 R159, R21, R9.reuse, 0x1, P2 ;  /* 0x00000009159f7211 */ /* 0x080fe200010f0eff */
[----:B------:R-:W-:Y:S01]  /*196d0*/  IMAD R31, R39, R8, RZ ;  /* 0x00000008271f7224 */ /* 0x000fe200078e02ff */
[----:B------:R-:W-:Y:S01]  /*196e0*/  IADD3 R22, P2, PT, R33, R146, RZ ;  /* 0x0000009221167210 */ /* 0x000fe20007f5e0ff */
[----:B------:R-:W-:Y:S01]  /*196f0*/  IMAD R55, R8, 0x8, R53 ;  /* 0x0000000808377824 */ /* 0x000fe200078e0235 */
[-C--:B------:R-:W-:Y:S01]  /*19700*/  LEA.HI.X.SX32 R153, R15, R9.reuse, 0x1, P5 ;  /* 0x000000090f997211 */ /* 0x080fe200028f0eff */
[----:B------:R-:W-:Y:S01]  /*19710*/  IMAD R39, R59, R8, RZ ;  /* 0x000000083b277224 */ /* 0x000fe200078e02ff */
[----:B------:R-:W-:Y:S01]  /*19720*/  LEA.HI R43, R228, 0x19c, RZ, 0x1a ;  /* 0x0000019ce42b7811 */ /* 0x000fe200078fd0ff */
        /* <DEDUP_REMOVED lines=11> */
[----:B------:R-:W-:Y:S01]  /*197e0*/  IADD3 R148, P3, PT, R12, R146, RZ ;  /* 0x000000920c947210 */ /* 0x000fe20007f7e0ff */
[----:B------:R-:W-:Y:S01]  /*197f0*/  IMAD R63, R8, 0x4, R61 ;  /* 0x00000004083f7824 */ /* 0x000fe200078e023d */
[-C--:B------:R-:W-:Y:S01]  /*19800*/  LEA.HI.X.SX32 R21, R31, R9.reuse, 0x1, P1 ;  /* 0x000000091f157211 */ /* 0x080fe200008f0eff */
[----:B------:R-:W-:Y:S01]  /*19810*/  IMAD R37, R41, R8, RZ ;  /* 0x0000000829257224 */ /* 0x000fe200078e02ff */
[-C--:B------:R-:W-:Y:S01]  /*19820*/  LEA.HI.X.SX32 R149, R12, R9.reuse, 0x1, P3 ;  /* 0x000000090c957211 */ /* 0x080fe200018f0eff */
[C---:B------:R-:W-:Y:S01]  /*19830*/  IMAD R65, R8.reuse, 0x4, R63 ;  /* 0x0000000408417824 */ /* 0x040fe200078e023f */
[----:B------:R-:W-:Y:S01]  /*19840*/  IADD3 R12, P3, PT, R23, R146, RZ ;  /* 0x00000092170c7210 */ /* 0x000fe20007f7e0ff */
        /* <DEDUP_REMOVED lines=13> */
[-C--:B------:R-:W-:Y:S01]  /*19920*/  LEA.HI.X.SX32 R151, R13, R9.reuse, 0x1, P4 ;  /* 0x000000090d977211 */ /* 0x080fe200020f0eff */
[C---:B------:R-:W-:Y:S01]  /*19930*/  IMAD R73, R8.reuse, 0x8, R71 ;  /* 0x0000000808497824 */ /* 0x040fe200078e0247 */
[----:B------:R-:W-:Y:S01]  /*19940*/  IADD3 R14, P4, PT, R25, R146, RZ ;  /* 0x00000092190e7210 */ /* 0x000fe20007f9e0ff */
[----:B------:R-:W-:Y:S01]  /*19950*/  IMAD R27, R27, R8, RZ ;  /* 0x000000081b1b7224 */ /* 0x000fe200078e02ff */
[----:B------:R-:W-:Y:S01]  /*19960*/  LEA.HI.X.SX32 R13, R23, R9, 0x1, P3 ;  /* 0x00000009170d7211 */ /* 0x000fe200018f0eff */
[----:B------:R-:W-:Y:S01]  /*19970*/  IMAD R75, R8, 0x4, R73 ;  /* 0x00000004084b7824 */ /* 0x000fe200078e0249 */
[----:B------:R-:W-:-:S02]  /*19980*/  IADD3 R24, P3, PT, R35, R146, RZ ;  /* 0x0000009223187210 */ /* 0x000fc40007f7e0ff */
[-C--:B------:R-:W-:Y:S01]  /*19990*/  LEA.HI.X.SX32 R23, R33, R9.reuse, 0x1, P2 ;  /* 0x0000000921177211 */ /* 0x080fe200010f0eff */
[C---:B------:R-:W-:Y:S01]  /*199a0*/  IMAD R77, R8.reuse, 0x4, R75 ;  /* 0x00000004084d7824 */ /* 0x040fe200078e024b */
[-C--:B------:R-:W-:Y:S02]  /*199b0*/  IADD3 R34, P2, PT, R45, R146.reuse, RZ ;  /* 0x000000922d227210 */ /* 0x080fe40007f5e0ff */
[-C--:B------:R-:W-:Y:S01]  /*199c0*/  LEA.HI.X.SX32 R15, R25, R9.reuse, 0x1, P4 ;  /* 0x00000009190f7211 */ /* 0x080fe200020f0eff */
[C---:B------:R-:W-:Y:S01]  /*199d0*/  IMAD R79, R8.reuse, 0x8, R77 ;  /* 0x00000008084f7824 */ /* 0x040fe200078e024d */
[-C--:B------:R-:W-:Y:S02]  /*199e0*/  LEA.HI.X.SX32 R25, R35, R9.reuse, 0x1, P3 ;  /* 0x0000000923197211 */ /* 0x080fe400018f0eff */
[----:B------:R-:W-:Y:S01]  /*199f0*/  LEA.HI.X.SX32 R35, R45, R9, 0x1, P2 ;  /* 0x000000092d237211 */ /* 0x000fe200010f0eff */
[----:B------:R-:W-:Y:S01]  /*19a00*/  IMAD R81, R8, 0x4, R79 ;  /* 0x0000000408517824 */ /* 0x000fe200078e024f */
[----:B------:R-:W-:-:S02]  /*19a10*/  IADD3 R198, P2, PT, R11, R146, RZ ;  /* 0x000000920bc67210 */ /* 0x000fc40007f5e0ff */
[-C--:B------:R-:W-:Y:S01]  /*19a20*/  IADD3 R32, P1, PT, R43, R146.reuse, RZ ;  /* 0x000000922b207210 */ /* 0x080fe20007f3e0ff */
[C---:B------:R-:W-:Y:S01]  /*19a30*/  IMAD R83, R8.reuse, 0x4, R81 ;  /* 0x0000000408537824 */ /* 0x040fe200078e0251 */
[-C--:B------:R-:W-:Y:S02]  /*19a40*/  LEA.HI.X.SX32 R199, R11, R9.reuse, 0x1, P2 ;  /* 0x000000090bc77211 */ /* 0x080fe400010f0eff */
[-C--:B------:R-:W-:Y:S01]  /*19a50*/  LEA.HI.X.SX32 R33, R43, R9.reuse, 0x1, P1 ;  /* 0x000000092b217211 */ /* 0x080fe200008f0eff */
[----:B------:R-:W-:Y:S01]  /*19a60*/  IMAD R85, R8, 0x8, R83 ;  /* 0x0000000808557824 */ /* 0x000fe200078e0253 */
[-C--:B------:R-:W-:Y:S01]  /*19a70*/  IADD3 R44, P1, PT, R54, R146.reuse, RZ ;  /* 0x00000092362c7210 */ /* 0x080fe20007f3e0ff */
[----:B------:R-:W-:Y:S01]  /*19a80*/  STG.E.U8 desc[UR8][R198.64], R216 ;  /* 0x000000d8c6007986 */ /* 0x000fe2000c101108 */
[----:B------:R-:W-:Y:S01]  /*19a90*/  IADD3 R162, P2, PT, R51, R146, RZ ;  /* 0x0000009233a27210 */ /* 0x000fe20007f5e0ff */
[----:B------:R-:W-:Y:S01]  /*19aa0*/  IMAD R87, R8, 0x4, R85 ;  /* 0x0000000408577824 */ /* 0x000fe200078e0255 */
[----:B------:R-:W-:-:S02]  /*19ab0*/  LEA.HI.X.SX32 R45, R54, R9, 0x1, P1 ;  /* 0x00000009362d7211 */ /* 0x000fc400008f0eff */
[-C--:B------:R-:W-:Y:S01]  /*19ac0*/  IADD3 R160, P1, PT, R49, R146.reuse, RZ ;  /* 0x0000009231a07210 */ /* 0x080fe20007f3e0ff */
[----:B------:R-:W-:Y:S01]  /*19ad0*/  IMAD R89, R8, 0x4, R87 ;  /* 0x0000000408597824 */ /* 0x000fe200078e0257 */
[-C--:B------:R-:W-:Y:S02]  /*19ae0*/  IADD3 R42, P0, PT, R52, R146.reuse, RZ ;  /* 0x00000092342a7210 */ /* 0x080fe40007f1e0ff */
[-C--:B------:R-:W-:Y:S01]  /*19af0*/  LEA.HI.X.SX32 R163, R51, R9.reuse, 0x1, P2 ;  /* 0x0000000933a37211 */ /* 0x080fe200010f0eff */
[C---:B------:R-:W-:Y:S01]  /*19b00*/  IMAD R91, R8.reuse, 0x8, R89 ;  /* 0x00000008085b7824 */ /* 0x040fe200078e0259 */
[----:B------:R-:W-:Y:S02]  /*19b10*/  IADD3 R168, P2, PT, R57, R146, RZ ;  /* 0x0000009239a87210 */ /* 0x000fe40007f5e0ff */
[-C--:B------:R-:W-:Y:S01]  /*19b20*/  LEA.HI.X.SX32 R161, R49, R9.reuse, 0x1, P1 ;  /* 0x0000000931a17211 */ /* 0x080fe200008f0eff */
[----:B------:R-:W-:Y:S01]  /*19b30*/  IMAD R93, R8, 0x4, R91 ;  /* 0x00000004085d7824 */ /* 0x000fe200078e025b */
[----:B------:R-:W-:-:S02]  /*19b40*/  LEA.HI.X.SX32 R43, R52, R9, 0x1, P0 ;  /* 0x00000009342b7211 */ /* 0x000fc400000f0eff */
[-C--:B------:R-:W-:Y:S01]  /*19b50*/  IADD3 R166, P1, PT, R55, R146.reuse, RZ ;  /* 0x0000009237a67210 */ /* 0x080fe20007f3e0ff */
[C---:B------:R-:W-:Y:S01]  /*19b60*/  IMAD R95, R8.reuse, 0x4, R93 ;  /* 0x00000004085f7824 */ /* 0x040fe200078e025d */
        /* <DEDUP_REMOVED lines=9> */
[-C--:B------:R-:W-:Y:S01]  /*19c00*/  IADD3 R164, P0, PT, R53, R146.reuse, RZ ;  /* 0x0000009235a47210 */ /* 0x080fe20007f1e0ff */
[----:B------:R-:W-:Y:S01]  /*19c10*/  STG.E.U8 desc[UR8][R200.64], R214 ;  /* 0x000000d6c8007986 */ /* 0x000fe2000c101108 */
[-C--:B------:R-:W-:Y:S01]  /*19c20*/  LEA.HI.X.SX32 R175, R63, R9.reuse, 0x1, P2 ;  /* 0x000000093faf7211 */ /* 0x080fe200010f0eff */
[C---:B------:R-:W-:Y:S01]  /*19c30*/  IMAD R101, R8.reuse, 0x8, R99 ;  /* 0x0000000808657824 */ /* 0x040fe200078e0263 */
[-C--:B------:R-:W-:Y:S01]  /*19c40*/  IADD3 R180, P2, PT, R69, R146.reuse, RZ ;  /* 0x0000009245b47210 */ /* 0x080fe20007f5e0ff */
[----:B------:R-:W-:Y:S01]  /*19c50*/  STG.E.U8 desc[UR8][R196.64], R212 ;  /* 0x000000d4c4007986 */ /* 0x000fe2000c101108 */
[-C--:B------:R-:W-:Y:S01]  /*19c60*/  LEA.HI.X.SX32 R173, R61, R9.reuse, 0x1, P1 ;  /* 0x000000093dad7211 */ /* 0x080fe200008f0eff */
[C---:B------:R-:W-:Y:S01]  /*19c70*/  IMAD R103, R8.reuse, 0x4, R101 ;  /* 0x0000000408677824 */ /* 0x040fe200078e0265 */
[-C--:B------:R-:W-:Y:S01]  /*19c80*/  LEA.HI.X.SX32 R165, R53, R9.reuse, 0x1, P0 ;  /* 0x0000000935a57211 */ /* 0x080fe200000f0eff */
[----:B------:R0:W-:Y:S01]  /*19c90*/  STG.E.U8 desc[UR8][R160.64], R210 ;  /* 0x000000d2a0007986 */ /* 0x0001e2000c101108 */
[-C--:B------:R-:W-:Y:S01]  /*19ca0*/  IADD3 R178, P1, PT, R67, R146.reuse, RZ ;  /* 0x0000009243b27210 */ /* 0x080fe20007f3e0ff */
[C---:B------:R-:W-:Y:S01]  /*19cb0*/  IMAD R105, R8.reuse, 0x4, R103 ;  /* 0x0000000408697824 */ /* 0x040fe200078e0267 */
[-C--:B------:R-:W-:Y:S01]  /*19cc0*/  IADD3 R16, P5, PT, R27, R146.reuse, RZ ;  /* 0x000000921b107210 */ /* 0x080fe20007fbe0ff */
[----:B------:R1:W-:Y:S01]  /*19cd0*/  STG.E.U8 desc[UR8][R162.64], R208 ;  /* 0x000000d0a2007986 */ /* 0x0003e2000c101108 */
[-C--:B------:R-:W-:Y:S01]  /*19ce0*/  IADD3 R170, P0, PT, R59, R146.reuse, RZ ;  /* 0x000000923baa7210 */ /* 0x080fe20007f1e0ff */
[C---:B------:R-:W-:Y:S01]  /*19cf0*/  IMAD R107, R8.reuse, 0x8, R105 ;  /* 0x00000008086b7824 */ /* 0x040fe200078e0269 */
[-C--:B------:R-:W-:Y:S01]  /*19d00*/  LEA.HI.X.SX32 R181, R69, R9.reuse, 0x1, P2 ;  /* 0x0000000945b57211 */ /* 0x080fe200010f0eff */
[----:B------:R-:W-:Y:S01]  /*19d10*/  STG.E.U8 desc[UR8][R164.64], R209 ;  /* 0x000000d1a4007986 */ /* 0x000fe2000c101108 */
[-C--:B------:R-:W-:Y:S01]  /*19d20*/  IADD3 R26, P4, PT, R37, R146.reuse, RZ ;  /* 0x00000092251a7210 */ /* 0x080fe20007f9e0ff */
[C---:B------:R-:W-:Y:S01]  /*19d30*/  IMAD R109, R8.reuse, 0x4, R107 ;  /* 0x00000004086d7824 */ /* 0x040fe200078e026b */
[-C--:B------:R-:W-:Y:S01]  /*19d40*/  IADD3 R186, P2, PT, R75, R146.reuse, RZ ;  /* 0x000000924bba7210 */ /* 0x080fe20007f5e0ff */
[----:B------:R-:W-:Y:S01]  /*19d50*/  STG.E.U8 desc[UR8][R148.64], R211 ;  /* 0x000000d394007986 */ /* 0x000fe2000c101108 */
[-C--:B------:R-:W-:Y:S01]  /*19d60*/  LEA.HI.X.SX32 R179, R67, R9.reuse, 0x1, P1 ;  /* 0x0000000943b37211 */ /* 0x080fe200008f0eff */
[C---:B------:R-:W-:Y:S01]  /*19d70*/  IMAD R111, R8.reuse, 0x4, R109 ;  /* 0x00000004086f7824 */ /* 0x040fe200078e026d */
[-C--:B------:R-:W-:Y:S01]  /*19d80*/  LEA.HI.X.SX32 R17, R27, R9.reuse, 0x1, P5 ;  /* 0x000000091b117211 */ /* 0x080fe200028f0eff */
[----:B------:R-:W-:Y:S01]  /*19d90*/  STG.E.U8 desc[UR8][R166.64], R235 ;  /* 0x000000eba6007986 */ /* 0x000fe2000c101108 */
[-C--:B------:R-:W-:Y:S01]  /*19da0*/  LEA.HI.X.SX32 R171, R59, R9.reuse, 0x1, P0 ;  /* 0x000000093bab7211 */ /* 0x080fe200000f0eff */
[C---:B------:R-:W-:Y:S01]  /*19db0*/  IMAD R113, R8.reuse, 0x8, R111 ;  /* 0x0000000808717824 */ /* 0x040fe200078e026f */
[-C--:B------:R-:W-:Y:S01]  /*19dc0*/  IADD3 R184, P1, PT, R73, R146.reuse, RZ ;  /* 0x0000009249b87210 */ /* 0x080fe20007f3e0ff */
[----:B------:R-:W-:Y:S01]  /*19dd0*/  STG.E.U8 desc[UR8][R168.64], R221 ;  /* 0x000000dda8007986 */ /* 0x000fe2000c101108 */
[-C--:B------:R-:W-:Y:S01]  /*19de0*/  IADD3 R28, P5, PT, R39, R146.reuse, RZ ;  /* 0x00000092271c7210 */ /* 0x080fe20007fbe0ff */
[C---:B------:R-:W-:Y:S01]  /*19df0*/  IMAD R115, R8.reuse, 0x4, R113 ;  /* 0x0000000408737824 */ /* 0x040fe200078e0271 */
[-C--:B------:R-:W-:Y:S01]  /*19e00*/  LEA.HI.X.SX32 R27, R37, R9.reuse, 0x1, P4 ;  /* 0x00000009251b7211 */ /* 0x080fe200020f0eff */
[----:B------:R-:W-:Y:S01]  /*19e10*/  STG.E.U8 desc[UR8][R170.64], R223 ;  /* 0x000000dfaa007986 */ /* 0x000fe2000c101108 */
[-C--:B------:R-:W-:Y:S01]  /*19e20*/  IADD3 R176, P0, PT, R65, R146.reuse, RZ ;  /* 0x0000009241b07210 */ /* 0x080fe20007f1e0ff */
[----:B------:R-:W-:Y:S01]  /*19e30*/  IMAD R117, R8, 0x4, R115 ;  /* 0x0000000408757824 */ /* 0x000fe200078e0273 */
[-C--:B------:R-:W-:Y:S01]  /*19e40*/  LEA.HI.X.SX32 R187, R75, R9.reuse, 0x1, P2 ;  /* 0x000000094bbb7211 */ /* 0x080fe200010f0eff */
[----:B------:R-:W-:Y:S01]  /*19e50*/  STG.E.U8 desc[UR8][R150.64], R233 ;  /* 0x000000e996007986 */ /* 0x000fe2000c101108 */
[-C--:B------:R-:W-:Y:S01]  /*19e60*/  IADD3 R38, P4, PT, R48, R146.reuse, RZ ;  /* 0x0000009230267210 */ /* 0x080fe20007f9e0ff */
[C---:B------:R-:W-:Y:S01]  /*19e70*/  IMAD R119, R8.reuse, 0x8, R117 ;  /* 0x0000000808777824 */ /* 0x040fe200078e0275 */
[-C--:B------:R-:W-:Y:S01]  /*19e80*/  IADD3 R192, P2, PT, R81, R146.reuse, RZ ;  /* 0x0000009251c07210 */ /* 0x080fe20007f5e0ff */
[----:B------:R-:W-:Y:S01]  /*19e90*/  STG.E.U8 desc[UR8][R172.64], R206 ;  /* 0x000000ceac007986 */ /* 0x000fe2000c101108 */
[-C--:B------:R-:W-:Y:S01]  /*19ea0*/  LEA.HI.X.SX32 R185, R73, R9.reuse, 0x1, P1 ;  /* 0x0000000949b97211 */ /* 0x080fe200008f0eff */
[----:B------:R-:W-:Y:S01]  /*19eb0*/  IMAD R121, R8, 0x4, R119 ;  /* 0x0000000408797824 */ /* 0x000fe200078e0277 */
[----:B------:R-:W-:Y:S01]  /*19ec0*/  IADD3 R36, P3, PT, R46, R146, RZ ;  /* 0x000000922e247210 */ /* 0x000fe20007f7e0ff */
[----:B------:R-:W-:Y:S01]  /*19ed0*/  STG.E.U8 desc[UR8][R174.64], R249 ;  /* 0x000000f9ae007986 */ /* 0x000fe2000c101108 */
[----:B------:R-:W-:-:S02]  /*19ee0*/  LEA.HI.X.SX32 R29, R39, R9, 0x1, P5 ;  /* 0x00000009271d7211 */ /* 0x000fc400028f0eff */
[-C--:B------:R-:W-:Y:S02]  /*19ef0*/  LEA.HI.X.SX32 R177, R65, R9.reuse, 0x1, P0 ;  /* 0x0000000941b17211 */ /* 0x080fe400000f0eff */
[-C--:B------:R-:W-:Y:S02]  /*19f00*/  IADD3 R190, P1, PT, R79, R146.reuse, RZ ;  /* 0x000000924fbe7210 */ /* 0x080fe40007f3e0ff */
[-C--:B------:R-:W-:Y:S01]  /*19f10*/  LEA.HI.X.SX32 R39, R48, R9.reuse, 0x1, P4 ;  /* 0x0000000930277211 */ /* 0x080fe200020f0eff */
[----:B------:R-:W-:Y:S01]  /*19f20*/  STG.E.U8 desc[UR8][R176.64], R247 ;  /* 0x000000f7b0007986 */ /* 0x000fe2000c101108 */
[-C--:B------:R-:W-:Y:S02]  /*19f30*/  IADD3 R182, P0, PT, R71, R146.reuse, RZ ;  /* 0x0000009247b67210 */ /* 0x080fe40007f1e0ff */
[----:B------:R-:W-:Y:S01]  /*19f40*/  LEA.HI.X.SX32 R193, R81, R9, 0x1, P2 ;  /* 0x0000000951c17211 */ /* 0x000fe200010f0eff */
[----:B------:R-:W-:Y:S01]  /*19f50*/  STG.E.U8 desc[UR8][R152.64], R245 ;  /* 0x000000f598007986 */ /* 0x000fe2000c101108 */
[----:B------:R-:W-:-:S02]  /*19f60*/  IADD3 R48, P2, PT, R87, R146, RZ ;  /* 0x0000009257307210 */ /* 0x000fc40007f5e0ff */
[-C--:B------:R-:W-:Y:S02]  /*19f70*/  LEA.HI.X.SX32 R37, R46, R9.reuse, 0x1, P3 ;  /* 0x000000092e257211 */ /* 0x080fe400018f0eff */
[-C--:B------:R-:W-:Y:S02]  /*19f80*/  LEA.HI.X.SX32 R191, R79, R9.reuse, 0x1, P1 ;  /* 0x000000094fbf7211 */ /* 0x080fe400008f0eff */
[-C--:B------:R-:W-:Y:S02]  /*19f90*/  LEA.HI.X.SX32 R183, R71, R9.reuse, 0x1, P0 ;  /* 0x0000000947b77211 */ /* 0x080fe400000f0eff */
[-C--:B------:R-:W-:Y:S02]  /*19fa0*/  IADD3 R46, P1, PT, R85, R146.reuse, RZ ;  /* 0x00000092552e7210 */ /* 0x080fe40007f3e0ff */
[----:B------:R-:W-:Y:S02]  /*19fb0*/  IADD3 R188, P0, PT, R77, R146, RZ ;  /* 0x000000924dbc7210 */ /* 0x000fe40007f1e0ff */
[-C--:B------:R-:W-:Y:S01]  /*19fc0*/  LEA.HI.X.SX32 R49, R87, R9.reuse, 0x1, P2 ;  /* 0x0000000957317211 */ /* 0x080fe200010f0eff */
[----:B------:R-:W-:Y:S01]  /*19fd0*/  IMAD R87, R8, 0x4, R121 ;  /* 0x0000000408577824 */ /* 0x000fe200078e0279 */
[----:B------:R-:W-:-:S02]  /*19fe0*/  LEA.HI.X.SX32 R47, R85, R9, 0x1, P1 ;  /* 0x00000009552f7211 */ /* 0x000fc400008f0eff */
[-C--:B------:R-:W-:Y:S01]  /*19ff0*/  LEA.HI.X.SX32 R189, R77, R9.reuse, 0x1, P0 ;  /* 0x000000094dbd7211 */ /* 0x080fe200000f0eff */
[----:B------:R-:W-:Y:S01]  /*1a000*/  IMAD R123, R8, 0x8, R87 ;  /* 0x00000008087b7824 */ /* 0x000fe200078e0257 */
[-C--:B------:R-:W-:Y:S02]  /*1a010*/  IADD3 R52, P1, PT, R91, R146.reuse, RZ ;  /* 0x000000925b347210 */ /* 0x080fe40007f3e0ff */
[-C--:B------:R-:W-:Y:S02]  /*1a020*/  IADD3 R40, P5, PT, R50, R146.reuse, RZ ;  /* 0x0000009232287210 */ /* 0x080fe40007fbe0ff */
[-C--:B------:R-:W-:Y:S02]  /*1a030*/  IADD3 R194, P0, PT, R83, R146.reuse, RZ ;  /* 0x0000009253c27210 */ /* 0x080fe40007f1e0ff */
[----:B------:R-:W-:Y:S02]  /*1a040*/  IADD3 R54, P2, PT, R93, R146, RZ ;  /* 0x000000925d367210 */ /* 0x000fe40007f5e0ff */
[-C--:B------:R-:W-:Y:S01]  /*1a050*/  LEA.HI.X.SX32 R53, R91, R9.reuse, 0x1, P1 ;  /* 0x000000095b357211 */ /* 0x080fe200008f0eff */
[----:B------:R-:W-:Y:S01]  /*1a060*/  IMAD R91, R8, 0x4, R123 ;  /* 0x00000004085b7824 */ /* 0x000fe200078e027b */
[----:B------:R-:W-:-:S02]  /*1a070*/  LEA.HI.X.SX32 R41, R50, R9, 0x1, P5 ;  /* 0x0000000932297211 */ /* 0x000fc400028f0eff */
[-C--:B------:R-:W-:Y:S02]  /*1a080*/  LEA.HI.X.SX32 R195, R83, R9.reuse, 0x1, P0 ;  /* 0x0000000953c37211 */ /* 0x080fe400000f0eff */
[-C--:B------:R-:W-:Y:S02]  /*1a090*/  IADD3 R50, P0, PT, R89, R146.reuse, RZ ;  /* 0x0000009259327210 */ /* 0x080fe40007f1e0ff */
[-C--:B------:R-:W-:Y:S01]  /*1a0a0*/  LEA.HI.X.SX32 R55, R93, R9.reuse, 0x1, P2 ;  /* 0x000000095d377211 */ /* 0x080fe200010f0eff */
[----:B------:R-:W-:Y:S01]  /*1a0b0*/  IMAD R93, R8, 0x4, R91 ;  /* 0x00000004085d7824 */ /* 0x000fe200078e025b */
[-C--:B------:R-:W-:Y:S02]  /*1a0c0*/  IADD3 R58, P1, PT, R11, R146.reuse, RZ ;  /* 0x000000920b3a7210 */ /* 0x080fe40007f3e0ff */
[----:B------:R-:W-:Y:S02]  /*1a0d0*/  LEA.HI.X.SX32 R51, R89, R9, 0x1, P0 ;  /* 0x0000000959337211 */ /* 0x000fe400000f0eff */
[----:B------:R-:W-:-:S02]  /*1a0e0*/  IADD3 R56, P0, PT, R95, R146, RZ ;  /* 0x000000925f387210 */ /* 0x000fc40007f1e0ff */
[-C--:B------:R-:W-:Y:S02]  /*1a0f0*/  IADD3 R60, P2, PT, R97, R146.reuse, RZ ;  /* 0x00000092613c7210 */ /* 0x080fe40007f5e0ff */
[-C--:B------:R-:W-:Y:S01]  /*1a100*/  LEA.HI.X.SX32 R59, R11, R9.reuse, 0x1, P1 ;  /* 0x000000090b3b7211 */ /* 0x080fe200008f0eff */
[C---:B------:R-:W-:Y:S01]  /*1a110*/  IMAD R11, R8.reuse, 0x8, R93 ;  /* 0x00000008080b7824 */ /* 0x040fe200078e025d */
[-C--:B------:R-:W-:Y:S02]  /*1a120*/  LEA.HI.X.SX32 R57, R95, R9.reuse, 0x1, P0 ;  /* 0x000000095f397211 */ /* 0x080fe400000f0eff */
[----:B------:R-:W-:Y:S01]  /*1a130*/  LEA.HI.X.SX32 R61, R97, R9, 0x1, P2 ;  /* 0x00000009613d7211 */ /* 0x000fe200010f0eff */
[----:B------:R-:W-:Y:S01]  /*1a140*/  IMAD R97, R8, 0x4, R11 ;  /* 0x0000000408617824 */ /* 0x000fe200078e020b */
[-C--:B------:R-:W-:Y:S02]  /*1a150*/  IADD3 R62, P0, PT, R99, R146.reuse, RZ ;  /* 0x00000092633e7210 */ /* 0x080fe40007f1e0ff */
[----:B------:R-:W-:-:S02]  /*1a160*/  IADD3 R64, P1, PT, R101, R146, RZ ;  /* 0x0000009265407210 */ /* 0x000fc40007f3e0ff */
[-C--:B------:R-:W-:Y:S01]  /*1a170*/  LEA.HI.X.SX32 R63, R99, R9.reuse, 0x1, P0 ;  /* 0x00000009633f7211 */ /* 0x080fe200000f0eff */
[C---:B------:R-:W-:Y:S01]  /*1a180*/  IMAD R99, R8.reuse, 0x4, R97 ;  /* 0x0000000408637824 */ /* 0x040fe200078e0261 */
[-C--:B------:R-:W-:Y:S02]  /*1a190*/  IADD3 R66, P2, PT, R103, R146.reuse, RZ ;  /* 0x0000009267427210 */ /* 0x080fe40007f5e0ff */
[-C--:B------:R-:W-:Y:S01]  /*1a1a0*/  LEA.HI.X.SX32 R65, R101, R9.reuse, 0x1, P1 ;  /* 0x0000000965417211 */ /* 0x080fe200008f0eff */
[C---:B------:R-:W-:Y:S01]  /*1a1b0*/  IMAD R101, R8.reuse, 0x8, R99 ;  /* 0x0000000808657824 */ /* 0x040fe200078e0263 */
[----:B------:R-:W-:Y:S02]  /*1a1c0*/  LEA.HI.X.SX32 R67, R103, R9, 0x1, P2 ;  /* 0x0000000967437211 */ /* 0x000fe400010f0eff */
[-C--:B------:R-:W-:Y:S01]  /*1a1d0*/  IADD3 R68, P0, PT, R105, R146.reuse, RZ ;  /* 0x0000009269447210 */ /* 0x080fe20007f1e0ff */
[----:B------:R-:W-:Y:S01]  /*1a1e0*/  IMAD R103, R8, 0x4, R101 ;  /* 0x0000000408677824 */ /* 0x000fe200078e0265 */
        /* <DEDUP_REMOVED lines=12> */
[-C--:B------:R-:W-:Y:S02]  /*1a2b0*/  LEA.HI.X.SX32 R77, R113, R9.reuse, 0x1, P1 ;  /* 0x00000009714d7211 */ /* 0x080fe400008f0eff */
[-C--:B------:R-:W-:Y:S01]  /*1a2c0*/  IADD3 R82, P1, PT, R119, R146.reuse, RZ ;  /* 0x0000009277527210 */ /* 0x080fe20007f3e0ff */
[----:B------:R-:W-:Y:S01]  /*1a2d0*/  IMAD R113, R8, 0x8, R111 ;  /* 0x0000000808717824 */ /* 0x000fe200078e026f */
[-C--:B------:R-:W-:Y:S02]  /*1a2e0*/  IADD3 R78, P2, PT, R115, R146.reuse, RZ ;  /* 0x00000092734e7210 */ /* 0x080fe40007f5e0ff */
[----:B------:R-:W-:Y:S02]  /*1a2f0*/  LEA.HI.X.SX32 R83, R119, R9, 0x1, P1 ;  /* 0x0000000977537211 */ /* 0x000fe400008f0eff */
[----:B------:R-:W-:-:S02]  /*1a300*/  IADD3 R88, P1, PT, R123, R146, RZ ;  /* 0x000000927b587210 */ /* 0x000fc40007f3e0ff */
[-C--:B------:R-:W-:Y:S01]  /*1a310*/  LEA.HI.X.SX32 R79, R115, R9.reuse, 0x1, P2 ;  /* 0x00000009734f7211 */ /* 0x080fe200010f0eff */
[C---:B------:R-:W-:Y:S01]  /*1a320*/  IMAD R115, R8.reuse, 0x4, R113 ;  /* 0x0000000408737824 */ /* 0x040fe200078e0271 */
[-C--:B------:R-:W-:Y:S02]  /*1a330*/  IADD3 R80, P0, PT, R117, R146.reuse, RZ ;  /* 0x0000009275507210 */ /* 0x080fe40007f1e0ff */
[-C--:B------:R-:W-:Y:S02]  /*1a340*/  LEA.HI.X.SX32 R89, R123, R9.reuse, 0x1, P1 ;  /* 0x000000097b597211 */ /* 0x080fe400008f0eff */
[----:B------:R-:W-:Y:S01]  /*1a350*/  LEA.HI.X.SX32 R81, R117, R9, 0x1, P0 ;  /* 0x0000000975517211 */ /* 0x000fe200000f0eff */
[----:B------:R-:W-:Y:S01]  /*1a360*/  IMAD R117, R8, 0x4, R115 ;  /* 0x0000000408757824 */ /* 0x000fe200078e0273 */
[-C--:B------:R-:W-:Y:S02]  /*1a370*/  IADD3 R94, P1, PT, R11, R146.reuse, RZ ;  /* 0x000000920b5e7210 */ /* 0x080fe40007f3e0ff */
[----:B------:R-:W-:-:S02]  /*1a380*/  IADD3 R84, P2, PT, R121, R146, RZ ;  /* 0x0000009279547210 */ /* 0x000fc40007f5e0ff */
[-C--:B------:R-:W-:Y:S01]  /*1a390*/  LEA.HI.X.SX32 R95, R11, R9.reuse, 0x1, P1 ;  /* 0x000000090b5f7211 */ /* 0x080fe200008f0eff */
[C---:B------:R-:W-:Y:S01]  /*1a3a0*/  IMAD R11, R8.reuse, 0x8, R117 ;  /* 0x00000008080b7824 */ /* 0x040fe200078e0275 */
[-C--:B------:R-:W-:Y:S02]  /*1a3b0*/  LEA.HI.X.SX32 R85, R121, R9.reuse, 0x1, P2 ;  /* 0x0000000979557211 */ /* 0x080fe400010f0eff */
[-C--:B------:R-:W-:Y:S01]  /*1a3c0*/  IADD3 R100, P1, PT, R101, R146.reuse, RZ ;  /* 0x0000009265647210 */ /* 0x080fe20007f3e0ff */
[C---:B------:R-:W-:Y:S01]  /*1a3d0*/  IMAD R121, R8.reuse, 0x4, R11 ;  /* 0x0000000408797824 */ /* 0x040fe200078e020b */
[-C--:B------:R-:W-:Y:S02]  /*1a3e0*/  IADD3 R86, P0, PT, R87, R146.reuse, RZ ;  /* 0x0000009257567210 */ /* 0x080fe40007f1e0ff */
[----:B------:R-:W-:Y:S01]  /*1a3f0*/  IADD3 R90, P2, PT, R91, R146, RZ ;  /* 0x000000925b5a7210 */ /* 0x000fe20007f5e0ff */
[----:B------:R-:W-:Y:S01]  /*1a400*/  IMAD R123, R8, 0x4, R121 ;  /* 0x00000004087b7824 */ /* 0x000fe200078e0279 */
[----:B------:R-:W-:-:S02]  /*1a410*/  LEA.HI.X.SX32 R101, R101, R9, 0x1, P1 ;  /* 0x0000000965657211 */ /* 0x000fc400008f0eff */
[-C--:B------:R-:W-:Y:S01]  /*1a420*/  IADD3 R106, P1, PT, R107, R146.reuse, RZ ;  /* 0x000000926b6a7210 */ /* 0x080fe20007f3e0ff */
[C---:B------:R-:W-:Y:S01]  /*1a430*/  IMAD R125, R8.reuse, 0x8, R123 ;  /* 0x00000008087d7824 */ /* 0x040fe200078e027b */
[-C--:B------:R-:W-:Y:S02]  /*1a440*/  LEA.HI.X.SX32 R87, R87, R9.reuse, 0x1, P0 ;  /* 0x0000000957577211 */ /* 0x080fe400000f0eff */
[-C--:B------:R-:W-:Y:S01]  /*1a450*/  LEA.HI.X.SX32 R91, R91, R9.reuse, 0x1, P2 ;  /* 0x000000095b5b7211 */ /* 0x080fe200010f0eff */
        /* <DEDUP_REMOVED lines=9> */
[----:B------:R-:W-:Y:S01]  /*1a4f0*/  IMAD R133, R8, 0x4, R131 ;  /* 0x0000000408857824 */ /* 0x000fe200078e0283 */
[-C--:B------:R-:W-:Y:S02]  /*1a500*/  IADD3 R98, P0, PT, R99, R146.reuse, RZ ;  /* 0x0000009263627210 */ /* 0x080fe40007f1e0ff */
[----:B------:R-:W-:Y:S02]  /*1a510*/  IADD3 R102, P2, PT, R103, R146, RZ ;  /* 0x0000009267667210 */ /* 0x000fe40007f5e0ff */
[----:B------:R-:W-:-:S02]  /*1a520*/  LEA.HI.X.SX32 R113, R113, R9, 0x1, P1 ;  /* 0x0000000971717211 */ /* 0x000fc400008f0eff */
[-C--:B------:R-:W-:Y:S02]  /*1a530*/  IADD3 R118, P1, PT, R11, R146.reuse, RZ ;  /* 0x000000920b767210 */ /* 0x080fe40007f3e0ff */
        /* <DEDUP_REMOVED lines=8> */
[C---:B------:R-:W-:Y:S01]  /*1a5c0*/  IMAD R137, R8.reuse, 0x8, R11 ;  /* 0x0000000808897824 */ /* 0x040fe200078e020b */
[-C--:B------:R-:W-:Y:S02]  /*1a5d0*/  IADD3 R110, P0, PT, R111, R146.reuse, RZ ;  /* 0x000000926f6e7210 */ /* 0x080fe40007f1e0ff */
[-C--:B------:R-:W-:Y:S01]  /*1a5e0*/  IADD3 R114, P2, PT, R115, R146.reuse, RZ ;  /* 0x0000009273727210 */ /* 0x080fe20007f5e0ff */
        /* <DEDUP_REMOVED lines=8> */
[----:B------:R-:W-:Y:S01]  /*1a670*/  LEA.HI.X.SX32 R121, R121, R9, 0x1, P2 ;  /* 0x0000000979797211 */ /* 0x000fe200010f0eff */
[C---:B------:R-:W-:Y:S01]  /*1a680*/  IMAD R145, R8.reuse, 0x4, R143 ;  /* 0x0000000408917824 */ /* 0x040fe200078e028f */
[-C--:B------:R-:W-:Y:S02]  /*1a690*/  IADD3 R122, P0, PT, R123, R146.reuse, RZ ;  /* 0x000000927b7a7210 */ /* 0x080fe40007f1e0ff */
[-C--:B------:R-:W-:Y:S01]  /*1a6a0*/  IADD3 R124, P1, PT, R125, R146.reuse, RZ ;  /* 0x000000927d7c7210 */ /* 0x080fe20007f3e0ff */
[----:B------:R-:W-:Y:S01]  /*1a6b0*/  IMAD R8, R8, 0x4, R145 ;  /* 0x0000000408087824 */ /* 0x000fe200078e0291 */
[----:B------:R-:W-:-:S02]  /*1a6c0*/  IADD3 R126, P2, PT, R127, R146, RZ ;  /* 0x000000927f7e7210 */ /* 0x000fc40007f5e0ff */
[-C--:B------:R-:W-:Y:S02]  /*1a6d0*/  LEA.HI.X.SX32 R123, R123, R9.reuse, 0x1, P0 ;  /* 0x000000097b7b7211 */ /* 0x080fe400000f0eff */
[-C--:B------:R-:W-:Y:S02]  /*1a6e0*/  LEA.HI.X.SX32 R125, R125, R9.reuse, 0x1, P1 ;  /* 0x000000097d7d7211 */ /* 0x080fe400008f0eff */
[----:B------:R-:W-:Y:S02]  /*1a6f0*/  LEA.HI.X.SX32 R127, R127, R9, 0x1, P2 ;  /* 0x000000097f7f7211 */ /* 0x000fe400010f0eff */
[-C--:B------:R-:W-:Y:S02]  /*1a700*/  IADD3 R128, P0, PT, R129, R146.reuse, RZ ;  /* 0x0000009281807210 */ /* 0x080fe40007f1e0ff */
[-C--:B------:R-:W-:Y:S02]  /*1a710*/  IADD3 R130, P1, PT, R131, R146.reuse, RZ ;  /* 0x0000009283827210 */ /* 0x080fe40007f3e0ff */
        /* <DEDUP_REMOVED lines=13> */
[C---:B------:R-:W-:Y:S02]  /*1a7f0*/  IADD3 R146, P3, PT, R8.reuse, R146, RZ ;  /* 0x0000009208927210 */ /* 0x040fe40007f7e0ff */
[-C--:B------:R-:W-:Y:S02]  /*1a800*/  LEA.HI.X.SX32 R141, R141, R9.reuse, 0x1, P0 ;  /* 0x000000098d8d7211 */ /* 0x080fe400000f0eff */
[-C--:B------:R-:W-:Y:S02]  /*1a810*/  LEA.HI.X.SX32 R143, R143, R9.reuse, 0x1, P1 ;  /* 0x000000098f8f7211 */ /* 0x080fe400008f0eff */
[-C--:B------:R-:W-:Y:S02]  /*1a820*/  LEA.HI.X.SX32 R145, R145, R9.reuse, 0x1, P2 ;  /* 0x0000000991917211 */ /* 0x080fe400010f0eff */
[----:B------:R-:W-:Y:S02]  /*1a830*/  LEA.HI.X.SX32 R147, R8, R9, 0x1, P3 ;  /* 0x0000000908937211 */ /* 0x000fe400018f0eff */
[----:B------:R-:W2:Y:S01]  /*1a840*/  LDS.128 R8, [R204+0x1000] ;  /* 0x00100000cc087984 */ /* 0x000ea20000000c00 */
[----:B0-----:R-:W-:-:S02]  /*1a850*/  PRMT R160, R7, 0x7773, RZ ;  /* 0x0000777307a07816 */ /* 0x001fc400000000ff */
[C---:B-1----:R-:W-:Y:S02]  /*1a860*/  PRMT R162, R7.reuse, 0x7772, RZ ;  /* 0x0000777207a27816 */ /* 0x042fe400000000ff */
[C---:B------:R-:W-:Y:S02]  /*1a870*/  PRMT R198, R7.reuse, 0x7771, RZ ;  /* 0x0000777107c67816 */ /* 0x040fe400000000ff */
[----:B------:R-:W-:Y:S02]  /*1a880*/  PRMT R208, R7, 0x7770, RZ ;  /* 0x0000777007d07816 */ /* 0x000fe400000000ff */
[C---:B------:R-:W-:Y:S02]  /*1a890*/  PRMT R224, R5.reuse, 0x7773, RZ ;  /* 0x0000777305e07816 */ /* 0x040fe400000000ff */
[C---:B------:R-:W-:Y:S02]  /*1a8a0*/  PRMT R199, R5.reuse, 0x7772, RZ ;  /* 0x0000777205c77816 */ /* 0x040fe400000000ff */
[----:B------:R-:W-:-:S02]  /*1a8b0*/  PRMT R201, R5, 0x7771, RZ ;  /* 0x0000777105c97816 */ /* 0x000fc400000000ff */
[----:B------:R-:W-:Y:S02]  /*1a8c0*/  PRMT R196, R5, 0x7770, RZ ;  /* 0x0000777005c47816 */ /* 0x000fe400000000ff */
[C---:B------:R-:W-:Y:S02]  /*1a8d0*/  PRMT R218, R4.reuse, 0x7773, RZ ;  /* 0x0000777304da7816 */ /* 0x040fe400000000ff */
[C---:B------:R-:W-:Y:S02]  /*1a8e0*/  PRMT R220, R4.reuse, 0x7772, RZ ;  /* 0x0000777204dc7816 */ /* 0x040fe400000000ff */
[C---:B------:R-:W-:Y:S02]  /*1a8f0*/  PRMT R222, R4.reuse, 0x7771, RZ ;  /* 0x0000777104de7816 */ /* 0x040fe400000000ff */
[----:B------:R-:W-:Y:S02]  /*1a900*/  PRMT R226, R4, 0x7770, RZ ;  /* 0x0000777004e27816 */ /* 0x000fe400000000ff */
[----:B------:R-:W-:-:S02]  /*1a910*/  PRMT R197, R6, 0x7773, RZ ;  /* 0x0000777306c57816 */ /* 0x000fc400000000ff */
[C---:B------:R-:W-:Y:S02]  /*1a920*/  PRMT R161, R6.reuse, 0x7772, RZ ;  /* 0x0000777206a17816 */ /* 0x040fe400000000ff */
[C---:B------:R-:W-:Y:S02]  /*1a930*/  PRMT R163, R6.reuse, 0x7771, RZ ;  /* 0x0000777106a37816 */ /* 0x040fe400000000ff */
[----:B------:R-:W-:Y:S02]  /*1a940*/  PRMT R200, R6, 0x7770, RZ ;  /* 0x0000777006c87816 */ /* 0x000fe400000000ff */
[----:B------:R-:W-:Y:S02]  /*1a950*/  ISETP.GE.U32.AND P0, PT, R202, 0x40, PT ;  /* 0x00000040ca00780c */ /* 0x000fe40003f06070 */
[----:B------:R-:W-:Y:S02]  /*1a960*/  ISETP.GE.U32.AND P6, PT, R228, 0x20, PT ;  /* 0x00000020e400780c */ /* 0x000fe40003fc6070 */
[----:B--2---:R-:W-:-:S02]  /*1a970*/  PRMT R7, R8, 0x7770, RZ ;  /* 0x0000777008077816 */ /* 0x004fc400000000ff */
[C---:B------:R-:W-:Y:S02]  /*1a980*/  PRMT R5, R8.reuse, 0x7771, RZ ;  /* 0x0000777108057816 */ /* 0x040fe400000000ff */
[C---:B------:R-:W-:Y:S01]  /*1a990*/  PRMT R164, R8.reuse, 0x7772, RZ ;  /* 0x0000777208a47816 */ /* 0x040fe200000000ff */
[----:B------:R-:W-:Y:S01]  /*1a9a0*/  STG.E.U8 desc[UR8][R178.64], R7 ;  /* 0x00000007b2007986 */ /* 0x000fe2000c101108 */
[----:B------:R-:W-:Y:S02]  /*1a9b0*/  PRMT R210, R8, 0x7773, RZ ;  /* 0x0000777308d27816 */ /* 0x000fe400000000ff */
[C---:B------:R-:W-:Y:S01]  /*1a9c0*/  PRMT R173, R9.reuse, 0x7770, RZ ;  /* 0x0000777009ad7816 */ /* 0x040fe200000000ff */
[----:B------:R-:W-:Y:S01]  /*1a9d0*/  STG.E.U8 desc[UR8][R180.64], R5 ;  /* 0x00000005b4007986 */ /* 0x000fe2000c101108 */
[C---:B------:R-:W-:Y:S02]  /*1a9e0*/  PRMT R211, R9.reuse, 0x7771, RZ ;  /* 0x0000777109d37816 */ /* 0x040fe400000000ff */
[C---:B------:R-:W-:Y:S01]  /*1a9f0*/  PRMT R171, R9.reuse, 0x7772, RZ ;  /* 0x0000777209ab7816 */ /* 0x040fe200000000ff */
[----:B------:R-:W0:Y:S01]  /*1aa00*/  LDS.128 R4, [R204+0x2000] ;  /* 0x00200000cc047984 */ /* 0x000e220000000c00 */
[----:B------:R-:W-:-:S02]  /*1aa10*/  PRMT R209, R9, 0x7773, RZ ;  /* 0x0000777309d17816 */ /* 0x000fc400000000ff */
[C---:B------:R-:W-:Y:S01]  /*1aa20*/  PRMT R169, R10.reuse, 0x7770, RZ ;  /* 0x000077700aa97816 */ /* 0x040fe200000000ff */
[----:B------:R-:W-:Y:S01]  /*1aa30*/  STG.E.U8 desc[UR8][R182.64], R164 ;  /* 0x000000a4b6007986 */ /* 0x000fe2000c101108 */
[C---:B------:R-:W-:Y:S02]  /*1aa40*/  PRMT R153, R10.reuse, 0x7771, RZ ;  /* 0x000077710a997816 */ /* 0x040fe400000000ff */
[C---:B------:R-:W-:Y:S01]  /*1aa50*/  PRMT R167, R10.reuse, 0x7772, RZ ;  /* 0x000077720aa77816 */ /* 0x040fe200000000ff */
[----:B------:R-:W-:Y:S01]  /*1aa60*/  STG.E.U8 desc[UR8][R154.64], R210 ;  /* 0x000000d29a007986 */ /* 0x000fe2000c101108 */
[----:B------:R-:W-:Y:S02]  /*1aa70*/  PRMT R165, R10, 0x7773, RZ ;  /* 0x000077730aa57816 */ /* 0x000fe400000000ff */
[C---:B------:R-:W-:Y:S01]  /*1aa80*/  PRMT R9, R11.reuse, 0x7773, RZ ;  /* 0x000077730b097816 */ /* 0x040fe200000000ff */
[----:B------:R-:W-:Y:S01]  /*1aa90*/  STG.E.U8 desc[UR8][R184.64], R173 ;  /* 0x000000adb8007986 */ /* 0x000fe2000c101108 */
[----:B------:R-:W-:-:S02]  /*1aaa0*/  PRMT R149, R11, 0x7772, RZ ;  /* 0x000077720b957816 */ /* 0x000fc400000000ff */
[C---:B------:R-:W-:Y:S01]  /*1aab0*/  PRMT R151, R11.reuse, 0x7771, RZ ;  /* 0x000077710b977816 */ /* 0x040fe200000000ff */
[----:B------:R-:W-:Y:S01]  /*1aac0*/  STG.E.U8 desc[UR8][R186.64], R211 ;  /* 0x000000d3ba007986 */ /* 0x000fe2000c101108 */
[----:B------:R-:W-:Y:S02]  /*1aad0*/  PRMT R11, R11, 0x7770, RZ ;  /* 0x000077700b0b7816 */ /* 0x000fe400000000ff */
[----:B------:R-:W-:Y:S01]  /*1aae0*/  LOP3.LUT R8, R2, 0xf0, RZ, 0xc0, !PT ;  /* 0x000000f002087812 */ /* 0x000fe200078ec0ff */
[----:B------:R-:W-:Y:S01]  /*1aaf0*/  STG.E.U8 desc[UR8][R188.64], R171 ;  /* 0x000000abbc007986 */ /* 0x000fe2000c101108 */
[----:B------:R-:W1:Y:S03]  /*1ab00*/  LDC R2, c[0x0][0x3ec] ;  /* 0x0000fb00ff027b82 */ /* 0x000e660000000800 */
[----:B------:R-:W-:Y:S04]  /*1ab10*/  STG.E.U8 desc[UR8][R156.64], R209 ;  /* 0x000000d19c007986 */ /* 0x000fe8000c101108 */
[----:B------:R-:W-:Y:S04]  /*1ab20*/  STG.E.U8 desc[UR8][R190.64], R169 ;  /* 0x000000a9be007986 */ /* 0x000fe8000c101108 */
[----:B------:R-:W-:Y:S04]  /*1ab30*/  STG.E.U8 desc[UR8][R192.64], R153 ;  /* 0x00000099c0007986 */ /* 0x000fe8000c101108 */
[----:B------:R-:W-:Y:S04]  /*1ab40*/  STG.E.U8 desc[UR8][R194.64], R167 ;  /* 0x000000a7c2007986 */ /* 0x000fe8000c101108 */
[----:B------:R-:W-:Y:S04]  /*1ab50*/  STG.E.U8 desc[UR8][R158.64], R165 ;  /* 0x000000a59e007986 */ /* 0x000fe8000c101108 */
[----:B------:R0:W-:Y:S01]  /*1ab60*/  STG.E.U8 desc[UR8][R46.64], R11 ;  /* 0x0000000b2e007986 */ /* 0x0001e2000c101108 */
[----:B-1----:R-:W-:-:S03]  /*1ab70*/  IMAD R2, R232, R2, RZ ;  /* 0x00000002e8027224 */ /* 0x002fc600078e02ff */
[----:B------:R1:W-:Y:S04]  /*1ab80*/  STG.E.U8 desc[UR8][R48.64], R151 ;  /* 0x0000009730007986 */ /* 0x0003e8000c101108 */
[----:B------:R2:W-:Y:S04]  /*1ab90*/  STG.E.U8 desc[UR8][R50.64], R149 ;  /* 0x0000009532007986 */ /* 0x0005e8000c101108 */
[----:B------:R3:W-:Y:S01]  /*1aba0*/  STG.E.U8 desc[UR8][R12.64], R9 ;  /* 0x000000090c007986 */ /* 0x0007e2000c101108 */
[C---:B0-----:R-:W-:Y:S02]  /*1abb0*/  PRMT R47, R5.reuse, 0x7773, RZ ;  /* 0x00007773052f7816 */ /* 0x041fe400000000ff */
[----:B------:R-:W-:Y:S01]  /*1abc0*/  PRMT R11, R6, 0x7773, RZ ;  /* 0x00007773060b7816 */ /* 0x000fe200000000ff */
[----:B------:R0:W-:Y:S01]  /*1abd0*/  STG.E.U8 desc[UR8][R52.64], R219 ;  /* 0x000000db34007986 */ /* 0x0001e2000c101108 */
[----:B-1----:R-:W-:-:S03]  /*1abe0*/  PRMT R49, R5, 0x7772, RZ ;  /* 0x0000777205317816 */ /* 0x002fc600000000ff */
[----:B------:R1:W-:Y:S01]  /*1abf0*/  STG.E.U8 desc[UR8][R54.64], R207 ;  /* 0x000000cf36007986 */ /* 0x0003e2000c101108 */
[----:B--2---:R-:W-:-:S03]  /*1ac00*/  PRMT R51, R5, 0x7770, RZ ;  /* 0x0000777005337816 */ /* 0x004fc600000000ff */
[----:B------:R2:W-:Y:S01]  /*1ac10*/  STG.E.U8 desc[UR8][R56.64], R205 ;  /* 0x000000cd38007986 */ /* 0x0005e2000c101108 */
[----:B---3--:R-:W-:Y:S02]  /*1ac20*/  PRMT R13, R6, 0x7772, RZ ;  /* 0x00007772060d7816 */ /* 0x008fe400000000ff */
[----:B------:R-:W-:Y:S01]  /*1ac30*/  PRMT R9, R7, 0x7771, RZ ;  /* 0x0000777107097816 */ /* 0x000fe200000000ff */
[----:B------:R3:W-:Y:S01]  /*1ac40*/  STG.E.U8 desc[UR8][R14.64], R3 ;  /* 0x000000030e007986 */ /* 0x0007e2000c101108 */
[----:B0-----:R-:W-:-:S03]  /*1ac50*/  PRMT R53, R4, 0x7773, RZ ;  /* 0x0000777304357816 */ /* 0x001fc600000000ff */
[----:B------:R-:W0:Y:S01]  /*1ac60*/  LDS.128 R204, [R204+0x3000] ;  /* 0x00300000cccc7984 */ /* 0x000e220000000c00 */
[----:B-1----:R-:W-:-:S03]  /*1ac70*/  PRMT R55, R4, 0x7772, RZ ;  /* 0x0000777204377816 */ /* 0x002fc600000000ff */
[----:B------:R1:W-:Y:S01]  /*1ac80*/  STG.E.U8 desc[UR8][R58.64], R231 ;  /* 0x000000e73a007986 */ /* 0x0003e2000c101108 */
[----:B--2---:R-:W-:-:S03]  /*1ac90*/  PRMT R57, R4, 0x7771, RZ ;  /* 0x0000777104397816 */ /* 0x004fc600000000ff */
[----:B------:R-:W-:Y:S01]  /*1aca0*/  STG.E.U8 desc[UR8][R60.64], R217 ;  /* 0x000000d93c007986 */ /* 0x000fe2000c101108 */
[----:B---3--:R-:W-:Y:S02]  /*1acb0*/  PRMT R15, R6, 0x7771, RZ ;  /* 0x00007771060f7816 */ /* 0x008fe400000000ff */
[----:B------:R-:W-:Y:S01]  /*1acc0*/  PRMT R3, R7, 0x7773, RZ ;  /* 0x0000777307037816 */ /* 0x000fe200000000ff */
[----:B------:R-:W-:Y:S04]  /*1acd0*/  STG.E.U8 desc[UR8][R62.64], R215 ;  /* 0x000000d73e007986 */ /* 0x000fe8000c101108 */
[----:B------:R2:W-:Y:S01]  /*1ace0*/  STG.E.U8 desc[UR8][R16.64], R213 ;  /* 0x000000d510007986 */ /* 0x0005e2000c101108 */
[----:B-1----:R-:W-:Y:S01]  /*1acf0*/  PRMT R59, R4, 0x7770, RZ ;  /* 0x00007770043b7816 */ /* 0x002fe200000000ff */
[----:B------:R-:W-:-:S02]  /*1ad00*/  IMAD.HI R4, R2, 0x4, RZ ;  /* 0x0000000402047827 */ /* 0x000fc400078e02ff */
[----:B------:R-:W-:Y:S04]  /*1ad10*/  STG.E.U8 desc[UR8][R64.64], R243 ;  /* 0x000000f340007986 */ /* 0x000fe8000c101108 */
[----:B------:R-:W-:Y:S04]  /*1ad20*/  STG.E.U8 desc[UR8][R66.64], R229 ;  /* 0x000000e542007986 */ /* 0x000fe8000c101108 */
[----:B------:R-:W-:Y:S01]  /*1ad30*/  STG.E.U8 desc[UR8][R68.64], R227 ;  /* 0x000000e344007986 */ /* 0x000fe2000c101108 */
[----:B--2---:R-:W-:Y:S01]  /*1ad40*/  PRMT R17, R6, 0x7770, RZ ;  /* 0x0000777006117816 */ /* 0x004fe200000000ff */
[----:B------:R-:W-:-:S02]  /*1ad50*/  IMAD.HI R6, R230, 0x4, RZ ;  /* 0x00000004e6067827 */ /* 0x000fc400078e02ff */
[----:B------:R1:W-:Y:S04]  /*1ad60*/  STG.E.U8 desc[UR8][R18.64], R225 ;  /* 0x000000e112007986 */ /* 0x0003e8000c101108 */
[----:B------:R-:W-:Y:S04]  /*1ad70*/  STG.E.U8 desc[UR8][R70.64], R251 ;  /* 0x000000fb46007986 */ /* 0x000fe8000c101108 */
[----:B------:R-:W-:Y:S04]  /*1ad80*/  STG.E.U8 desc[UR8][R72.64], R241 ;  /* 0x000000f148007986 */ /* 0x000fe8000c101108 */
[----:B------:R-:W-:Y:S01]  /*1ad90*/  STG.E.U8 desc[UR8][R74.64], R239 ;  /* 0x000000ef4a007986 */ /* 0x000fe2000c101108 */
[----:B-1----:R-:W-:-:S02]  /*1ada0*/  PRMT R19, R5, 0x7771, RZ ;  /* 0x0000777105137816 */ /* 0x002fc400000000ff */
[C---:B------:R-:W-:Y:S01]  /*1adb0*/  PRMT R5, R7.reuse, 0x7772, RZ ;  /* 0x0000777207057816 */ /* 0x040fe200000000ff */
[----:B------:R0:W-:Y:S01]  /*1adc0*/  STG.E.U8 desc[UR8][R20.64], R237 ;  /* 0x000000ed14007986 */ /* 0x0001e2000c101108 */
[----:B------:R-:W-:-:S03]  /*1add0*/  PRMT R7, R7, 0x7770, RZ ;  /* 0x0000777007077816 */ /* 0x000fc600000000ff */
[----:B------:R-:W-:Y:S04]  /*1ade0*/  STG.E.U8 desc[UR8][R76.64], R59 ;  /* 0x0000003b4c007986 */ /* 0x000fe8000c101108 */
[----:B------:R-:W-:Y:S04]  /*1adf0*/  STG.E.U8 desc[UR8][R78.64], R57 ;  /* 0x000000394e007986 */ /* 0x000fe8000c101108 */
[----:B------:R-:W-:Y:S01]  /*1ae00*/  STG.E.U8 desc[UR8][R80.64], R55 ;  /* 0x0000003750007986 */ /* 0x000fe2000c101108 */
[----:B0-----:R-:W-:-:S03]  /*1ae10*/  PRMT R21, R205, 0x7771, RZ ;  /* 0x00007771cd157816 */ /* 0x001fc600000000ff */
[----:B------:R0:W-:Y:S04]  /*1ae20*/  STG.E.U8 desc[UR8][R22.64], R53 ;  /* 0x0000003516007986 */ /* 0x0001e8000c101108 */
[----:B------:R-:W-:Y:S04]  /*1ae30*/  STG.E.U8 desc[UR8][R82.64], R51 ;  /* 0x0000003352007986 */ /* 0x000fe8000c101108 */
[----:B------:R1:W-:Y:S04]  /*1ae40*/  STG.E.U8 desc[UR8][R84.64], R19 ;  /* 0x0000001354007986 */ /* 0x0003e8000c101108 */
[----:B------:R-:W-:Y:S01]  /*1ae50*/  STG.E.U8 desc[UR8][R86.64], R49 ;  /* 0x0000003156007986 */ /* 0x000fe2000c101108 */
[----:B0-----:R-:W-:-:S03]  /*1ae60*/  PRMT R23, R204, 0x7773, RZ ;  /* 0x00007773cc177816 */ /* 0x001fc600000000ff */
[----:B------:R0:W-:Y:S04]  /*1ae70*/  STG.E.U8 desc[UR8][R24.64], R47 ;  /* 0x0000002f18007986 */ /* 0x0001e8000c101108 */
[----:B------:R2:W-:Y:S01]  /*1ae80*/  STG.E.U8 desc[UR8][R88.64], R17 ;  /* 0x0000001158007986 */ /* 0x0005e2000c101108 */
[----:B-1----:R-:W-:-:S03]  /*1ae90*/  PRMT R19, R205, 0x7772, RZ ;  /* 0x00007772cd137816 */ /* 0x002fc600000000ff */
[----:B------:R1:W-:Y:S04]  /*1aea0*/  STG.E.U8 desc[UR8][R90.64], R15 ;  /* 0x0000000f5a007986 */ /* 0x0003e8000c101108 */
[----:B------:R3:W-:Y:S01]  /*1aeb0*/  STG.E.U8 desc[UR8][R92.64], R13 ;  /* 0x0000000d5c007986 */ /* 0x0007e2000c101108 */
[----:B0-----:R-:W-:-:S03]  /*1aec0*/  PRMT R25, R204, 0x7772, RZ ;  /* 0x00007772cc197816 */ /* 0x001fc600000000ff */
[----:B------:R0:W-:Y:S01]  /*1aed0*/  STG.E.U8 desc[UR8][R26.64], R11 ;  /* 0x0000000b1a007986 */ /* 0x0001e2000c101108 */
[C---:B--2---:R-:W-:Y:S02]  /*1aee0*/  PRMT R17, R205.reuse, 0x7773, RZ ;  /* 0x00007773cd117816 */ /* 0x044fe400000000ff */
[----:B------:R-:W-:Y:S01]  /*1aef0*/  PRMT R205, R205, 0x7770, RZ ;  /* 0x00007770cdcd7816 */ /* 0x000fe200000000ff */
[----:B------:R2:W-:Y:S01]  /*1af00*/  STG.E.U8 desc[UR8][R94.64], R7 ;  /* 0x000000075e007986 */ /* 0x0005e2000c101108 */
[----:B-1----:R-:W-:-:S03]  /*1af10*/  PRMT R15, R206, 0x7770, RZ ;  /* 0x00007770ce0f7816 */ /* 0x002fc600000000ff */
[----:B------:R1:W-:Y:S01]  /*1af20*/  STG.E.U8 desc[UR8][R96.64], R9 ;  /* 0x0000000960007986 */ /* 0x0003e2000c101108 */
[----:B---3--:R-:W-:-:S03]  /*1af30*/  PRMT R13, R206, 0x7771, RZ ;  /* 0x00007771ce0d7816 */ /* 0x008fc600000000ff */
[----:B------:R3:W-:Y:S01]  /*1af40*/  STG.E.U8 desc[UR8][R98.64], R5 ;  /* 0x0000000562007986 */ /* 0x0007e2000c101108 */
[----:B0-----:R-:W-:Y:S02]  /*1af50*/  PRMT R27, R204, 0x7771, RZ ;  /* 0x00007771cc1b7816 */ /* 0x001fe400000000ff */
[----:B------:R-:W-:Y:S01]  /*1af60*/  PRMT R11, R206, 0x7772, RZ ;  /* 0x00007772ce0b7816 */ /* 0x000fe200000000ff */
[----:B------:R0:W-:Y:S01]  /*1af70*/  STG.E.U8 desc[UR8][R28.64], R3 ;  /* 0x000000031c007986 */ /* 0x0001e2000c101108 */
[----:B--2---:R-:W-:-:S03]  /*1af80*/  PRMT R7, R207, 0x7771, RZ ;  /* 0x00007771cf077816 */ /* 0x004fc600000000ff */
[----:B------:R-:W-:Y:S01]  /*1af90*/  STG.E.U8 desc[UR8][R100.64], R226 ;  /* 0x000000e264007986 */ /* 0x000fe2000c101108 */
[----:B-1----:R-:W-:-:S03]  /*1afa0*/  PRMT R9, R206, 0x7773, RZ ;  /* 0x00007773ce097816 */ /* 0x002fc600000000ff */
[----:B------:R-:W-:Y:S01]  /*1afb0*/  STG.E.U8 desc[UR8][R102.64], R222 ;  /* 0x000000de66007986 */ /* 0x000fe2000c101108 */
[----:B---3--:R-:W-:-:S03]  /*1afc0*/  PRMT R5, R207, 0x7772, RZ ;  /* 0x00007772cf057816 */ /* 0x008fc600000000ff */
[----:B------:R-:W-:Y:S01]  /*1afd0*/  STG.E.U8 desc[UR8][R104.64], R220 ;  /* 0x000000dc68007986 */ /* 0x000fe2000c101108 */
[----:B0-----:R-:W-:Y:S02]  /*1afe0*/  PRMT R29, R204, 0x7770, RZ ;  /* 0x00007770cc1d7816 */ /* 0x001fe400000000ff */
[C---:B------:R-:W-:Y:S01]  /*1aff0*/  PRMT R3, R207.reuse, 0x7773, RZ ;  /* 0x00007773cf037816 */ /* 0x040fe200000000ff */
[----:B------:R-:W-:Y:S01]  /*1b000*/  STG.E.U8 desc[UR8][R30.64], R218 ;  /* 0x000000da1e007986 */ /* 0x000fe2000c101108 */
[----:B------:R-:W-:-:S03]  /*1b010*/  PRMT R207, R207, 0x7770, RZ ;  /* 0x00007770cfcf7816 */ /* 0x000fc600000000ff */
[----:B------:R-:W-:Y:S04]  /*1b020*/  STG.E.U8 desc[UR8][R106.64], R196 ;  /* 0x000000c46a007986 */ /* 0x000fe8000c101108 */
        /* <DEDUP_REMOVED lines=21> */
[----:B------:R0:W-:Y:S04]  /*1b180*/  STG.E.U8 desc[UR8][R140.64], R11 ;  /* 0x0000000b8c007986 */ /* 0x0001e8000c101108 */
[----:B------:R-:W-:Y:S04]  /*1b190*/  STG.E.U8 desc[UR8][R42.64], R9 ;  /* 0x000000092a007986 */ /* 0x000fe8000c101108 */
[----:B------:R-:W-:Y:S04]  /*1b1a0*/  STG.E.U8 desc[UR8][R142.64], R207 ;  /* 0x000000cf8e007986 */ /* 0x000fe8000c101108 */
[----:B------:R-:W-:Y:S01]  /*1b1b0*/  STG.E.U8 desc[UR8][R144.64], R7 ;  /* 0x0000000790007986 */ /* 0x000fe2000c101108 */
[----:B0-----:R-:W0:Y:S03]  /*1b1c0*/  LDC.64 R10, c[0x0][0x3a0] ;  /* 0x0000e800ff0a7b82 */ /* 0x001e260000000a00 */
[----:B------:R1:W-:Y:S04]  /*1b1d0*/  STG.E.U8 desc[UR8][R146.64], R5 ;  /* 0x0000000592007986 */ /* 0x0003e8000c101108 */
[----:B------:R2:W-:Y:S01]  /*1b1e0*/  STG.E.U8 desc[UR8][R44.64], R3 ;  /* 0x000000032c007986 */ /* 0x0005e2000c101108 */
[----:B------:R-:W-:Y:S01]  /*1b1f0*/  BAR.SYNC.DEFER_BLOCKING 0x0 ;  /* 0x0000000000007b1d */ /* 0x000fe20000010000 */
[----:B-1----:R-:W-:-:S02]  /*1b200*/  IMAD.SHL.U32 R5, R230, 0x4, RZ ;  /* 0x00000004e6057824 */ /* 0x002fc400078e00ff */
[----:B--2---:R-:W-:-:S05]  /*1b210*/  IMAD.SHL.U32 R3, R2, 0x4, RZ ;  /* 0x0000000402037824 */ /* 0x004fca00078e00ff */
[----:B0-----:R-:W-:-:S04]  /*1b220*/  IADD3 R2, P1, P2, R5, R10, R3 ;  /* 0x0000000a05027210 */ /* 0x001fc80007a3e003 */
[----:B------:R-:W-:Y:S01]  /*1b230*/  IADD3.X R3, PT, PT, R6, R11, R4, P1, P2 ;  /* 0x0000000b06037210 */ /* 0x000fe20000fe4404 */
[----:B------:R-:W-:Y:S01]  /*1b240*/  STSM.16.M88 [R0], R203 ;  /* 0x000000cb00007844 */ /* 0x000fe20000000000 */
[----:B------:R-:W-:Y:S06]  /*1b250*/  BAR.SYNC.DEFER_BLOCKING 0x0 ;  /* 0x0000000000007b1d */ /* 0x000fec0000010000 */
[----:B------:R-:W0:Y:S04]  /*1b260*/  LDSM.16.M88 R9, [R8+UR4] ;  /* 0x000000040809783b */ /* 0x000e280008000000 */
[----:B0-----:R0:W-:Y:S01]  /*1b270*/  @!P0 STG.E desc[UR8][R2.64], R9 ;  /* 0x0000000902008986 */ /* 0x0011e2000c101908 */
[----:B------:R-:W-:Y:S06]  /*1b280*/  BAR.SYNC.DEFER_BLOCKING 0x0 ;  /* 0x0000000000007b1d */ /* 0x000fec0000010000 */
[----:B------:R-:W-:Y:S05]  /*1b290*/  @P6 BRA `(.L_x_19) ;  /* 0x0000000000a06947 */ /* 0x000fea0003800000 */
[----:B0-----:R-:W0:Y:S01]  /*1b2a0*/  S2R R3, SR_CgaCtaId ;  /* 0x0000000000037919 */ /* 0x001e220000008800 */
[----:B------:R-:W-:Y:S01]  /*1b2b0*/  NOP ;  /* 0x0000000000007918 */ /* 0x000fe20000000000 */
[----:B------:R-:W-:Y:S01]  /*1b2c0*/  MOV R0, 0x50 ;  /* 0x0000005000007802 */ /* 0x000fe20000000f00 */
[----:B------:R-:W-:-:S03]  /*1b2d0*/  IMAD.MOV.U32 R7, RZ, RZ, 0x1 ;  /* 0x00000001ff077424 */ /* 0x000fc600078e00ff */
[----:B0-----:R-:W-:Y:S01]  /*1b2e0*/  LEA R9, R3, R0, 0x18 ;  /* 0x0000000003097211 */ /* 0x001fe200078ec0ff */
[----:B------:R-:W-:Y:S02]  /*1b2f0*/  IMAD.U32 R0, RZ, RZ, UR5 ;  /* 0x00000005ff007e24 */ /* 0x000fe4000f8e00ff */
[----:B------:R-:W-:Y:S02]  /*1b300*/  IMAD.MOV.U32 R3, RZ, RZ, 0xffff ;  /* 0x0000ffffff037424 */ /* 0x000fe400078e00ff */
[----:B------:R-:W0:Y:S01]  /*1b310*/  LDS R5, [R9] ;  /* 0x0000000009057984 */ /* 0x000e220000000800 */
[----:B------:R-:W-:-:S04]  /*1b320*/  LOP3.LUT R0, R0, 0xffff, RZ, 0xc0, !PT ;  /* 0x0000ffff00007812 */ /* 0x000fc800078ec0ff */
[----:B------:R-:W-:-:S05]  /*1b330*/  SHF.R.U32.HI R0, RZ, 0x5, R0 ;  /* 0x00000005ff007819 */ /* 0x000fca0000011600 */
[----:B------:R-:W-:Y:S01]  /*1b340*/  VIADD R2, R0, 0x10 ;  /* 0x0000001000027836 */ /* 0x000fe20000000000 */
[----:B------:R-:W-:-:S04]  /*1b350*/  SHF.L.U32 R0, R3, R0, RZ ;  /* 0x0000000003007219 */ /* 0x000fc800000006ff */
[----:B------:R-:W-:-:S04]  /*1b360*/  SHF.L.U32 R3, R7, R2, RZ ;  /* 0x0000000207037219 */ /* 0x000fc800000006ff */
[----:B------:R-:W-:-:S04]  /*1b370*/  LOP3.LUT R0, R3, R0, RZ, 0xfc, !PT ;  /* 0x0000000003007212 */ /* 0x000fc800078efcff */
[C---:B------:R-:W-:Y:S02]  /*1b380*/  LOP3.LUT R2, R0.reuse, 0xffff, RZ, 0xc0, !PT ;  /* 0x0000ffff00027812 */ /* 0x040fe400078ec0ff */
[----:B0-----:R-:W-:-:S04]  /*1b390*/  LOP3.LUT R3, R0, 0xffff, R5, 0x80, !PT ;  /* 0x0000ffff00037812 */ /* 0x001fc800078e8005 */
[----:B------:R-:W-:-:S13]  /*1b3a0*/  ISETP.NE.AND P0, PT, R3, R2, PT ;  /* 0x000000020300720c */ /* 0x000fda0003f05270 */
[----:B------:R-:W-:Y:S05]  /*1b3b0*/  @P0 BRA `(.L_x_20) ;  /* 0x0000000000500947 */ /* 0x000fea0003800000 */
[----:B------:R-:W-:Y:S02]  /*1b3c0*/  SHF.R.U32.HI R5, RZ, 0x10, R5 ;  /* 0x00000010ff057819 */ /* 0x000fe40000011605 */
[----:B------:R-:W-:-:S04]  /*1b3d0*/  SHF.R.U32.HI R2, RZ, 0x10, R0 ;  /* 0x00000010ff027819 */ /* 0x000fc80000011600 */
[----:B------:R-:W-:-:S04]  /*1b3e0*/  LOP3.LUT R5, R5, R2, RZ, 0xc0, !PT ;  /* 0x0000000205057212 */ /* 0x000fc800078ec0ff */
[----:B------:R-:W-:-:S13]  /*1b3f0*/  ISETP.NE.AND P0, PT, R5, R2, PT ;  /* 0x000000020500720c */ /* 0x000fda0003f05270 */
[----:B------:R-:W-:Y:S05]  /*1b400*/  @P0 BRA `(.L_x_21) ;  /* 0x0000000000300947 */ /* 0x000fea0003800000 */
[----:B------:R-:W-:Y:S01]  /*1b410*/  R2UR UR4, R0 ;  /* 0x00000000000472ca */ /* 0x000fe200000e0000 */
[----:B------:R-:W0:Y:S01]  /*1b420*/  S2R R3, SR_LANEID ;  /* 0x0000000000037919 */ /* 0x000e220000000000 */
[----:B------:R-:W-:-:S06]  /*1b430*/  VOTE.ANY R2, PT, PT ;  /* 0x0000000000027806 */ /* 0x000fcc00038e0100 */
[----:B------:R-:W0:Y:S05]  /*1b440*/  FLO.U32 R2, R2 ;  /* 0x0000000200027300 */ /* 0x000e2a00000e0000 */
[----:B------:R-:W-:-:S06]  /*1b450*/  ULOP3.LUT UR4, URZ, UR4, URZ, 0x33, !UPT ;  /* 0x00000004ff047292 */ /* 0x000fcc000f8e33ff */
[----:B------:R-:W-:-:S04]  /*1b460*/  IMAD.U32 R4, RZ, RZ, UR4 ;  /* 0x00000004ff047e24 */ /* 0x000fc8000f8e00ff */
[----:B------:R-:W1:Y:S02]  /*1b470*/  REDUX UR5, R4 ;  /* 0x00000000040573c4 */ /* 0x000e640000000000 */
[----:B------:R2:W-:Y:S01]  /*1b480*/  UTCATOMSWS.AND URZ, UR4 ;  /* 0x0000000400ff79e3 */ /* 0x0005e20008000000 */
[----:B0-----:R-:W-:Y:S01]  /*1b490*/  ISETP.EQ.U32.AND P0, PT, R2, R3, PT ;  /* 0x000000030200720c */ /* 0x001fe20003f02070 */
[----:B-1----:R-:W-:-:S12]  /*1b4a0*/  IMAD.U32 R0, RZ, RZ, UR5 ;  /* 0x00000005ff007e24 */ /* 0x002fd8000f8e00ff */
[----:B------:R2:W-:Y:S01]  /*1b4b0*/  @P0 ATOMS.AND RZ, [R9], R0 ;  /* 0x0000000009ff038c */ /* 0x0005e20002800000 */
[----:B------:R-:W-:Y:S05]  /*1b4c0*/  BRA `(.L_x_19) ;  /* 0x0000000000147947 */ /* 0x000fea0003800000 */
.L_x_21:
[----:B------:R-:W-:-:S07]  /*1b4d0*/  MOV R2, 0x1b4f0 ;  /* 0x0001b4f000027802 */ /* 0x000fce0000000f00 */
[----:B------:R-:W-:Y:S05]  /*1b4e0*/  CALL.REL.NOINC `($__internal_0_$__cuda_sm10x_tcgen05_guardrail_trap_col_being_dealloced_not_returned_by_alloc) ;  /* 0x0000000000447944 */ /* 0x000fea0003c00000 */
[----:B------:R-:W-:Y:S05]  /*1b4f0*/  BRA `(.L_x_19) ;  /* 0x0000000000087947 */ /* 0x000fea0003800000 */
.L_x_20:
[----:B------:R-:W-:-:S07]  /*1b500*/  MOV R2, 0x1b520 ;  /* 0x0001b52000027802 */ /* 0x000fce0000000f00 */
[----:B------:R-:W-:Y:S05]  /*1b510*/  CALL.REL.NOINC `($__internal_2_$__cuda_sm10x_tcgen05_guardrail_trap_unallocated_columns_being_dealloced) ;  /* 0x0000000000507944 */ /* 0x000fea0003c00000 */
.L_x_19:
[----:B------:R-:W-:Y:S01]  /*1b520*/  NOP ;  /* 0x0000000000007918 */ /* 0x000fe20000000000 */
[----:B--2---:R-:W-:Y:S05]  /*1b530*/  EXIT ;  /* 0x000000000000794d */ /* 0x004fea0003800000 */
.L_x_8:
[----:B------:R-:W1:Y:S02]  /*1b540*/  SYNCS.PHASECHK.TRANS64.TRYWAIT P1, [UR4+0x10000], RZ ;  /* 0x010000ffff0075a7 */ /* 0x000e640008021104 */
[----:B-1----:R-:W-:Y:S05]  /*1b550*/  @!P1 BRA `(.L_x_8) ;  /* 0xfffffffc00f89947 */ /* 0x002fea000383ffff */
[----:B------:R-:W-:Y:S05]  /*1b560*/  BRA `(.L_x_7) ;  /* 0xfffffec000f07947 */ /* 0x000fea000383ffff */
.L_x_13:
[----:B------:R-:W0:Y:S02]  /*1b570*/  SYNCS.PHASECHK.TRANS64.TRYWAIT P4, [UR4+0x21010], RZ ;  /* 0x021010ffff0075a7 */ /* 0x000e240008081104 */
[----:B0-----:R-:W-:Y:S05]  /*1b580*/  @!P4 BRA `(.L_x_13) ;  /* 0xfffffffc00f8c947 */ /* 0x001fea000383ffff */
[----:B------:R-:W-:Y:S05]  /*1b590*/  BRA `(.L_x_22) ;  /* 0xffffff5c00947947 */ /* 0x000fea000383ffff */
.L_x_14:
[----:B------:R-:W1:Y:S02]  /*1b5a0*/  SYNCS.PHASECHK.TRANS64.TRYWAIT P4, [UR6], R20 ;  /* 0x00000014ff0075a7 */ /* 0x000e640008081106 */
[----:B-1----:R-:W-:Y:S05]  /*1b5b0*/  @!P4 BRA `(.L_x_14) ;  /* 0xfffffffc00f8c947 */ /* 0x002fea000383ffff */
[----:B------:R-:W-:Y:S05]  /*1b5c0*/  BRA `(.L_x_23) ;  /* 0xffffff6800787947 */ /* 0x000fea000383ffff */
.L_x_18:
[----:B------:R-:W2:Y:S02]  /*1b5d0*/  SYNCS.PHASECHK.TRANS64.TRYWAIT P1, [UR6], R220 ;  /* 0x000000dcff0075a7 */ /* 0x000ea40008021106 */
[----:B--2---:R-:W-:Y:S05]  /*1b5e0*/  @!P1 BRA `(.L_x_18) ;  /* 0xfffffffc00f89947 */ /* 0x004fea000383ffff */
[----:B------:R-:W-:Y:S05]  /*1b5f0*/  BRA `(.L_x_17) ;  /* 0xffffff9c006c7947 */ /* 0x000fea000383ffff */
        .weak           $__internal_0_$__cuda_sm10x_tcgen05_guardrail_trap_col_being_dealloced_not_returned_by_alloc
        .type           $__internal_0_$__cuda_sm10x_tcgen05_guardrail_trap_col_being_dealloced_not_returned_by_alloc,@function
        .size           $__internal_0_$__cuda_sm10x_tcgen05_guardrail_trap_col_being_dealloced_not_returned_by_alloc,($__internal_1_$__cuda_sm10x_tcgen05_guardrail_trap_phase_invalid_during_alloc - $__internal_0_$__cuda_sm10x_tcgen05_guardrail_trap_col_being_dealloced_not_returned_by_alloc)
$__internal_0_$__cuda_sm10x_tcgen05_guardrail_trap_col_being_dealloced_not_returned_by_alloc:
[----:B------:R-:W-:Y:S05]  /*1b600*/  BPT.TRAP 0x1 ;  /* 0x000000040000795c */ /* 0x000fea0000300000 */
[----:B------:R-:W-:-:S04]  /*1b610*/  IMAD.MOV.U32 R3, RZ, RZ, 0x0 ;  /* 0x00000000ff037424 */ /* 0x000fc800078e00ff */
[----:B------:R-:W-:Y:S05]  /*1b620*/  RET.REL.NODEC R2 `(attn_fwd) ;  /* 0xfffffe4802747950 */ /* 0x000fea0003c3ffff */
        .weak           $__internal_1_$__cuda_sm10x_tcgen05_guardrail_trap_phase_invalid_during_alloc
        .type           $__internal_1_$__cuda_sm10x_tcgen05_guardrail_trap_phase_invalid_during_alloc,@function
        .size           $__internal_1_$__cuda_sm10x_tcgen05_guardrail_trap_phase_invalid_during_alloc,($__internal_2_$__cuda_sm10x_tcgen05_guardrail_trap_unallocated_columns_being_dealloced - $__internal_1_$__cuda_sm10x_tcgen05_guardrail_trap_phase_invalid_during_alloc)
$__internal_1_$__cuda_sm10x_tcgen05_guardrail_trap_phase_invalid_during_alloc:
[----:B------:R-:W-:Y:S05]  /*1b630*/  BPT.TRAP 0x1 ;  /* 0x000000040000795c */ /* 0x000fea0000300000 */
[----:B------:R-:W-:-:S04]  /*1b640*/  IMAD.MOV.U32 R5, RZ, RZ, 0x0 ;  /* 0x00000000ff057424 */ /* 0x000fc800078e00ff */
[----:B------:R-:W-:Y:S05]  /*1b650*/  RET.REL.NODEC R4 `(attn_fwd) ;  /* 0xfffffe4804687950 */ /* 0x000fea0003c3ffff */
        .weak           $__internal_2_$__cuda_sm10x_tcgen05_guardrail_trap_unallocated_columns_being_dealloced
        .type           $__internal_2_$__cuda_sm10x_tcgen05_guardrail_trap_unallocated_columns_being_dealloced,@function
        .size           $__internal_2_$__cuda_sm10x_tcgen05_guardrail_trap_unallocated_columns_being_dealloced,(.L_x_27 - $__internal_2_$__cuda_sm10x_tcgen05_guardrail_trap_unallocated_columns_being_dealloced)
$__internal_2_$__cuda_sm10x_tcgen05_guardrail_trap_unallocated_columns_being_dealloced:
[----:B------:R-:W-:Y:S05]  /*1b660*/  BPT.TRAP 0x1 ;  /* 0x000000040000795c */ /* 0x000fea0000300000 */
[----:B------:R-:W-:-:S04]  /*1b670*/  IMAD.MOV.U32 R3, RZ, RZ, 0x0 ;  /* 0x00000000ff037424 */ /* 0x000fc800078e00ff */
[----:B------:R-:W-:Y:S05]  /*1b680*/  RET.REL.NODEC R2 `(attn_fwd) ;  /* 0xfffffe48025c7950 */ /* 0x000fea0003c3ffff */
.L_x_24:
[----:B------:R-:W-:-:S00]  /*1b690*/  BRA `(.L_x_24) ;  /* 0xfffffffc00fc7947 */ /* 0x000fc0000383ffff */
[----:B------:R-:W-:-:S00]  /*1b6a0*/  NOP ;  /* 0x0000000000007918 */ /* 0x000fc00000000000 */
        /* <DEDUP_REMOVED lines=13> */
.L_x_27:


//--------------------- .nv.global.init           --------------------------
	.section	.nv.global.init,"aw",@progbits
.nv.global.init:
	.type		_$_str,@object
	.size		_$_str,(.L_3 - _$_str)
_$_str:
        /*0000*/ 	.byte	0x5f, 0x5f, 0x43, 0x55, 0x44, 0x41, 0x5f, 0x46, 0x54, 0x5a, 0x00
.L_3:


//--------------------- .nv.shared.attn_fwd       --------------------------
	.section	.nv.shared.attn_fwd,"aw",@nobits
	.sectionflags	@""
	.align	16
	.zero		1024


//--------------------- .nv.shared.reserved.0     --------------------------
	.section	.nv.shared.reserved.0,"aw",@nobits
	.align	8
	.weak		__nv_reservedSMEM_offset_0_alias
	.size		__nv_reservedSMEM_offset_0_alias, 0, 64
	.other		__nv_reservedSMEM_offset_0_alias,@"STO_CUDA_RESERVED_SHARED STV_DEFAULT"
__nv_reservedSMEM_offset_0_alias:
	.zero		0
.nv.shared.reserved.0:
	.zero		64
	.weak		__nv_reservedSMEM_allocation_phase
	.type		__nv_reservedSMEM_allocation_phase,@object
	.size		__nv_reservedSMEM_allocation_phase,(.L_0 - __nv_reservedSMEM_allocation_phase)
__nv_reservedSMEM_allocation_phase:
	.zero		1
.L_0:
	.zero		7
	.weak		__nv_reservedSMEM_devtool_atexit_pc
	.type		__nv_reservedSMEM_devtool_atexit_pc,@object
	.size		__nv_reservedSMEM_devtool_atexit_pc,(__nv_reservedSMEM_allocation_mask - __nv_reservedSMEM_devtool_atexit_pc)
__nv_reservedSMEM_devtool_atexit_pc:
	.zero		8
	.weak		__nv_reservedSMEM_allocation_mask
	.type		__nv_reservedSMEM_allocation_mask,@object
	.size		__nv_reservedSMEM_allocation_mask,(.L_2 - __nv_reservedSMEM_allocation_mask)
__nv_reservedSMEM_allocation_mask:
	.zero		4
.L_2:


//--------------------- .nv.constant0.attn_fwd    --------------------------
	.section	.nv.constant0.attn_fwd,"a",@progbits
	.sectionflags	@""
	.align	4
.nv.constant0.attn_fwd:
	.zero		1032


//--------------------- SYMBOLS --------------------------

	.type		.nv.reservedSmem.offset0,@object
	.size		.nv.reservedSmem.offset0,0x4
	.type		.nv.reservedSmem.cap,@object
	.size		.nv.reservedSmem.cap,0x4
